//
// Generated by NVIDIA NVVM Compiler
//
// Compiler Build ID: CL-36424714
// Cuda compilation tools, release 13.0, V13.0.88
// Based on NVVM 20.0.0
//

.version 9.0
.target sm_100
.address_size 64

	// .globl	_ZN3cub18CUB_300001_SM_10006detail11EmptyKernelIvEEvv
.func  (.param .align 16 .b8 func_retval0[16]) __internal_trig_reduction_slowpathd
(
	.param .b64 __internal_trig_reduction_slowpathd_param_0
)
;
.func  (.param .b64 func_retval0) __internal_accurate_pow
(
	.param .b64 __internal_accurate_pow_param_0
)
;
// _ZZN3cub18CUB_300001_SM_10006detail6reduce28DeviceReduceSingleTileKernelINS2_10policy_hubIdjN4cuda3std3__44plusIdEEE10Policy1000EN6thrust24THRUST_300001_SM_1000_NS17counting_iteratorIiNSD_11use_defaultESF_SF_EEPdjS9_dd22ComplexRiemannFunctionEEvT0_T1_T2_T3_T4_T6_E12temp_storage has been demoted
// _ZZN3cub18CUB_300001_SM_10006detail6reduce18DeviceReduceKernelINS2_10policy_hubIdjN4cuda3std3__44plusIdEEE10Policy1000EN6thrust24THRUST_300001_SM_1000_NS17counting_iteratorIiNSD_11use_defaultESF_SF_EEjS9_d22ComplexRiemannFunctionEEvT0_PT3_T1_NS0_13GridEvenShareISL_EET2_T4_E12temp_storage has been demoted
// _ZZN3cub18CUB_300001_SM_10006detail6reduce28DeviceReduceSingleTileKernelINS2_10policy_hubIdjN4cuda3std3__44plusIdEEE10Policy1000EPdSC_iS9_ddNS7_10__identityEEEvT0_T1_T2_T3_T4_T6_E12temp_storage has been demoted
// _ZZN3cub18CUB_300001_SM_10006detail6reduce28DeviceReduceSingleTileKernelINS2_10policy_hubIdyN4cuda3std3__44plusIdEEE10Policy1000EN6thrust24THRUST_300001_SM_1000_NS17counting_iteratorIiNSD_11use_defaultESF_SF_EEPdyS9_dd22ComplexRiemannFunctionEEvT0_T1_T2_T3_T4_T6_E12temp_storage has been demoted
// _ZZN3cub18CUB_300001_SM_10006detail6reduce18DeviceReduceKernelINS2_10policy_hubIdyN4cuda3std3__44plusIdEEE10Policy1000EN6thrust24THRUST_300001_SM_1000_NS17counting_iteratorIiNSD_11use_defaultESF_SF_EEyS9_d22ComplexRiemannFunctionEEvT0_PT3_T1_NS0_13GridEvenShareISL_EET2_T4_E12temp_storage has been demoted
// _ZZN3cub18CUB_300001_SM_10006detail6reduce28DeviceReduceSingleTileKernelINS2_10policy_hubIdyN4cuda3std3__44plusIdEEE10Policy1000EPdSC_iS9_ddNS7_10__identityEEEvT0_T1_T2_T3_T4_T6_E12temp_storage has been demoted
.global .align 1 .b8 _ZN30_INTERNAL_b2246b2a_4_k_cu_main4cuda3std3__45__cpo5beginE[1];
.global .align 1 .b8 _ZN30_INTERNAL_b2246b2a_4_k_cu_main4cuda3std3__45__cpo3endE[1];
.global .align 1 .b8 _ZN30_INTERNAL_b2246b2a_4_k_cu_main4cuda3std3__45__cpo6cbeginE[1];
.global .align 1 .b8 _ZN30_INTERNAL_b2246b2a_4_k_cu_main4cuda3std3__45__cpo4cendE[1];
.global .align 1 .b8 _ZN30_INTERNAL_b2246b2a_4_k_cu_main4cuda3std3__45__cpo6rbeginE[1];
.global .align 1 .b8 _ZN30_INTERNAL_b2246b2a_4_k_cu_main4cuda3std3__45__cpo4rendE[1];
.global .align 1 .b8 _ZN30_INTERNAL_b2246b2a_4_k_cu_main4cuda3std3__45__cpo7crbeginE[1];
.global .align 1 .b8 _ZN30_INTERNAL_b2246b2a_4_k_cu_main4cuda3std3__45__cpo5crendE[1];
.global .align 1 .b8 _ZN30_INTERNAL_b2246b2a_4_k_cu_main4cuda3std3__432_GLOBAL__N__b2246b2a_4_k_cu_main6ignoreE[1];
.global .align 1 .b8 _ZN30_INTERNAL_b2246b2a_4_k_cu_main4cuda3std3__419piecewise_constructE[1];
.global .align 1 .b8 _ZN30_INTERNAL_b2246b2a_4_k_cu_main4cuda3std3__48in_placeE[1];
.global .align 1 .b8 _ZN30_INTERNAL_b2246b2a_4_k_cu_main4cuda3std3__420unreachable_sentinelE[1];
.global .align 1 .b8 _ZN30_INTERNAL_b2246b2a_4_k_cu_main4cuda3std3__47nulloptE[1];
.global .align 1 .b8 _ZN30_INTERNAL_b2246b2a_4_k_cu_main4cuda3std3__48unexpectE[1];
.global .align 1 .b8 _ZN30_INTERNAL_b2246b2a_4_k_cu_main4cuda3std6ranges3__45__cpo4swapE[1];
.global .align 1 .b8 _ZN30_INTERNAL_b2246b2a_4_k_cu_main4cuda3std6ranges3__45__cpo9iter_moveE[1];
.global .align 1 .b8 _ZN30_INTERNAL_b2246b2a_4_k_cu_main4cuda3std6ranges3__45__cpo5beginE[1];
.global .align 1 .b8 _ZN30_INTERNAL_b2246b2a_4_k_cu_main4cuda3std6ranges3__45__cpo3endE[1];
.global .align 1 .b8 _ZN30_INTERNAL_b2246b2a_4_k_cu_main4cuda3std6ranges3__45__cpo6cbeginE[1];
.global .align 1 .b8 _ZN30_INTERNAL_b2246b2a_4_k_cu_main4cuda3std6ranges3__45__cpo4cendE[1];
.global .align 1 .b8 _ZN30_INTERNAL_b2246b2a_4_k_cu_main4cuda3std6ranges3__45__cpo7advanceE[1];
.global .align 1 .b8 _ZN30_INTERNAL_b2246b2a_4_k_cu_main4cuda3std6ranges3__45__cpo9iter_swapE[1];
.global .align 1 .b8 _ZN30_INTERNAL_b2246b2a_4_k_cu_main4cuda3std6ranges3__45__cpo4nextE[1];
.global .align 1 .b8 _ZN30_INTERNAL_b2246b2a_4_k_cu_main4cuda3std6ranges3__45__cpo4prevE[1];
.global .align 1 .b8 _ZN30_INTERNAL_b2246b2a_4_k_cu_main4cuda3std6ranges3__45__cpo4dataE[1];
.global .align 1 .b8 _ZN30_INTERNAL_b2246b2a_4_k_cu_main4cuda3std6ranges3__45__cpo5cdataE[1];
.global .align 1 .b8 _ZN30_INTERNAL_b2246b2a_4_k_cu_main4cuda3std6ranges3__45__cpo4sizeE[1];
.global .align 1 .b8 _ZN30_INTERNAL_b2246b2a_4_k_cu_main4cuda3std6ranges3__45__cpo5ssizeE[1];
.global .align 1 .b8 _ZN30_INTERNAL_b2246b2a_4_k_cu_main4cuda3std6ranges3__45__cpo8distanceE[1];
.global .align 1 .b8 _ZN30_INTERNAL_b2246b2a_4_k_cu_main6thrust24THRUST_300001_SM_1000_NS8cuda_cub3parE[1];
.global .align 1 .b8 _ZN30_INTERNAL_b2246b2a_4_k_cu_main6thrust24THRUST_300001_SM_1000_NS8cuda_cub10par_nosyncE[1];
.global .align 1 .b8 _ZN30_INTERNAL_b2246b2a_4_k_cu_main6thrust24THRUST_300001_SM_1000_NS6system6detail10sequential3seqE[1];
.global .align 1 .b8 _ZN30_INTERNAL_b2246b2a_4_k_cu_main6thrust24THRUST_300001_SM_1000_NS12placeholders2_1E[1];
.global .align 1 .b8 _ZN30_INTERNAL_b2246b2a_4_k_cu_main6thrust24THRUST_300001_SM_1000_NS12placeholders2_2E[1];
.global .align 1 .b8 _ZN30_INTERNAL_b2246b2a_4_k_cu_main6thrust24THRUST_300001_SM_1000_NS12placeholders2_3E[1];
.global .align 1 .b8 _ZN30_INTERNAL_b2246b2a_4_k_cu_main6thrust24THRUST_300001_SM_1000_NS12placeholders2_4E[1];
.global .align 1 .b8 _ZN30_INTERNAL_b2246b2a_4_k_cu_main6thrust24THRUST_300001_SM_1000_NS12placeholders2_5E[1];
.global .align 1 .b8 _ZN30_INTERNAL_b2246b2a_4_k_cu_main6thrust24THRUST_300001_SM_1000_NS12placeholders2_6E[1];
.global .align 1 .b8 _ZN30_INTERNAL_b2246b2a_4_k_cu_main6thrust24THRUST_300001_SM_1000_NS12placeholders2_7E[1];
.global .align 1 .b8 _ZN30_INTERNAL_b2246b2a_4_k_cu_main6thrust24THRUST_300001_SM_1000_NS12placeholders2_8E[1];
.global .align 1 .b8 _ZN30_INTERNAL_b2246b2a_4_k_cu_main6thrust24THRUST_300001_SM_1000_NS12placeholders2_9E[1];
.global .align 1 .b8 _ZN30_INTERNAL_b2246b2a_4_k_cu_main6thrust24THRUST_300001_SM_1000_NS12placeholders3_10E[1];
.global .align 1 .b8 _ZN30_INTERNAL_b2246b2a_4_k_cu_main6thrust24THRUST_300001_SM_1000_NS3seqE[1];
.global .align 8 .b8 __cudart_i2opi_d[144] = {8, 93, 141, 31, 177, 95, 251, 107, 234, 146, 82, 138, 247, 57, 7, 61, 123, 241, 229, 235, 199, 186, 39, 117, 45, 234, 95, 158, 102, 63, 70, 79, 183, 9, 203, 39, 207, 126, 54, 109, 31, 109, 10, 90, 139, 17, 47, 239, 15, 152, 5, 222, 255, 151, 248, 31, 59, 40, 249, 189, 139, 95, 132, 156, 244, 57, 83, 131, 57, 214, 145, 57, 65, 126, 95, 180, 38, 112, 156, 233, 132, 68, 187, 46, 245, 53, 130, 232, 62, 167, 41, 177, 28, 235, 29, 254, 28, 146, 209, 9, 234, 46, 73, 6, 224, 210, 77, 66, 58, 110, 36, 183, 97, 197, 187, 222, 171, 99, 81, 254, 65, 144, 67, 60, 153, 149, 98, 219, 192, 221, 52, 245, 209, 87, 39, 252, 41, 21, 68, 78, 110, 131, 249, 162};
.global .align 16 .b8 __cudart_sin_cos_coeffs[128] = {70, 210, 176, 44, 241, 229, 90, 190, 146, 227, 172, 105, 227, 29, 199, 62, 161, 98, 219, 25, 160, 1, 42, 191, 24, 8, 17, 17, 17, 17, 129, 63, 84, 85, 85, 85, 85, 85, 197, 191, 0, 0, 0, 0, 0, 0, 0, 0, 0, 0, 0, 0, 0, 0, 0, 0, 100, 129, 253, 32, 131, 255, 168, 189, 40, 133, 239, 193, 167, 238, 33, 62, 217, 230, 6, 142, 79, 126, 146, 190, 233, 188, 221, 25, 160, 1, 250, 62, 71, 93, 193, 22, 108, 193, 86, 191, 81, 85, 85, 85, 85, 85, 165, 63, 0, 0, 0, 0, 0, 0, 224, 191, 0, 0, 0, 0, 0, 0, 240, 63};

.visible .entry _ZN3cub18CUB_300001_SM_10006detail11EmptyKernelIvEEvv()
{


	ret;

}
	// .globl	_ZN3cub18CUB_300001_SM_10006detail6reduce28DeviceReduceSingleTileKernelINS2_10policy_hubIdjN4cuda3std3__44plusIdEEE10Policy1000EN6thrust24THRUST_300001_SM_1000_NS17counting_iteratorIiNSD_11use_defaultESF_SF_EEPdjS9_dd22ComplexRiemannFunctionEEvT0_T1_T2_T3_T4_T6_
.visible .entry _ZN3cub18CUB_300001_SM_10006detail6reduce28DeviceReduceSingleTileKernelINS2_10policy_hubIdjN4cuda3std3__44plusIdEEE10Policy1000EN6thrust24THRUST_300001_SM_1000_NS17counting_iteratorIiNSD_11use_defaultESF_SF_EEPdjS9_dd22ComplexRiemannFunctionEEvT0_T1_T2_T3_T4_T6_(
	.param .align 4 .b8 _ZN3cub18CUB_300001_SM_10006detail6reduce28DeviceReduceSingleTileKernelINS2_10policy_hubIdjN4cuda3std3__44plusIdEEE10Policy1000EN6thrust24THRUST_300001_SM_1000_NS17counting_iteratorIiNSD_11use_defaultESF_SF_EEPdjS9_dd22ComplexRiemannFunctionEEvT0_T1_T2_T3_T4_T6__param_0[4],
	.param .u64 .ptr .align 1 _ZN3cub18CUB_300001_SM_10006detail6reduce28DeviceReduceSingleTileKernelINS2_10policy_hubIdjN4cuda3std3__44plusIdEEE10Policy1000EN6thrust24THRUST_300001_SM_1000_NS17counting_iteratorIiNSD_11use_defaultESF_SF_EEPdjS9_dd22ComplexRiemannFunctionEEvT0_T1_T2_T3_T4_T6__param_1,
	.param .u32 _ZN3cub18CUB_300001_SM_10006detail6reduce28DeviceReduceSingleTileKernelINS2_10policy_hubIdjN4cuda3std3__44plusIdEEE10Policy1000EN6thrust24THRUST_300001_SM_1000_NS17counting_iteratorIiNSD_11use_defaultESF_SF_EEPdjS9_dd22ComplexRiemannFunctionEEvT0_T1_T2_T3_T4_T6__param_2,
	.param .align 1 .b8 _ZN3cub18CUB_300001_SM_10006detail6reduce28DeviceReduceSingleTileKernelINS2_10policy_hubIdjN4cuda3std3__44plusIdEEE10Policy1000EN6thrust24THRUST_300001_SM_1000_NS17counting_iteratorIiNSD_11use_defaultESF_SF_EEPdjS9_dd22ComplexRiemannFunctionEEvT0_T1_T2_T3_T4_T6__param_3[1],
	.param .f64 _ZN3cub18CUB_300001_SM_10006detail6reduce28DeviceReduceSingleTileKernelINS2_10policy_hubIdjN4cuda3std3__44plusIdEEE10Policy1000EN6thrust24THRUST_300001_SM_1000_NS17counting_iteratorIiNSD_11use_defaultESF_SF_EEPdjS9_dd22ComplexRiemannFunctionEEvT0_T1_T2_T3_T4_T6__param_4,
	.param .align 8 .b8 _ZN3cub18CUB_300001_SM_10006detail6reduce28DeviceReduceSingleTileKernelINS2_10policy_hubIdjN4cuda3std3__44plusIdEEE10Policy1000EN6thrust24THRUST_300001_SM_1000_NS17counting_iteratorIiNSD_11use_defaultESF_SF_EEPdjS9_dd22ComplexRiemannFunctionEEvT0_T1_T2_T3_T4_T6__param_5[16]
)
.maxntid 640
.minnctapersm 1
{
	.reg .pred 	%p<580>;
	.reg .b32 	%r<1919>;
	.reg .b32 	%f<77>;
	.reg .b64 	%rd<185>;
	.reg .b64 	%fd<3742>;
	// demoted variable
	.shared .align 8 .b8 _ZZN3cub18CUB_300001_SM_10006detail6reduce28DeviceReduceSingleTileKernelINS2_10policy_hubIdjN4cuda3std3__44plusIdEEE10Policy1000EN6thrust24THRUST_300001_SM_1000_NS17counting_iteratorIiNSD_11use_defaultESF_SF_EEPdjS9_dd22ComplexRiemannFunctionEEvT0_T1_T2_T3_T4_T6_E12temp_storage[192];
	ld.param.f64 	%fd802, [_ZN3cub18CUB_300001_SM_10006detail6reduce28DeviceReduceSingleTileKernelINS2_10policy_hubIdjN4cuda3std3__44plusIdEEE10Policy1000EN6thrust24THRUST_300001_SM_1000_NS17counting_iteratorIiNSD_11use_defaultESF_SF_EEPdjS9_dd22ComplexRiemannFunctionEEvT0_T1_T2_T3_T4_T6__param_5+8];
	ld.param.f64 	%fd801, [_ZN3cub18CUB_300001_SM_10006detail6reduce28DeviceReduceSingleTileKernelINS2_10policy_hubIdjN4cuda3std3__44plusIdEEE10Policy1000EN6thrust24THRUST_300001_SM_1000_NS17counting_iteratorIiNSD_11use_defaultESF_SF_EEPdjS9_dd22ComplexRiemannFunctionEEvT0_T1_T2_T3_T4_T6__param_5];
	ld.param.u32 	%r509, [_ZN3cub18CUB_300001_SM_10006detail6reduce28DeviceReduceSingleTileKernelINS2_10policy_hubIdjN4cuda3std3__44plusIdEEE10Policy1000EN6thrust24THRUST_300001_SM_1000_NS17counting_iteratorIiNSD_11use_defaultESF_SF_EEPdjS9_dd22ComplexRiemannFunctionEEvT0_T1_T2_T3_T4_T6__param_0];
	ld.param.u64 	%rd2, [_ZN3cub18CUB_300001_SM_10006detail6reduce28DeviceReduceSingleTileKernelINS2_10policy_hubIdjN4cuda3std3__44plusIdEEE10Policy1000EN6thrust24THRUST_300001_SM_1000_NS17counting_iteratorIiNSD_11use_defaultESF_SF_EEPdjS9_dd22ComplexRiemannFunctionEEvT0_T1_T2_T3_T4_T6__param_1];
	ld.param.u32 	%r510, [_ZN3cub18CUB_300001_SM_10006detail6reduce28DeviceReduceSingleTileKernelINS2_10policy_hubIdjN4cuda3std3__44plusIdEEE10Policy1000EN6thrust24THRUST_300001_SM_1000_NS17counting_iteratorIiNSD_11use_defaultESF_SF_EEPdjS9_dd22ComplexRiemannFunctionEEvT0_T1_T2_T3_T4_T6__param_2];
	ld.param.f64 	%fd800, [_ZN3cub18CUB_300001_SM_10006detail6reduce28DeviceReduceSingleTileKernelINS2_10policy_hubIdjN4cuda3std3__44plusIdEEE10Policy1000EN6thrust24THRUST_300001_SM_1000_NS17counting_iteratorIiNSD_11use_defaultESF_SF_EEPdjS9_dd22ComplexRiemannFunctionEEvT0_T1_T2_T3_T4_T6__param_4];
	cvta.to.global.u64 	%rd1, %rd2;
	setp.ne.s32 	%p3, %r510, 0;
	@%p3 bra 	$L__BB1_3;
	mov.u32 	%r1778, %tid.x;
	setp.ne.s32 	%p579, %r1778, 0;
	@%p579 bra 	$L__BB1_602;
	st.global.f64 	[%rd1], %fd800;
	bra.uni 	$L__BB1_602;
$L__BB1_3:
	setp.gt.u32 	%p4, %r510, 5119;
	@%p4 bra 	$L__BB1_78;
	mov.u32 	%r2, %tid.x;
	setp.ge.u32 	%p480, %r2, %r510;
	mov.f64 	%fd3566, 0d0000000000000000;
	mov.u32 	%r1788, %r2;
	@%p480 bra 	$L__BB1_36;
	add.s32 	%r1537, %r509, %r2;
	cvt.rn.f64.s32 	%fd3150, %r1537;
	fma.rn.f64 	%fd3, %fd802, %fd3150, %fd801;
	fma.rn.f64 	%fd3151, %fd3, 0d3FF71547652B82FE, 0d4338000000000000;
	{
	.reg .b32 %temp; 
	mov.b64 	{%r3, %temp}, %fd3151;
	}
	mov.f64 	%fd3152, 0dC338000000000000;
	add.rn.f64 	%fd3153, %fd3151, %fd3152;
	fma.rn.f64 	%fd3154, %fd3153, 0dBFE62E42FEFA39EF, %fd3;
	fma.rn.f64 	%fd3155, %fd3153, 0dBC7ABC9E3B39803F, %fd3154;
	fma.rn.f64 	%fd3156, %fd3155, 0d3E5ADE1569CE2BDF, 0d3E928AF3FCA213EA;
	fma.rn.f64 	%fd3157, %fd3156, %fd3155, 0d3EC71DEE62401315;
	fma.rn.f64 	%fd3158, %fd3157, %fd3155, 0d3EFA01997C89EB71;
	fma.rn.f64 	%fd3159, %fd3158, %fd3155, 0d3F2A01A014761F65;
	fma.rn.f64 	%fd3160, %fd3159, %fd3155, 0d3F56C16C1852B7AF;
	fma.rn.f64 	%fd3161, %fd3160, %fd3155, 0d3F81111111122322;
	fma.rn.f64 	%fd3162, %fd3161, %fd3155, 0d3FA55555555502A1;
	fma.rn.f64 	%fd3163, %fd3162, %fd3155, 0d3FC5555555555511;
	fma.rn.f64 	%fd3164, %fd3163, %fd3155, 0d3FE000000000000B;
	fma.rn.f64 	%fd3165, %fd3164, %fd3155, 0d3FF0000000000000;
	fma.rn.f64 	%fd3166, %fd3165, %fd3155, 0d3FF0000000000000;
	{
	.reg .b32 %temp; 
	mov.b64 	{%r4, %temp}, %fd3166;
	}
	{
	.reg .b32 %temp; 
	mov.b64 	{%temp, %r5}, %fd3166;
	}
	shl.b32 	%r1538, %r3, 20;
	add.s32 	%r1539, %r1538, %r5;
	mov.b64 	%fd3544, {%r4, %r1539};
	{
	.reg .b32 %temp; 
	mov.b64 	{%temp, %r1540}, %fd3;
	}
	mov.b32 	%f73, %r1540;
	abs.f32 	%f1, %f73;
	setp.lt.f32 	%p481, %f1, 0f4086232B;
	@%p481 bra 	$L__BB1_8;
	setp.lt.f64 	%p482, %fd3, 0d0000000000000000;
	add.f64 	%fd3167, %fd3, 0d7FF0000000000000;
	selp.f64 	%fd3544, 0d0000000000000000, %fd3167, %p482;
	setp.geu.f32 	%p483, %f1, 0f40874800;
	@%p483 bra 	$L__BB1_8;
	shr.u32 	%r1541, %r3, 31;
	add.s32 	%r1542, %r3, %r1541;
	shr.s32 	%r1543, %r1542, 1;
	shl.b32 	%r1544, %r1543, 20;
	add.s32 	%r1545, %r5, %r1544;
	mov.b64 	%fd3168, {%r4, %r1545};
	sub.s32 	%r1546, %r3, %r1543;
	shl.b32 	%r1547, %r1546, 20;
	add.s32 	%r1548, %r1547, 1072693248;
	mov.b32 	%r1549, 0;
	mov.b64 	%fd3169, {%r1549, %r1548};
	mul.f64 	%fd3544, %fd3169, %fd3168;
$L__BB1_8:
	add.f64 	%fd3545, %fd3, 0d3FF0000000000000;
	{
	.reg .b32 %temp; 
	mov.b64 	{%temp, %r1779}, %fd3545;
	}
	{
	.reg .b32 %temp; 
	mov.b64 	{%r1780, %temp}, %fd3545;
	}
	setp.gt.s32 	%p484, %r1779, 1048575;
	mov.b32 	%r1781, -1023;
	@%p484 bra 	$L__BB1_10;
	mul.f64 	%fd3545, %fd3545, 0d4350000000000000;
	{
	.reg .b32 %temp; 
	mov.b64 	{%temp, %r1779}, %fd3545;
	}
	{
	.reg .b32 %temp; 
	mov.b64 	{%r1780, %temp}, %fd3545;
	}
	mov.b32 	%r1781, -1077;
$L__BB1_10:
	add.s32 	%r1552, %r1779, -1;
	setp.gt.u32 	%p485, %r1552, 2146435070;
	@%p485 bra 	$L__BB1_14;
	shr.u32 	%r1555, %r1779, 20;
	add.s32 	%r1782, %r1781, %r1555;
	and.b32  	%r1556, %r1779, 1048575;
	or.b32  	%r1557, %r1556, 1072693248;
	mov.b64 	%fd3546, {%r1780, %r1557};
	setp.lt.u32 	%p487, %r1557, 1073127583;
	@%p487 bra 	$L__BB1_13;
	{
	.reg .b32 %temp; 
	mov.b64 	{%r1558, %temp}, %fd3546;
	}
	{
	.reg .b32 %temp; 
	mov.b64 	{%temp, %r1559}, %fd3546;
	}
	add.s32 	%r1560, %r1559, -1048576;
	mov.b64 	%fd3546, {%r1558, %r1560};
	add.s32 	%r1782, %r1782, 1;
$L__BB1_13:
	add.f64 	%fd3171, %fd3546, 0dBFF0000000000000;
	add.f64 	%fd3172, %fd3546, 0d3FF0000000000000;
	rcp.approx.ftz.f64 	%fd3173, %fd3172;
	neg.f64 	%fd3174, %fd3172;
	fma.rn.f64 	%fd3175, %fd3174, %fd3173, 0d3FF0000000000000;
	fma.rn.f64 	%fd3176, %fd3175, %fd3175, %fd3175;
	fma.rn.f64 	%fd3177, %fd3176, %fd3173, %fd3173;
	mul.f64 	%fd3178, %fd3171, %fd3177;
	fma.rn.f64 	%fd3179, %fd3171, %fd3177, %fd3178;
	mul.f64 	%fd3180, %fd3179, %fd3179;
	fma.rn.f64 	%fd3181, %fd3180, 0d3EB1380B3AE80F1E, 0d3ED0EE258B7A8B04;
	fma.rn.f64 	%fd3182, %fd3181, %fd3180, 0d3EF3B2669F02676F;
	fma.rn.f64 	%fd3183, %fd3182, %fd3180, 0d3F1745CBA9AB0956;
	fma.rn.f64 	%fd3184, %fd3183, %fd3180, 0d3F3C71C72D1B5154;
	fma.rn.f64 	%fd3185, %fd3184, %fd3180, 0d3F624924923BE72D;
	fma.rn.f64 	%fd3186, %fd3185, %fd3180, 0d3F8999999999A3C4;
	fma.rn.f64 	%fd3187, %fd3186, %fd3180, 0d3FB5555555555554;
	sub.f64 	%fd3188, %fd3171, %fd3179;
	add.f64 	%fd3189, %fd3188, %fd3188;
	neg.f64 	%fd3190, %fd3179;
	fma.rn.f64 	%fd3191, %fd3190, %fd3171, %fd3189;
	mul.f64 	%fd3192, %fd3177, %fd3191;
	mul.f64 	%fd3193, %fd3180, %fd3187;
	fma.rn.f64 	%fd3194, %fd3193, %fd3179, %fd3192;
	xor.b32  	%r1561, %r1782, -2147483648;
	mov.b32 	%r1562, 1127219200;
	mov.b64 	%fd3195, {%r1561, %r1562};
	mov.b32 	%r1563, -2147483648;
	mov.b64 	%fd3196, {%r1563, %r1562};
	sub.f64 	%fd3197, %fd3195, %fd3196;
	fma.rn.f64 	%fd3198, %fd3197, 0d3FE62E42FEFA39EF, %fd3179;
	fma.rn.f64 	%fd3199, %fd3197, 0dBFE62E42FEFA39EF, %fd3198;
	sub.f64 	%fd3200, %fd3199, %fd3179;
	sub.f64 	%fd3201, %fd3194, %fd3200;
	fma.rn.f64 	%fd3202, %fd3197, 0d3C7ABC9E3B39803F, %fd3201;
	add.f64 	%fd3547, %fd3198, %fd3202;
	bra.uni 	$L__BB1_15;
$L__BB1_14:
	fma.rn.f64 	%fd3170, %fd3545, 0d7FF0000000000000, 0d7FF0000000000000;
	{
	.reg .b32 %temp; 
	mov.b64 	{%temp, %r1553}, %fd3545;
	}
	and.b32  	%r1554, %r1553, 2147483647;
	setp.eq.s32 	%p486, %r1554, 0;
	selp.f64 	%fd3547, 0dFFF0000000000000, %fd3170, %p486;
$L__BB1_15:
	add.f64 	%fd17, %fd3544, %fd3547;
	abs.f64 	%fd18, %fd17;
	setp.neu.f64 	%p488, %fd18, 0d7FF0000000000000;
	@%p488 bra 	$L__BB1_17;
	mov.f64 	%fd3208, 0d0000000000000000;
	mul.rn.f64 	%fd3548, %fd17, %fd3208;
	mov.b32 	%r1783, 0;
	bra.uni 	$L__BB1_19;
$L__BB1_17:
	mul.f64 	%fd3203, %fd17, 0d3FE45F306DC9C883;
	cvt.rni.s32.f64 	%r1783, %fd3203;
	cvt.rn.f64.s32 	%fd3204, %r1783;
	fma.rn.f64 	%fd3205, %fd3204, 0dBFF921FB54442D18, %fd17;
	fma.rn.f64 	%fd3206, %fd3204, 0dBC91A62633145C00, %fd3205;
	fma.rn.f64 	%fd3548, %fd3204, 0dB97B839A252049C0, %fd3206;
	setp.ltu.f64 	%p489, %fd18, 0d41E0000000000000;
	@%p489 bra 	$L__BB1_19;
	{ // callseq 51, 0
	.param .b64 param0;
	st.param.f64 	[param0], %fd17;
	.param .align 16 .b8 retval0[16];
	call.uni (retval0), 
	__internal_trig_reduction_slowpathd, 
	(
	param0
	);
	ld.param.f64 	%fd3548, [retval0];
	ld.param.b32 	%r1783, [retval0+8];
	} // callseq 51
$L__BB1_19:
	shl.b32 	%r1566, %r1783, 6;
	cvt.u64.u32 	%rd149, %r1566;
	and.b64  	%rd150, %rd149, 64;
	mov.u64 	%rd151, __cudart_sin_cos_coeffs;
	add.s64 	%rd152, %rd151, %rd150;
	mul.rn.f64 	%fd3209, %fd3548, %fd3548;
	and.b32  	%r1567, %r1783, 1;
	setp.eq.b32 	%p490, %r1567, 1;
	selp.f64 	%fd3210, 0dBDA8FF8320FD8164, 0d3DE5DB65F9785EBA, %p490;
	ld.global.nc.v2.f64 	{%fd3211, %fd3212}, [%rd152];
	fma.rn.f64 	%fd3213, %fd3210, %fd3209, %fd3211;
	fma.rn.f64 	%fd3214, %fd3213, %fd3209, %fd3212;
	ld.global.nc.v2.f64 	{%fd3215, %fd3216}, [%rd152+16];
	fma.rn.f64 	%fd3217, %fd3214, %fd3209, %fd3215;
	fma.rn.f64 	%fd3218, %fd3217, %fd3209, %fd3216;
	ld.global.nc.v2.f64 	{%fd3219, %fd3220}, [%rd152+32];
	fma.rn.f64 	%fd3221, %fd3218, %fd3209, %fd3219;
	fma.rn.f64 	%fd3222, %fd3221, %fd3209, %fd3220;
	fma.rn.f64 	%fd3223, %fd3222, %fd3548, %fd3548;
	fma.rn.f64 	%fd3224, %fd3222, %fd3209, 0d3FF0000000000000;
	selp.f64 	%fd3225, %fd3224, %fd3223, %p490;
	and.b32  	%r1568, %r1783, 2;
	setp.eq.s32 	%p491, %r1568, 0;
	mov.f64 	%fd3226, 0d0000000000000000;
	sub.f64 	%fd3227, %fd3226, %fd3225;
	selp.f64 	%fd3228, %fd3225, %fd3227, %p491;
	fma.rn.f64 	%fd3229, %fd3, %fd3, 0d3FF0000000000000;
	sqrt.rn.f64 	%fd3230, %fd3229;
	add.f64 	%fd23, %fd3230, %fd3228;
	{
	.reg .b32 %temp; 
	mov.b64 	{%temp, %r19}, %fd23;
	}
	mov.f64 	%fd3231, 0d4004000000000000;
	{
	.reg .b32 %temp; 
	mov.b64 	{%temp, %r20}, %fd3231;
	}
	and.b32  	%r21, %r20, 2146435072;
	setp.neu.f64 	%p492, %fd23, 0d0000000000000000;
	@%p492 bra 	$L__BB1_21;
	setp.eq.s32 	%p494, %r21, 1074790400;
	selp.b32 	%r1569, %r19, 0, %p494;
	setp.lt.s32 	%p495, %r20, 0;
	or.b32  	%r1570, %r1569, 2146435072;
	selp.b32 	%r1571, %r1570, %r1569, %p495;
	mov.b32 	%r1572, 0;
	mov.b64 	%fd3550, {%r1572, %r1571};
	bra.uni 	$L__BB1_22;
$L__BB1_21:
	abs.f64 	%fd3232, %fd23;
	{ // callseq 52, 0
	.param .b64 param0;
	st.param.f64 	[param0], %fd3232;
	.param .b64 retval0;
	call.uni (retval0), 
	__internal_accurate_pow, 
	(
	param0
	);
	ld.param.f64 	%fd3233, [retval0];
	} // callseq 52
	setp.lt.s32 	%p493, %r19, 0;
	selp.f64 	%fd3550, 0dFFF8000000000000, %fd3233, %p493;
$L__BB1_22:
	add.f64 	%fd3235, %fd23, 0d4004000000000000;
	{
	.reg .b32 %temp; 
	mov.b64 	{%temp, %r1573}, %fd3235;
	}
	and.b32  	%r1574, %r1573, 2146435072;
	setp.ne.s32 	%p496, %r1574, 2146435072;
	@%p496 bra 	$L__BB1_27;
	setp.num.f64 	%p497, %fd23, %fd23;
	@%p497 bra 	$L__BB1_25;
	mov.f64 	%fd3237, 0d4004000000000000;
	add.rn.f64 	%fd3550, %fd23, %fd3237;
	bra.uni 	$L__BB1_27;
$L__BB1_25:
	abs.f64 	%fd3236, %fd23;
	setp.neu.f64 	%p498, %fd3236, 0d7FF0000000000000;
	@%p498 bra 	$L__BB1_27;
	setp.eq.s32 	%p499, %r21, 1074790400;
	setp.lt.s32 	%p500, %r20, 0;
	selp.b32 	%r1576, 0, 2146435072, %p500;
	setp.lt.s32 	%p501, %r19, 0;
	and.b32  	%r1577, %r20, 2147483647;
	setp.ne.s32 	%p502, %r1577, 1071644672;
	or.b32  	%r1578, %r1576, -2147483648;
	selp.b32 	%r1579, %r1578, %r1576, %p502;
	selp.b32 	%r1580, %r1579, %r1576, %p499;
	selp.b32 	%r1581, %r1580, %r1576, %p501;
	mov.b32 	%r1582, 0;
	mov.b64 	%fd3550, {%r1582, %r1581};
$L__BB1_27:
	setp.eq.f64 	%p503, %fd23, 0d3FF0000000000000;
	selp.f64 	%fd30, 0d3FF0000000000000, %fd3550, %p503;
	mul.f64 	%fd31, %fd3, 0d4014000000000000;
	abs.f64 	%fd32, %fd31;
	setp.neu.f64 	%p504, %fd32, 0d7FF0000000000000;
	@%p504 bra 	$L__BB1_29;
	mov.f64 	%fd3243, 0d0000000000000000;
	mul.rn.f64 	%fd3552, %fd31, %fd3243;
	mov.b32 	%r1785, 1;
	bra.uni 	$L__BB1_32;
$L__BB1_29:
	mul.f64 	%fd3238, %fd31, 0d3FE45F306DC9C883;
	cvt.rni.s32.f64 	%r1784, %fd3238;
	cvt.rn.f64.s32 	%fd3239, %r1784;
	fma.rn.f64 	%fd3240, %fd3239, 0dBFF921FB54442D18, %fd31;
	fma.rn.f64 	%fd3241, %fd3239, 0dBC91A62633145C00, %fd3240;
	fma.rn.f64 	%fd3552, %fd3239, 0dB97B839A252049C0, %fd3241;
	setp.ltu.f64 	%p505, %fd32, 0d41E0000000000000;
	@%p505 bra 	$L__BB1_31;
	{ // callseq 53, 0
	.param .b64 param0;
	st.param.f64 	[param0], %fd31;
	.param .align 16 .b8 retval0[16];
	call.uni (retval0), 
	__internal_trig_reduction_slowpathd, 
	(
	param0
	);
	ld.param.f64 	%fd3552, [retval0];
	ld.param.b32 	%r1784, [retval0+8];
	} // callseq 53
$L__BB1_31:
	add.s32 	%r1785, %r1784, 1;
$L__BB1_32:
	shl.b32 	%r1585, %r1785, 6;
	cvt.u64.u32 	%rd153, %r1585;
	and.b64  	%rd154, %rd153, 64;
	add.s64 	%rd156, %rd151, %rd154;
	mul.rn.f64 	%fd3244, %fd3552, %fd3552;
	and.b32  	%r1586, %r1785, 1;
	setp.eq.b32 	%p506, %r1586, 1;
	selp.f64 	%fd3245, 0dBDA8FF8320FD8164, 0d3DE5DB65F9785EBA, %p506;
	ld.global.nc.v2.f64 	{%fd3246, %fd3247}, [%rd156];
	fma.rn.f64 	%fd3248, %fd3245, %fd3244, %fd3246;
	fma.rn.f64 	%fd3249, %fd3248, %fd3244, %fd3247;
	ld.global.nc.v2.f64 	{%fd3250, %fd3251}, [%rd156+16];
	fma.rn.f64 	%fd3252, %fd3249, %fd3244, %fd3250;
	fma.rn.f64 	%fd3253, %fd3252, %fd3244, %fd3251;
	ld.global.nc.v2.f64 	{%fd3254, %fd3255}, [%rd156+32];
	fma.rn.f64 	%fd3256, %fd3253, %fd3244, %fd3254;
	fma.rn.f64 	%fd3257, %fd3256, %fd3244, %fd3255;
	fma.rn.f64 	%fd3258, %fd3257, %fd3552, %fd3552;
	fma.rn.f64 	%fd3259, %fd3257, %fd3244, 0d3FF0000000000000;
	selp.f64 	%fd3260, %fd3259, %fd3258, %p506;
	and.b32  	%r1587, %r1785, 2;
	setp.eq.s32 	%p507, %r1587, 0;
	mov.f64 	%fd3261, 0d0000000000000000;
	sub.f64 	%fd3262, %fd3261, %fd3260;
	selp.f64 	%fd3263, %fd3260, %fd3262, %p507;
	mul.f64 	%fd38, %fd30, %fd3263;
	neg.f64 	%fd3264, %fd3;
	fma.rn.f64 	%fd3265, %fd3, 0dBFF71547652B82FE, 0d4338000000000000;
	{
	.reg .b32 %temp; 
	mov.b64 	{%r27, %temp}, %fd3265;
	}
	mov.f64 	%fd3266, 0dC338000000000000;
	add.rn.f64 	%fd3267, %fd3265, %fd3266;
	fma.rn.f64 	%fd3268, %fd3267, 0dBFE62E42FEFA39EF, %fd3264;
	fma.rn.f64 	%fd3269, %fd3267, 0dBC7ABC9E3B39803F, %fd3268;
	fma.rn.f64 	%fd3270, %fd3269, 0d3E5ADE1569CE2BDF, 0d3E928AF3FCA213EA;
	fma.rn.f64 	%fd3271, %fd3270, %fd3269, 0d3EC71DEE62401315;
	fma.rn.f64 	%fd3272, %fd3271, %fd3269, 0d3EFA01997C89EB71;
	fma.rn.f64 	%fd3273, %fd3272, %fd3269, 0d3F2A01A014761F65;
	fma.rn.f64 	%fd3274, %fd3273, %fd3269, 0d3F56C16C1852B7AF;
	fma.rn.f64 	%fd3275, %fd3274, %fd3269, 0d3F81111111122322;
	fma.rn.f64 	%fd3276, %fd3275, %fd3269, 0d3FA55555555502A1;
	fma.rn.f64 	%fd3277, %fd3276, %fd3269, 0d3FC5555555555511;
	fma.rn.f64 	%fd3278, %fd3277, %fd3269, 0d3FE000000000000B;
	fma.rn.f64 	%fd3279, %fd3278, %fd3269, 0d3FF0000000000000;
	fma.rn.f64 	%fd3280, %fd3279, %fd3269, 0d3FF0000000000000;
	{
	.reg .b32 %temp; 
	mov.b64 	{%r28, %temp}, %fd3280;
	}
	{
	.reg .b32 %temp; 
	mov.b64 	{%temp, %r29}, %fd3280;
	}
	shl.b32 	%r1588, %r27, 20;
	add.s32 	%r1589, %r1588, %r29;
	mov.b64 	%fd3553, {%r28, %r1589};
	{
	.reg .b32 %temp; 
	mov.b64 	{%temp, %r1590}, %fd3264;
	}
	mov.b32 	%f74, %r1590;
	abs.f32 	%f2, %f74;
	setp.lt.f32 	%p508, %f2, 0f4086232B;
	@%p508 bra 	$L__BB1_35;
	setp.gt.f64 	%p509, %fd3, 0d0000000000000000;
	mov.f64 	%fd3281, 0d7FF0000000000000;
	sub.f64 	%fd3282, %fd3281, %fd3;
	selp.f64 	%fd3553, 0d0000000000000000, %fd3282, %p509;
	setp.geu.f32 	%p510, %f2, 0f40874800;
	@%p510 bra 	$L__BB1_35;
	shr.u32 	%r1591, %r27, 31;
	add.s32 	%r1592, %r27, %r1591;
	shr.s32 	%r1593, %r1592, 1;
	shl.b32 	%r1594, %r1593, 20;
	add.s32 	%r1595, %r29, %r1594;
	mov.b64 	%fd3283, {%r28, %r1595};
	sub.s32 	%r1596, %r27, %r1593;
	shl.b32 	%r1597, %r1596, 20;
	add.s32 	%r1598, %r1597, 1072693248;
	mov.b32 	%r1599, 0;
	mov.b64 	%fd3284, {%r1599, %r1598};
	mul.f64 	%fd3553, %fd3284, %fd3283;
$L__BB1_35:
	add.f64 	%fd3285, %fd3553, 0d3FF0000000000000;
	div.rn.f64 	%fd3286, %fd38, %fd3285;
	mul.f64 	%fd3566, %fd802, %fd3286;
	add.s32 	%r1788, %r2, 640;
$L__BB1_36:
	setp.ge.u32 	%p511, %r1788, %r510;
	@%p511 bra 	$L__BB1_69;
	mov.b32 	%r1600, 1127219200;
	mov.b32 	%r1601, -2147483648;
	mov.b64 	%fd45, {%r1601, %r1600};
	mov.f64 	%fd3287, 0d4004000000000000;
	{
	.reg .b32 %temp; 
	mov.b64 	{%temp, %r32}, %fd3287;
	}
	and.b32  	%r33, %r32, 2146435072;
	setp.eq.s32 	%p512, %r33, 1074790400;
	setp.lt.s32 	%p513, %r32, 0;
	selp.b32 	%r34, 0, 2146435072, %p513;
	and.b32  	%r1602, %r32, 2147483647;
	setp.ne.s32 	%p514, %r1602, 1071644672;
	and.pred  	%p1, %p512, %p514;
	or.b32  	%r35, %r34, -2147483648;
	add.s32 	%r1787, %r509, %r1788;
	mov.u64 	%rd159, __cudart_sin_cos_coeffs;
	selp.b32 	%r1639, %r35, %r34, %p1;
$L__BB1_38:
	cvt.rn.f64.s32 	%fd3288, %r1787;
	fma.rn.f64 	%fd47, %fd802, %fd3288, %fd801;
	fma.rn.f64 	%fd3289, %fd47, 0d3FF71547652B82FE, 0d4338000000000000;
	{
	.reg .b32 %temp; 
	mov.b64 	{%r39, %temp}, %fd3289;
	}
	mov.f64 	%fd3290, 0dC338000000000000;
	add.rn.f64 	%fd3291, %fd3289, %fd3290;
	fma.rn.f64 	%fd3292, %fd3291, 0dBFE62E42FEFA39EF, %fd47;
	fma.rn.f64 	%fd3293, %fd3291, 0dBC7ABC9E3B39803F, %fd3292;
	fma.rn.f64 	%fd3294, %fd3293, 0d3E5ADE1569CE2BDF, 0d3E928AF3FCA213EA;
	fma.rn.f64 	%fd3295, %fd3294, %fd3293, 0d3EC71DEE62401315;
	fma.rn.f64 	%fd3296, %fd3295, %fd3293, 0d3EFA01997C89EB71;
	fma.rn.f64 	%fd3297, %fd3296, %fd3293, 0d3F2A01A014761F65;
	fma.rn.f64 	%fd3298, %fd3297, %fd3293, 0d3F56C16C1852B7AF;
	fma.rn.f64 	%fd3299, %fd3298, %fd3293, 0d3F81111111122322;
	fma.rn.f64 	%fd3300, %fd3299, %fd3293, 0d3FA55555555502A1;
	fma.rn.f64 	%fd3301, %fd3300, %fd3293, 0d3FC5555555555511;
	fma.rn.f64 	%fd3302, %fd3301, %fd3293, 0d3FE000000000000B;
	fma.rn.f64 	%fd3303, %fd3302, %fd3293, 0d3FF0000000000000;
	fma.rn.f64 	%fd3304, %fd3303, %fd3293, 0d3FF0000000000000;
	{
	.reg .b32 %temp; 
	mov.b64 	{%r40, %temp}, %fd3304;
	}
	{
	.reg .b32 %temp; 
	mov.b64 	{%temp, %r41}, %fd3304;
	}
	shl.b32 	%r1603, %r39, 20;
	add.s32 	%r1604, %r1603, %r41;
	mov.b64 	%fd3556, {%r40, %r1604};
	{
	.reg .b32 %temp; 
	mov.b64 	{%temp, %r1605}, %fd47;
	}
	mov.b32 	%f75, %r1605;
	abs.f32 	%f3, %f75;
	setp.lt.f32 	%p515, %f3, 0f4086232B;
	@%p515 bra 	$L__BB1_41;
	setp.lt.f64 	%p516, %fd47, 0d0000000000000000;
	add.f64 	%fd3305, %fd47, 0d7FF0000000000000;
	selp.f64 	%fd3556, 0d0000000000000000, %fd3305, %p516;
	setp.geu.f32 	%p517, %f3, 0f40874800;
	@%p517 bra 	$L__BB1_41;
	shr.u32 	%r1606, %r39, 31;
	add.s32 	%r1607, %r39, %r1606;
	shr.s32 	%r1608, %r1607, 1;
	shl.b32 	%r1609, %r1608, 20;
	add.s32 	%r1610, %r41, %r1609;
	mov.b64 	%fd3306, {%r40, %r1610};
	sub.s32 	%r1611, %r39, %r1608;
	shl.b32 	%r1612, %r1611, 20;
	add.s32 	%r1613, %r1612, 1072693248;
	mov.b32 	%r1614, 0;
	mov.b64 	%fd3307, {%r1614, %r1613};
	mul.f64 	%fd3556, %fd3307, %fd3306;
$L__BB1_41:
	add.f64 	%fd3557, %fd47, 0d3FF0000000000000;
	{
	.reg .b32 %temp; 
	mov.b64 	{%temp, %r1789}, %fd3557;
	}
	{
	.reg .b32 %temp; 
	mov.b64 	{%r1790, %temp}, %fd3557;
	}
	setp.gt.s32 	%p518, %r1789, 1048575;
	mov.b32 	%r1791, -1023;
	@%p518 bra 	$L__BB1_43;
	mul.f64 	%fd3557, %fd3557, 0d4350000000000000;
	{
	.reg .b32 %temp; 
	mov.b64 	{%temp, %r1789}, %fd3557;
	}
	{
	.reg .b32 %temp; 
	mov.b64 	{%r1790, %temp}, %fd3557;
	}
	mov.b32 	%r1791, -1077;
$L__BB1_43:
	add.s32 	%r1617, %r1789, -1;
	setp.gt.u32 	%p519, %r1617, 2146435070;
	@%p519 bra 	$L__BB1_47;
	shr.u32 	%r1620, %r1789, 20;
	add.s32 	%r1792, %r1791, %r1620;
	and.b32  	%r1621, %r1789, 1048575;
	or.b32  	%r1622, %r1621, 1072693248;
	mov.b64 	%fd3558, {%r1790, %r1622};
	setp.lt.u32 	%p521, %r1622, 1073127583;
	@%p521 bra 	$L__BB1_46;
	{
	.reg .b32 %temp; 
	mov.b64 	{%r1623, %temp}, %fd3558;
	}
	{
	.reg .b32 %temp; 
	mov.b64 	{%temp, %r1624}, %fd3558;
	}
	add.s32 	%r1625, %r1624, -1048576;
	mov.b64 	%fd3558, {%r1623, %r1625};
	add.s32 	%r1792, %r1792, 1;
$L__BB1_46:
	add.f64 	%fd3309, %fd3558, 0dBFF0000000000000;
	add.f64 	%fd3310, %fd3558, 0d3FF0000000000000;
	rcp.approx.ftz.f64 	%fd3311, %fd3310;
	neg.f64 	%fd3312, %fd3310;
	fma.rn.f64 	%fd3313, %fd3312, %fd3311, 0d3FF0000000000000;
	fma.rn.f64 	%fd3314, %fd3313, %fd3313, %fd3313;
	fma.rn.f64 	%fd3315, %fd3314, %fd3311, %fd3311;
	mul.f64 	%fd3316, %fd3309, %fd3315;
	fma.rn.f64 	%fd3317, %fd3309, %fd3315, %fd3316;
	mul.f64 	%fd3318, %fd3317, %fd3317;
	fma.rn.f64 	%fd3319, %fd3318, 0d3EB1380B3AE80F1E, 0d3ED0EE258B7A8B04;
	fma.rn.f64 	%fd3320, %fd3319, %fd3318, 0d3EF3B2669F02676F;
	fma.rn.f64 	%fd3321, %fd3320, %fd3318, 0d3F1745CBA9AB0956;
	fma.rn.f64 	%fd3322, %fd3321, %fd3318, 0d3F3C71C72D1B5154;
	fma.rn.f64 	%fd3323, %fd3322, %fd3318, 0d3F624924923BE72D;
	fma.rn.f64 	%fd3324, %fd3323, %fd3318, 0d3F8999999999A3C4;
	fma.rn.f64 	%fd3325, %fd3324, %fd3318, 0d3FB5555555555554;
	sub.f64 	%fd3326, %fd3309, %fd3317;
	add.f64 	%fd3327, %fd3326, %fd3326;
	neg.f64 	%fd3328, %fd3317;
	fma.rn.f64 	%fd3329, %fd3328, %fd3309, %fd3327;
	mul.f64 	%fd3330, %fd3315, %fd3329;
	mul.f64 	%fd3331, %fd3318, %fd3325;
	fma.rn.f64 	%fd3332, %fd3331, %fd3317, %fd3330;
	xor.b32  	%r1626, %r1792, -2147483648;
	mov.b32 	%r1627, 1127219200;
	mov.b64 	%fd3333, {%r1626, %r1627};
	sub.f64 	%fd3334, %fd3333, %fd45;
	fma.rn.f64 	%fd3335, %fd3334, 0d3FE62E42FEFA39EF, %fd3317;
	fma.rn.f64 	%fd3336, %fd3334, 0dBFE62E42FEFA39EF, %fd3335;
	sub.f64 	%fd3337, %fd3336, %fd3317;
	sub.f64 	%fd3338, %fd3332, %fd3337;
	fma.rn.f64 	%fd3339, %fd3334, 0d3C7ABC9E3B39803F, %fd3338;
	add.f64 	%fd3559, %fd3335, %fd3339;
	bra.uni 	$L__BB1_48;
$L__BB1_47:
	fma.rn.f64 	%fd3308, %fd3557, 0d7FF0000000000000, 0d7FF0000000000000;
	{
	.reg .b32 %temp; 
	mov.b64 	{%temp, %r1618}, %fd3557;
	}
	and.b32  	%r1619, %r1618, 2147483647;
	setp.eq.s32 	%p520, %r1619, 0;
	selp.f64 	%fd3559, 0dFFF0000000000000, %fd3308, %p520;
$L__BB1_48:
	add.f64 	%fd61, %fd3556, %fd3559;
	abs.f64 	%fd62, %fd61;
	setp.neu.f64 	%p522, %fd62, 0d7FF0000000000000;
	@%p522 bra 	$L__BB1_50;
	mov.f64 	%fd3345, 0d0000000000000000;
	mul.rn.f64 	%fd3560, %fd61, %fd3345;
	mov.b32 	%r1793, 0;
	bra.uni 	$L__BB1_52;
$L__BB1_50:
	mul.f64 	%fd3340, %fd61, 0d3FE45F306DC9C883;
	cvt.rni.s32.f64 	%r1793, %fd3340;
	cvt.rn.f64.s32 	%fd3341, %r1793;
	fma.rn.f64 	%fd3342, %fd3341, 0dBFF921FB54442D18, %fd61;
	fma.rn.f64 	%fd3343, %fd3341, 0dBC91A62633145C00, %fd3342;
	fma.rn.f64 	%fd3560, %fd3341, 0dB97B839A252049C0, %fd3343;
	setp.ltu.f64 	%p523, %fd62, 0d41E0000000000000;
	@%p523 bra 	$L__BB1_52;
	{ // callseq 54, 0
	.param .b64 param0;
	st.param.f64 	[param0], %fd61;
	.param .align 16 .b8 retval0[16];
	call.uni (retval0), 
	__internal_trig_reduction_slowpathd, 
	(
	param0
	);
	ld.param.f64 	%fd3560, [retval0];
	ld.param.b32 	%r1793, [retval0+8];
	} // callseq 54
$L__BB1_52:
	shl.b32 	%r1630, %r1793, 6;
	cvt.u64.u32 	%rd157, %r1630;
	and.b64  	%rd158, %rd157, 64;
	add.s64 	%rd160, %rd159, %rd158;
	mul.rn.f64 	%fd3346, %fd3560, %fd3560;
	and.b32  	%r1631, %r1793, 1;
	setp.eq.b32 	%p524, %r1631, 1;
	selp.f64 	%fd3347, 0dBDA8FF8320FD8164, 0d3DE5DB65F9785EBA, %p524;
	ld.global.nc.v2.f64 	{%fd3348, %fd3349}, [%rd160];
	fma.rn.f64 	%fd3350, %fd3347, %fd3346, %fd3348;
	fma.rn.f64 	%fd3351, %fd3350, %fd3346, %fd3349;
	ld.global.nc.v2.f64 	{%fd3352, %fd3353}, [%rd160+16];
	fma.rn.f64 	%fd3354, %fd3351, %fd3346, %fd3352;
	fma.rn.f64 	%fd3355, %fd3354, %fd3346, %fd3353;
	ld.global.nc.v2.f64 	{%fd3356, %fd3357}, [%rd160+32];
	fma.rn.f64 	%fd3358, %fd3355, %fd3346, %fd3356;
	fma.rn.f64 	%fd3359, %fd3358, %fd3346, %fd3357;
	fma.rn.f64 	%fd3360, %fd3359, %fd3560, %fd3560;
	fma.rn.f64 	%fd3361, %fd3359, %fd3346, 0d3FF0000000000000;
	selp.f64 	%fd3362, %fd3361, %fd3360, %p524;
	and.b32  	%r1632, %r1793, 2;
	setp.eq.s32 	%p525, %r1632, 0;
	mov.f64 	%fd3363, 0d0000000000000000;
	sub.f64 	%fd3364, %fd3363, %fd3362;
	selp.f64 	%fd3365, %fd3362, %fd3364, %p525;
	fma.rn.f64 	%fd3366, %fd47, %fd47, 0d3FF0000000000000;
	sqrt.rn.f64 	%fd3367, %fd3366;
	add.f64 	%fd67, %fd3367, %fd3365;
	{
	.reg .b32 %temp; 
	mov.b64 	{%temp, %r55}, %fd67;
	}
	setp.neu.f64 	%p526, %fd67, 0d0000000000000000;
	@%p526 bra 	$L__BB1_54;
	setp.lt.s32 	%p528, %r32, 0;
	setp.eq.s32 	%p529, %r33, 1074790400;
	selp.b32 	%r1633, %r55, 0, %p529;
	or.b32  	%r1634, %r1633, 2146435072;
	selp.b32 	%r1635, %r1634, %r1633, %p528;
	mov.b32 	%r1636, 0;
	mov.b64 	%fd3562, {%r1636, %r1635};
	bra.uni 	$L__BB1_55;
$L__BB1_54:
	abs.f64 	%fd3368, %fd67;
	{ // callseq 55, 0
	.param .b64 param0;
	st.param.f64 	[param0], %fd3368;
	.param .b64 retval0;
	call.uni (retval0), 
	__internal_accurate_pow, 
	(
	param0
	);
	ld.param.f64 	%fd3369, [retval0];
	} // callseq 55
	setp.lt.s32 	%p527, %r55, 0;
	selp.f64 	%fd3562, 0dFFF8000000000000, %fd3369, %p527;
$L__BB1_55:
	add.f64 	%fd3371, %fd67, 0d4004000000000000;
	{
	.reg .b32 %temp; 
	mov.b64 	{%temp, %r1637}, %fd3371;
	}
	and.b32  	%r1638, %r1637, 2146435072;
	setp.ne.s32 	%p530, %r1638, 2146435072;
	@%p530 bra 	$L__BB1_60;
	setp.num.f64 	%p531, %fd67, %fd67;
	@%p531 bra 	$L__BB1_58;
	mov.f64 	%fd3373, 0d4004000000000000;
	add.rn.f64 	%fd3562, %fd67, %fd3373;
	bra.uni 	$L__BB1_60;
$L__BB1_58:
	abs.f64 	%fd3372, %fd67;
	setp.neu.f64 	%p532, %fd3372, 0d7FF0000000000000;
	@%p532 bra 	$L__BB1_60;
	setp.lt.s32 	%p533, %r55, 0;
	selp.b32 	%r1640, %r1639, %r34, %p533;
	mov.b32 	%r1641, 0;
	mov.b64 	%fd3562, {%r1641, %r1640};
$L__BB1_60:
	setp.eq.f64 	%p534, %fd67, 0d3FF0000000000000;
	selp.f64 	%fd74, 0d3FF0000000000000, %fd3562, %p534;
	mul.f64 	%fd75, %fd47, 0d4014000000000000;
	abs.f64 	%fd76, %fd75;
	setp.neu.f64 	%p535, %fd76, 0d7FF0000000000000;
	@%p535 bra 	$L__BB1_62;
	mov.f64 	%fd3379, 0d0000000000000000;
	mul.rn.f64 	%fd3564, %fd75, %fd3379;
	mov.b32 	%r1795, 1;
	bra.uni 	$L__BB1_65;
$L__BB1_62:
	mul.f64 	%fd3374, %fd75, 0d3FE45F306DC9C883;
	cvt.rni.s32.f64 	%r1794, %fd3374;
	cvt.rn.f64.s32 	%fd3375, %r1794;
	fma.rn.f64 	%fd3376, %fd3375, 0dBFF921FB54442D18, %fd75;
	fma.rn.f64 	%fd3377, %fd3375, 0dBC91A62633145C00, %fd3376;
	fma.rn.f64 	%fd3564, %fd3375, 0dB97B839A252049C0, %fd3377;
	setp.ltu.f64 	%p536, %fd76, 0d41E0000000000000;
	@%p536 bra 	$L__BB1_64;
	{ // callseq 56, 0
	.param .b64 param0;
	st.param.f64 	[param0], %fd75;
	.param .align 16 .b8 retval0[16];
	call.uni (retval0), 
	__internal_trig_reduction_slowpathd, 
	(
	param0
	);
	ld.param.f64 	%fd3564, [retval0];
	ld.param.b32 	%r1794, [retval0+8];
	} // callseq 56
$L__BB1_64:
	add.s32 	%r1795, %r1794, 1;
$L__BB1_65:
	shl.b32 	%r1644, %r1795, 6;
	cvt.u64.u32 	%rd161, %r1644;
	and.b64  	%rd162, %rd161, 64;
	add.s64 	%rd164, %rd159, %rd162;
	mul.rn.f64 	%fd3380, %fd3564, %fd3564;
	and.b32  	%r1645, %r1795, 1;
	setp.eq.b32 	%p537, %r1645, 1;
	selp.f64 	%fd3381, 0dBDA8FF8320FD8164, 0d3DE5DB65F9785EBA, %p537;
	ld.global.nc.v2.f64 	{%fd3382, %fd3383}, [%rd164];
	fma.rn.f64 	%fd3384, %fd3381, %fd3380, %fd3382;
	fma.rn.f64 	%fd3385, %fd3384, %fd3380, %fd3383;
	ld.global.nc.v2.f64 	{%fd3386, %fd3387}, [%rd164+16];
	fma.rn.f64 	%fd3388, %fd3385, %fd3380, %fd3386;
	fma.rn.f64 	%fd3389, %fd3388, %fd3380, %fd3387;
	ld.global.nc.v2.f64 	{%fd3390, %fd3391}, [%rd164+32];
	fma.rn.f64 	%fd3392, %fd3389, %fd3380, %fd3390;
	fma.rn.f64 	%fd3393, %fd3392, %fd3380, %fd3391;
	fma.rn.f64 	%fd3394, %fd3393, %fd3564, %fd3564;
	fma.rn.f64 	%fd3395, %fd3393, %fd3380, 0d3FF0000000000000;
	selp.f64 	%fd3396, %fd3395, %fd3394, %p537;
	and.b32  	%r1646, %r1795, 2;
	setp.eq.s32 	%p538, %r1646, 0;
	mov.f64 	%fd3397, 0d0000000000000000;
	sub.f64 	%fd3398, %fd3397, %fd3396;
	selp.f64 	%fd3399, %fd3396, %fd3398, %p538;
	mul.f64 	%fd82, %fd74, %fd3399;
	neg.f64 	%fd3400, %fd47;
	fma.rn.f64 	%fd3401, %fd47, 0dBFF71547652B82FE, 0d4338000000000000;
	{
	.reg .b32 %temp; 
	mov.b64 	{%r61, %temp}, %fd3401;
	}
	mov.f64 	%fd3402, 0dC338000000000000;
	add.rn.f64 	%fd3403, %fd3401, %fd3402;
	fma.rn.f64 	%fd3404, %fd3403, 0dBFE62E42FEFA39EF, %fd3400;
	fma.rn.f64 	%fd3405, %fd3403, 0dBC7ABC9E3B39803F, %fd3404;
	fma.rn.f64 	%fd3406, %fd3405, 0d3E5ADE1569CE2BDF, 0d3E928AF3FCA213EA;
	fma.rn.f64 	%fd3407, %fd3406, %fd3405, 0d3EC71DEE62401315;
	fma.rn.f64 	%fd3408, %fd3407, %fd3405, 0d3EFA01997C89EB71;
	fma.rn.f64 	%fd3409, %fd3408, %fd3405, 0d3F2A01A014761F65;
	fma.rn.f64 	%fd3410, %fd3409, %fd3405, 0d3F56C16C1852B7AF;
	fma.rn.f64 	%fd3411, %fd3410, %fd3405, 0d3F81111111122322;
	fma.rn.f64 	%fd3412, %fd3411, %fd3405, 0d3FA55555555502A1;
	fma.rn.f64 	%fd3413, %fd3412, %fd3405, 0d3FC5555555555511;
	fma.rn.f64 	%fd3414, %fd3413, %fd3405, 0d3FE000000000000B;
	fma.rn.f64 	%fd3415, %fd3414, %fd3405, 0d3FF0000000000000;
	fma.rn.f64 	%fd3416, %fd3415, %fd3405, 0d3FF0000000000000;
	{
	.reg .b32 %temp; 
	mov.b64 	{%r62, %temp}, %fd3416;
	}
	{
	.reg .b32 %temp; 
	mov.b64 	{%temp, %r63}, %fd3416;
	}
	shl.b32 	%r1647, %r61, 20;
	add.s32 	%r1648, %r1647, %r63;
	mov.b64 	%fd3565, {%r62, %r1648};
	{
	.reg .b32 %temp; 
	mov.b64 	{%temp, %r1649}, %fd3400;
	}
	mov.b32 	%f76, %r1649;
	abs.f32 	%f4, %f76;
	setp.lt.f32 	%p539, %f4, 0f4086232B;
	@%p539 bra 	$L__BB1_68;
	setp.gt.f64 	%p540, %fd47, 0d0000000000000000;
	mov.f64 	%fd3417, 0d7FF0000000000000;
	sub.f64 	%fd3418, %fd3417, %fd47;
	selp.f64 	%fd3565, 0d0000000000000000, %fd3418, %p540;
	setp.geu.f32 	%p541, %f4, 0f40874800;
	@%p541 bra 	$L__BB1_68;
	shr.u32 	%r1650, %r61, 31;
	add.s32 	%r1651, %r61, %r1650;
	shr.s32 	%r1652, %r1651, 1;
	shl.b32 	%r1653, %r1652, 20;
	add.s32 	%r1654, %r63, %r1653;
	mov.b64 	%fd3419, {%r62, %r1654};
	sub.s32 	%r1655, %r61, %r1652;
	shl.b32 	%r1656, %r1655, 20;
	add.s32 	%r1657, %r1656, 1072693248;
	mov.b32 	%r1658, 0;
	mov.b64 	%fd3420, {%r1658, %r1657};
	mul.f64 	%fd3565, %fd3420, %fd3419;
$L__BB1_68:
	add.f64 	%fd3421, %fd3565, 0d3FF0000000000000;
	div.rn.f64 	%fd3422, %fd82, %fd3421;
	fma.rn.f64 	%fd3566, %fd802, %fd3422, %fd3566;
	add.s32 	%r1788, %r1788, 640;
	add.s32 	%r1787, %r1787, 640;
	setp.lt.s32 	%p542, %r1788, %r510;
	@%p542 bra 	$L__BB1_38;
$L__BB1_69:
	setp.lt.s32 	%p543, %r510, 640;
	@%p543 bra 	$L__BB1_74;
	// begin inline asm
	mov.u32 %r1722, %laneid;
	// end inline asm
	mov.b64 	%rd175, %fd3566;
	mov.b64 	{%r1724, %r1729}, %rd175;
	mov.b32 	%r1730, 1;
	mov.b32 	%r1771, 31;
	mov.b32 	%r1772, -1;
	// begin inline asm
	shfl.sync.down.b32 %r1723, %r1724, %r1730, %r1771, %r1772;
	// end inline asm
	// begin inline asm
	shfl.sync.down.b32 %r1728, %r1729, %r1730, %r1771, %r1772;
	// end inline asm
	mov.b64 	%rd176, {%r1723, %r1728};
	mov.b64 	%fd3493, %rd176;
	setp.gt.s32 	%p571, %r1722, 30;
	add.f64 	%fd3494, %fd3566, %fd3493;
	selp.f64 	%fd3495, %fd3566, %fd3494, %p571;
	mov.b64 	%rd177, %fd3495;
	mov.b64 	{%r1734, %r1739}, %rd177;
	mov.b32 	%r1740, 2;
	// begin inline asm
	shfl.sync.down.b32 %r1733, %r1734, %r1740, %r1771, %r1772;
	// end inline asm
	// begin inline asm
	shfl.sync.down.b32 %r1738, %r1739, %r1740, %r1771, %r1772;
	// end inline asm
	mov.b64 	%rd178, {%r1733, %r1738};
	mov.b64 	%fd3496, %rd178;
	setp.gt.s32 	%p572, %r1722, 29;
	add.f64 	%fd3497, %fd3495, %fd3496;
	selp.f64 	%fd3498, %fd3495, %fd3497, %p572;
	mov.b64 	%rd179, %fd3498;
	mov.b64 	{%r1744, %r1749}, %rd179;
	mov.b32 	%r1750, 4;
	// begin inline asm
	shfl.sync.down.b32 %r1743, %r1744, %r1750, %r1771, %r1772;
	// end inline asm
	// begin inline asm
	shfl.sync.down.b32 %r1748, %r1749, %r1750, %r1771, %r1772;
	// end inline asm
	mov.b64 	%rd180, {%r1743, %r1748};
	mov.b64 	%fd3499, %rd180;
	setp.gt.s32 	%p573, %r1722, 27;
	add.f64 	%fd3500, %fd3498, %fd3499;
	selp.f64 	%fd3501, %fd3498, %fd3500, %p573;
	mov.b64 	%rd181, %fd3501;
	mov.b64 	{%r1754, %r1759}, %rd181;
	mov.b32 	%r1760, 8;
	// begin inline asm
	shfl.sync.down.b32 %r1753, %r1754, %r1760, %r1771, %r1772;
	// end inline asm
	// begin inline asm
	shfl.sync.down.b32 %r1758, %r1759, %r1760, %r1771, %r1772;
	// end inline asm
	mov.b64 	%rd182, {%r1753, %r1758};
	mov.b64 	%fd3502, %rd182;
	setp.gt.s32 	%p574, %r1722, 23;
	add.f64 	%fd3503, %fd3501, %fd3502;
	selp.f64 	%fd3504, %fd3501, %fd3503, %p574;
	mov.b64 	%rd183, %fd3504;
	mov.b64 	{%r1764, %r1769}, %rd183;
	mov.b32 	%r1770, 16;
	// begin inline asm
	shfl.sync.down.b32 %r1763, %r1764, %r1770, %r1771, %r1772;
	// end inline asm
	// begin inline asm
	shfl.sync.down.b32 %r1768, %r1769, %r1770, %r1771, %r1772;
	// end inline asm
	mov.b64 	%rd184, {%r1763, %r1768};
	mov.b64 	%fd3505, %rd184;
	setp.gt.s32 	%p575, %r1722, 15;
	add.f64 	%fd89, %fd3504, %fd3505;
	selp.f64 	%fd3741, %fd3504, %fd89, %p575;
	setp.ne.s32 	%p576, %r1722, 0;
	@%p576 bra 	$L__BB1_72;
	shr.u32 	%r1773, %r2, 2;
	and.b32  	%r1774, %r1773, 248;
	mov.u32 	%r1775, _ZZN3cub18CUB_300001_SM_10006detail6reduce28DeviceReduceSingleTileKernelINS2_10policy_hubIdjN4cuda3std3__44plusIdEEE10Policy1000EN6thrust24THRUST_300001_SM_1000_NS17counting_iteratorIiNSD_11use_defaultESF_SF_EEPdjS9_dd22ComplexRiemannFunctionEEvT0_T1_T2_T3_T4_T6_E12temp_storage;
	add.s32 	%r1776, %r1775, %r1774;
	st.shared.f64 	[%r1776+24], %fd89;
$L__BB1_72:
	bar.sync 	0;
	setp.ne.s32 	%p577, %r2, 0;
	@%p577 bra 	$L__BB1_600;
	ld.shared.f64 	%fd3506, [_ZZN3cub18CUB_300001_SM_10006detail6reduce28DeviceReduceSingleTileKernelINS2_10policy_hubIdjN4cuda3std3__44plusIdEEE10Policy1000EN6thrust24THRUST_300001_SM_1000_NS17counting_iteratorIiNSD_11use_defaultESF_SF_EEPdjS9_dd22ComplexRiemannFunctionEEvT0_T1_T2_T3_T4_T6_E12temp_storage+32];
	add.f64 	%fd3507, %fd3741, %fd3506;
	ld.shared.f64 	%fd3508, [_ZZN3cub18CUB_300001_SM_10006detail6reduce28DeviceReduceSingleTileKernelINS2_10policy_hubIdjN4cuda3std3__44plusIdEEE10Policy1000EN6thrust24THRUST_300001_SM_1000_NS17counting_iteratorIiNSD_11use_defaultESF_SF_EEPdjS9_dd22ComplexRiemannFunctionEEvT0_T1_T2_T3_T4_T6_E12temp_storage+40];
	add.f64 	%fd3509, %fd3507, %fd3508;
	ld.shared.f64 	%fd3510, [_ZZN3cub18CUB_300001_SM_10006detail6reduce28DeviceReduceSingleTileKernelINS2_10policy_hubIdjN4cuda3std3__44plusIdEEE10Policy1000EN6thrust24THRUST_300001_SM_1000_NS17counting_iteratorIiNSD_11use_defaultESF_SF_EEPdjS9_dd22ComplexRiemannFunctionEEvT0_T1_T2_T3_T4_T6_E12temp_storage+48];
	add.f64 	%fd3511, %fd3509, %fd3510;
	ld.shared.f64 	%fd3512, [_ZZN3cub18CUB_300001_SM_10006detail6reduce28DeviceReduceSingleTileKernelINS2_10policy_hubIdjN4cuda3std3__44plusIdEEE10Policy1000EN6thrust24THRUST_300001_SM_1000_NS17counting_iteratorIiNSD_11use_defaultESF_SF_EEPdjS9_dd22ComplexRiemannFunctionEEvT0_T1_T2_T3_T4_T6_E12temp_storage+56];
	add.f64 	%fd3513, %fd3511, %fd3512;
	ld.shared.f64 	%fd3514, [_ZZN3cub18CUB_300001_SM_10006detail6reduce28DeviceReduceSingleTileKernelINS2_10policy_hubIdjN4cuda3std3__44plusIdEEE10Policy1000EN6thrust24THRUST_300001_SM_1000_NS17counting_iteratorIiNSD_11use_defaultESF_SF_EEPdjS9_dd22ComplexRiemannFunctionEEvT0_T1_T2_T3_T4_T6_E12temp_storage+64];
	add.f64 	%fd3515, %fd3513, %fd3514;
	ld.shared.f64 	%fd3516, [_ZZN3cub18CUB_300001_SM_10006detail6reduce28DeviceReduceSingleTileKernelINS2_10policy_hubIdjN4cuda3std3__44plusIdEEE10Policy1000EN6thrust24THRUST_300001_SM_1000_NS17counting_iteratorIiNSD_11use_defaultESF_SF_EEPdjS9_dd22ComplexRiemannFunctionEEvT0_T1_T2_T3_T4_T6_E12temp_storage+72];
	add.f64 	%fd3517, %fd3515, %fd3516;
	ld.shared.f64 	%fd3518, [_ZZN3cub18CUB_300001_SM_10006detail6reduce28DeviceReduceSingleTileKernelINS2_10policy_hubIdjN4cuda3std3__44plusIdEEE10Policy1000EN6thrust24THRUST_300001_SM_1000_NS17counting_iteratorIiNSD_11use_defaultESF_SF_EEPdjS9_dd22ComplexRiemannFunctionEEvT0_T1_T2_T3_T4_T6_E12temp_storage+80];
	add.f64 	%fd3519, %fd3517, %fd3518;
	ld.shared.f64 	%fd3520, [_ZZN3cub18CUB_300001_SM_10006detail6reduce28DeviceReduceSingleTileKernelINS2_10policy_hubIdjN4cuda3std3__44plusIdEEE10Policy1000EN6thrust24THRUST_300001_SM_1000_NS17counting_iteratorIiNSD_11use_defaultESF_SF_EEPdjS9_dd22ComplexRiemannFunctionEEvT0_T1_T2_T3_T4_T6_E12temp_storage+88];
	add.f64 	%fd3521, %fd3519, %fd3520;
	ld.shared.f64 	%fd3522, [_ZZN3cub18CUB_300001_SM_10006detail6reduce28DeviceReduceSingleTileKernelINS2_10policy_hubIdjN4cuda3std3__44plusIdEEE10Policy1000EN6thrust24THRUST_300001_SM_1000_NS17counting_iteratorIiNSD_11use_defaultESF_SF_EEPdjS9_dd22ComplexRiemannFunctionEEvT0_T1_T2_T3_T4_T6_E12temp_storage+96];
	add.f64 	%fd3523, %fd3521, %fd3522;
	ld.shared.f64 	%fd3524, [_ZZN3cub18CUB_300001_SM_10006detail6reduce28DeviceReduceSingleTileKernelINS2_10policy_hubIdjN4cuda3std3__44plusIdEEE10Policy1000EN6thrust24THRUST_300001_SM_1000_NS17counting_iteratorIiNSD_11use_defaultESF_SF_EEPdjS9_dd22ComplexRiemannFunctionEEvT0_T1_T2_T3_T4_T6_E12temp_storage+104];
	add.f64 	%fd3525, %fd3523, %fd3524;
	ld.shared.f64 	%fd3526, [_ZZN3cub18CUB_300001_SM_10006detail6reduce28DeviceReduceSingleTileKernelINS2_10policy_hubIdjN4cuda3std3__44plusIdEEE10Policy1000EN6thrust24THRUST_300001_SM_1000_NS17counting_iteratorIiNSD_11use_defaultESF_SF_EEPdjS9_dd22ComplexRiemannFunctionEEvT0_T1_T2_T3_T4_T6_E12temp_storage+112];
	add.f64 	%fd3527, %fd3525, %fd3526;
	ld.shared.f64 	%fd3528, [_ZZN3cub18CUB_300001_SM_10006detail6reduce28DeviceReduceSingleTileKernelINS2_10policy_hubIdjN4cuda3std3__44plusIdEEE10Policy1000EN6thrust24THRUST_300001_SM_1000_NS17counting_iteratorIiNSD_11use_defaultESF_SF_EEPdjS9_dd22ComplexRiemannFunctionEEvT0_T1_T2_T3_T4_T6_E12temp_storage+120];
	add.f64 	%fd3529, %fd3527, %fd3528;
	ld.shared.f64 	%fd3530, [_ZZN3cub18CUB_300001_SM_10006detail6reduce28DeviceReduceSingleTileKernelINS2_10policy_hubIdjN4cuda3std3__44plusIdEEE10Policy1000EN6thrust24THRUST_300001_SM_1000_NS17counting_iteratorIiNSD_11use_defaultESF_SF_EEPdjS9_dd22ComplexRiemannFunctionEEvT0_T1_T2_T3_T4_T6_E12temp_storage+128];
	add.f64 	%fd3531, %fd3529, %fd3530;
	ld.shared.f64 	%fd3532, [_ZZN3cub18CUB_300001_SM_10006detail6reduce28DeviceReduceSingleTileKernelINS2_10policy_hubIdjN4cuda3std3__44plusIdEEE10Policy1000EN6thrust24THRUST_300001_SM_1000_NS17counting_iteratorIiNSD_11use_defaultESF_SF_EEPdjS9_dd22ComplexRiemannFunctionEEvT0_T1_T2_T3_T4_T6_E12temp_storage+136];
	add.f64 	%fd3533, %fd3531, %fd3532;
	ld.shared.f64 	%fd3534, [_ZZN3cub18CUB_300001_SM_10006detail6reduce28DeviceReduceSingleTileKernelINS2_10policy_hubIdjN4cuda3std3__44plusIdEEE10Policy1000EN6thrust24THRUST_300001_SM_1000_NS17counting_iteratorIiNSD_11use_defaultESF_SF_EEPdjS9_dd22ComplexRiemannFunctionEEvT0_T1_T2_T3_T4_T6_E12temp_storage+144];
	add.f64 	%fd3535, %fd3533, %fd3534;
	ld.shared.f64 	%fd3536, [_ZZN3cub18CUB_300001_SM_10006detail6reduce28DeviceReduceSingleTileKernelINS2_10policy_hubIdjN4cuda3std3__44plusIdEEE10Policy1000EN6thrust24THRUST_300001_SM_1000_NS17counting_iteratorIiNSD_11use_defaultESF_SF_EEPdjS9_dd22ComplexRiemannFunctionEEvT0_T1_T2_T3_T4_T6_E12temp_storage+152];
	add.f64 	%fd3537, %fd3535, %fd3536;
	ld.shared.f64 	%fd3538, [_ZZN3cub18CUB_300001_SM_10006detail6reduce28DeviceReduceSingleTileKernelINS2_10policy_hubIdjN4cuda3std3__44plusIdEEE10Policy1000EN6thrust24THRUST_300001_SM_1000_NS17counting_iteratorIiNSD_11use_defaultESF_SF_EEPdjS9_dd22ComplexRiemannFunctionEEvT0_T1_T2_T3_T4_T6_E12temp_storage+160];
	add.f64 	%fd3539, %fd3537, %fd3538;
	ld.shared.f64 	%fd3540, [_ZZN3cub18CUB_300001_SM_10006detail6reduce28DeviceReduceSingleTileKernelINS2_10policy_hubIdjN4cuda3std3__44plusIdEEE10Policy1000EN6thrust24THRUST_300001_SM_1000_NS17counting_iteratorIiNSD_11use_defaultESF_SF_EEPdjS9_dd22ComplexRiemannFunctionEEvT0_T1_T2_T3_T4_T6_E12temp_storage+168];
	add.f64 	%fd3541, %fd3539, %fd3540;
	ld.shared.f64 	%fd3542, [_ZZN3cub18CUB_300001_SM_10006detail6reduce28DeviceReduceSingleTileKernelINS2_10policy_hubIdjN4cuda3std3__44plusIdEEE10Policy1000EN6thrust24THRUST_300001_SM_1000_NS17counting_iteratorIiNSD_11use_defaultESF_SF_EEPdjS9_dd22ComplexRiemannFunctionEEvT0_T1_T2_T3_T4_T6_E12temp_storage+176];
	add.f64 	%fd3741, %fd3541, %fd3542;
	bra.uni 	$L__BB1_600;
$L__BB1_74:
	// begin inline asm
	mov.u32 %r1659, %laneid;
	// end inline asm
	and.b32  	%r1710, %r2, 992;
	add.s32 	%r1711, %r1710, 32;
	setp.gt.s32 	%p544, %r1711, %r510;
	not.b32 	%r1712, %r1710;
	add.s32 	%r1713, %r510, %r1712;
	selp.b32 	%r1708, %r1713, 31, %p544;
	mov.b64 	%rd165, %fd3566;
	mov.b64 	{%r1661, %r1666}, %rd165;
	mov.b32 	%r1667, 1;
	mov.b32 	%r1709, -1;
	// begin inline asm
	shfl.sync.down.b32 %r1660, %r1661, %r1667, %r1708, %r1709;
	// end inline asm
	// begin inline asm
	shfl.sync.down.b32 %r1665, %r1666, %r1667, %r1708, %r1709;
	// end inline asm
	mov.b64 	%rd166, {%r1660, %r1665};
	mov.b64 	%fd3423, %rd166;
	setp.lt.s32 	%p545, %r1659, %r1708;
	add.f64 	%fd3424, %fd3566, %fd3423;
	selp.f64 	%fd3425, %fd3424, %fd3566, %p545;
	mov.b64 	%rd167, %fd3425;
	mov.b64 	{%r1671, %r1676}, %rd167;
	mov.b32 	%r1677, 2;
	// begin inline asm
	shfl.sync.down.b32 %r1670, %r1671, %r1677, %r1708, %r1709;
	// end inline asm
	// begin inline asm
	shfl.sync.down.b32 %r1675, %r1676, %r1677, %r1708, %r1709;
	// end inline asm
	mov.b64 	%rd168, {%r1670, %r1675};
	mov.b64 	%fd3426, %rd168;
	add.s32 	%r1714, %r1659, 2;
	setp.gt.s32 	%p546, %r1714, %r1708;
	add.f64 	%fd3427, %fd3425, %fd3426;
	selp.f64 	%fd3428, %fd3425, %fd3427, %p546;
	mov.b64 	%rd169, %fd3428;
	mov.b64 	{%r1681, %r1686}, %rd169;
	mov.b32 	%r1687, 4;
	// begin inline asm
	shfl.sync.down.b32 %r1680, %r1681, %r1687, %r1708, %r1709;
	// end inline asm
	// begin inline asm
	shfl.sync.down.b32 %r1685, %r1686, %r1687, %r1708, %r1709;
	// end inline asm
	mov.b64 	%rd170, {%r1680, %r1685};
	mov.b64 	%fd3429, %rd170;
	add.s32 	%r1715, %r1659, 4;
	setp.gt.s32 	%p547, %r1715, %r1708;
	add.f64 	%fd3430, %fd3428, %fd3429;
	selp.f64 	%fd3431, %fd3428, %fd3430, %p547;
	mov.b64 	%rd171, %fd3431;
	mov.b64 	{%r1691, %r1696}, %rd171;
	mov.b32 	%r1697, 8;
	// begin inline asm
	shfl.sync.down.b32 %r1690, %r1691, %r1697, %r1708, %r1709;
	// end inline asm
	// begin inline asm
	shfl.sync.down.b32 %r1695, %r1696, %r1697, %r1708, %r1709;
	// end inline asm
	mov.b64 	%rd172, {%r1690, %r1695};
	mov.b64 	%fd3432, %rd172;
	add.s32 	%r1716, %r1659, 8;
	setp.gt.s32 	%p548, %r1716, %r1708;
	add.f64 	%fd3433, %fd3431, %fd3432;
	selp.f64 	%fd3434, %fd3431, %fd3433, %p548;
	mov.b64 	%rd173, %fd3434;
	mov.b64 	{%r1701, %r1706}, %rd173;
	mov.b32 	%r1707, 16;
	// begin inline asm
	shfl.sync.down.b32 %r1700, %r1701, %r1707, %r1708, %r1709;
	// end inline asm
	// begin inline asm
	shfl.sync.down.b32 %r1705, %r1706, %r1707, %r1708, %r1709;
	// end inline asm
	mov.b64 	%rd174, {%r1700, %r1705};
	mov.b64 	%fd3435, %rd174;
	add.s32 	%r1717, %r1659, 16;
	setp.gt.s32 	%p549, %r1717, %r1708;
	add.f64 	%fd3436, %fd3434, %fd3435;
	selp.f64 	%fd3741, %fd3434, %fd3436, %p549;
	setp.ne.s32 	%p550, %r1659, 0;
	@%p550 bra 	$L__BB1_76;
	shr.u32 	%r1718, %r2, 2;
	and.b32  	%r1719, %r1718, 248;
	mov.u32 	%r1720, _ZZN3cub18CUB_300001_SM_10006detail6reduce28DeviceReduceSingleTileKernelINS2_10policy_hubIdjN4cuda3std3__44plusIdEEE10Policy1000EN6thrust24THRUST_300001_SM_1000_NS17counting_iteratorIiNSD_11use_defaultESF_SF_EEPdjS9_dd22ComplexRiemannFunctionEEvT0_T1_T2_T3_T4_T6_E12temp_storage;
	add.s32 	%r1721, %r1720, %r1719;
	st.shared.f64 	[%r1721+24], %fd3741;
$L__BB1_76:
	bar.sync 	0;
	setp.ne.s32 	%p551, %r2, 0;
	@%p551 bra 	$L__BB1_600;
	setp.gt.s32 	%p552, %r510, 32;
	ld.shared.f64 	%fd3437, [_ZZN3cub18CUB_300001_SM_10006detail6reduce28DeviceReduceSingleTileKernelINS2_10policy_hubIdjN4cuda3std3__44plusIdEEE10Policy1000EN6thrust24THRUST_300001_SM_1000_NS17counting_iteratorIiNSD_11use_defaultESF_SF_EEPdjS9_dd22ComplexRiemannFunctionEEvT0_T1_T2_T3_T4_T6_E12temp_storage+32];
	add.f64 	%fd3438, %fd3741, %fd3437;
	selp.f64 	%fd3439, %fd3438, %fd3741, %p552;
	setp.gt.s32 	%p553, %r510, 64;
	ld.shared.f64 	%fd3440, [_ZZN3cub18CUB_300001_SM_10006detail6reduce28DeviceReduceSingleTileKernelINS2_10policy_hubIdjN4cuda3std3__44plusIdEEE10Policy1000EN6thrust24THRUST_300001_SM_1000_NS17counting_iteratorIiNSD_11use_defaultESF_SF_EEPdjS9_dd22ComplexRiemannFunctionEEvT0_T1_T2_T3_T4_T6_E12temp_storage+40];
	add.f64 	%fd3441, %fd3440, %fd3439;
	selp.f64 	%fd3442, %fd3441, %fd3439, %p553;
	setp.gt.s32 	%p554, %r510, 96;
	ld.shared.f64 	%fd3443, [_ZZN3cub18CUB_300001_SM_10006detail6reduce28DeviceReduceSingleTileKernelINS2_10policy_hubIdjN4cuda3std3__44plusIdEEE10Policy1000EN6thrust24THRUST_300001_SM_1000_NS17counting_iteratorIiNSD_11use_defaultESF_SF_EEPdjS9_dd22ComplexRiemannFunctionEEvT0_T1_T2_T3_T4_T6_E12temp_storage+48];
	add.f64 	%fd3444, %fd3443, %fd3442;
	selp.f64 	%fd3445, %fd3444, %fd3442, %p554;
	setp.gt.s32 	%p555, %r510, 128;
	ld.shared.f64 	%fd3446, [_ZZN3cub18CUB_300001_SM_10006detail6reduce28DeviceReduceSingleTileKernelINS2_10policy_hubIdjN4cuda3std3__44plusIdEEE10Policy1000EN6thrust24THRUST_300001_SM_1000_NS17counting_iteratorIiNSD_11use_defaultESF_SF_EEPdjS9_dd22ComplexRiemannFunctionEEvT0_T1_T2_T3_T4_T6_E12temp_storage+56];
	add.f64 	%fd3447, %fd3446, %fd3445;
	selp.f64 	%fd3448, %fd3447, %fd3445, %p555;
	setp.gt.s32 	%p556, %r510, 160;
	ld.shared.f64 	%fd3449, [_ZZN3cub18CUB_300001_SM_10006detail6reduce28DeviceReduceSingleTileKernelINS2_10policy_hubIdjN4cuda3std3__44plusIdEEE10Policy1000EN6thrust24THRUST_300001_SM_1000_NS17counting_iteratorIiNSD_11use_defaultESF_SF_EEPdjS9_dd22ComplexRiemannFunctionEEvT0_T1_T2_T3_T4_T6_E12temp_storage+64];
	add.f64 	%fd3450, %fd3449, %fd3448;
	selp.f64 	%fd3451, %fd3450, %fd3448, %p556;
	setp.gt.s32 	%p557, %r510, 192;
	ld.shared.f64 	%fd3452, [_ZZN3cub18CUB_300001_SM_10006detail6reduce28DeviceReduceSingleTileKernelINS2_10policy_hubIdjN4cuda3std3__44plusIdEEE10Policy1000EN6thrust24THRUST_300001_SM_1000_NS17counting_iteratorIiNSD_11use_defaultESF_SF_EEPdjS9_dd22ComplexRiemannFunctionEEvT0_T1_T2_T3_T4_T6_E12temp_storage+72];
	add.f64 	%fd3453, %fd3452, %fd3451;
	selp.f64 	%fd3454, %fd3453, %fd3451, %p557;
	setp.gt.s32 	%p558, %r510, 224;
	ld.shared.f64 	%fd3455, [_ZZN3cub18CUB_300001_SM_10006detail6reduce28DeviceReduceSingleTileKernelINS2_10policy_hubIdjN4cuda3std3__44plusIdEEE10Policy1000EN6thrust24THRUST_300001_SM_1000_NS17counting_iteratorIiNSD_11use_defaultESF_SF_EEPdjS9_dd22ComplexRiemannFunctionEEvT0_T1_T2_T3_T4_T6_E12temp_storage+80];
	add.f64 	%fd3456, %fd3455, %fd3454;
	selp.f64 	%fd3457, %fd3456, %fd3454, %p558;
	setp.gt.s32 	%p559, %r510, 256;
	ld.shared.f64 	%fd3458, [_ZZN3cub18CUB_300001_SM_10006detail6reduce28DeviceReduceSingleTileKernelINS2_10policy_hubIdjN4cuda3std3__44plusIdEEE10Policy1000EN6thrust24THRUST_300001_SM_1000_NS17counting_iteratorIiNSD_11use_defaultESF_SF_EEPdjS9_dd22ComplexRiemannFunctionEEvT0_T1_T2_T3_T4_T6_E12temp_storage+88];
	add.f64 	%fd3459, %fd3458, %fd3457;
	selp.f64 	%fd3460, %fd3459, %fd3457, %p559;
	setp.gt.s32 	%p560, %r510, 288;
	ld.shared.f64 	%fd3461, [_ZZN3cub18CUB_300001_SM_10006detail6reduce28DeviceReduceSingleTileKernelINS2_10policy_hubIdjN4cuda3std3__44plusIdEEE10Policy1000EN6thrust24THRUST_300001_SM_1000_NS17counting_iteratorIiNSD_11use_defaultESF_SF_EEPdjS9_dd22ComplexRiemannFunctionEEvT0_T1_T2_T3_T4_T6_E12temp_storage+96];
	add.f64 	%fd3462, %fd3461, %fd3460;
	selp.f64 	%fd3463, %fd3462, %fd3460, %p560;
	setp.gt.s32 	%p561, %r510, 320;
	ld.shared.f64 	%fd3464, [_ZZN3cub18CUB_300001_SM_10006detail6reduce28DeviceReduceSingleTileKernelINS2_10policy_hubIdjN4cuda3std3__44plusIdEEE10Policy1000EN6thrust24THRUST_300001_SM_1000_NS17counting_iteratorIiNSD_11use_defaultESF_SF_EEPdjS9_dd22ComplexRiemannFunctionEEvT0_T1_T2_T3_T4_T6_E12temp_storage+104];
	add.f64 	%fd3465, %fd3464, %fd3463;
	selp.f64 	%fd3466, %fd3465, %fd3463, %p561;
	setp.gt.s32 	%p562, %r510, 352;
	ld.shared.f64 	%fd3467, [_ZZN3cub18CUB_300001_SM_10006detail6reduce28DeviceReduceSingleTileKernelINS2_10policy_hubIdjN4cuda3std3__44plusIdEEE10Policy1000EN6thrust24THRUST_300001_SM_1000_NS17counting_iteratorIiNSD_11use_defaultESF_SF_EEPdjS9_dd22ComplexRiemannFunctionEEvT0_T1_T2_T3_T4_T6_E12temp_storage+112];
	add.f64 	%fd3468, %fd3467, %fd3466;
	selp.f64 	%fd3469, %fd3468, %fd3466, %p562;
	setp.gt.s32 	%p563, %r510, 384;
	ld.shared.f64 	%fd3470, [_ZZN3cub18CUB_300001_SM_10006detail6reduce28DeviceReduceSingleTileKernelINS2_10policy_hubIdjN4cuda3std3__44plusIdEEE10Policy1000EN6thrust24THRUST_300001_SM_1000_NS17counting_iteratorIiNSD_11use_defaultESF_SF_EEPdjS9_dd22ComplexRiemannFunctionEEvT0_T1_T2_T3_T4_T6_E12temp_storage+120];
	add.f64 	%fd3471, %fd3470, %fd3469;
	selp.f64 	%fd3472, %fd3471, %fd3469, %p563;
	setp.gt.s32 	%p564, %r510, 416;
	ld.shared.f64 	%fd3473, [_ZZN3cub18CUB_300001_SM_10006detail6reduce28DeviceReduceSingleTileKernelINS2_10policy_hubIdjN4cuda3std3__44plusIdEEE10Policy1000EN6thrust24THRUST_300001_SM_1000_NS17counting_iteratorIiNSD_11use_defaultESF_SF_EEPdjS9_dd22ComplexRiemannFunctionEEvT0_T1_T2_T3_T4_T6_E12temp_storage+128];
	add.f64 	%fd3474, %fd3473, %fd3472;
	selp.f64 	%fd3475, %fd3474, %fd3472, %p564;
	setp.gt.s32 	%p565, %r510, 448;
	ld.shared.f64 	%fd3476, [_ZZN3cub18CUB_300001_SM_10006detail6reduce28DeviceReduceSingleTileKernelINS2_10policy_hubIdjN4cuda3std3__44plusIdEEE10Policy1000EN6thrust24THRUST_300001_SM_1000_NS17counting_iteratorIiNSD_11use_defaultESF_SF_EEPdjS9_dd22ComplexRiemannFunctionEEvT0_T1_T2_T3_T4_T6_E12temp_storage+136];
	add.f64 	%fd3477, %fd3476, %fd3475;
	selp.f64 	%fd3478, %fd3477, %fd3475, %p565;
	setp.gt.s32 	%p566, %r510, 480;
	ld.shared.f64 	%fd3479, [_ZZN3cub18CUB_300001_SM_10006detail6reduce28DeviceReduceSingleTileKernelINS2_10policy_hubIdjN4cuda3std3__44plusIdEEE10Policy1000EN6thrust24THRUST_300001_SM_1000_NS17counting_iteratorIiNSD_11use_defaultESF_SF_EEPdjS9_dd22ComplexRiemannFunctionEEvT0_T1_T2_T3_T4_T6_E12temp_storage+144];
	add.f64 	%fd3480, %fd3479, %fd3478;
	selp.f64 	%fd3481, %fd3480, %fd3478, %p566;
	setp.gt.s32 	%p567, %r510, 512;
	ld.shared.f64 	%fd3482, [_ZZN3cub18CUB_300001_SM_10006detail6reduce28DeviceReduceSingleTileKernelINS2_10policy_hubIdjN4cuda3std3__44plusIdEEE10Policy1000EN6thrust24THRUST_300001_SM_1000_NS17counting_iteratorIiNSD_11use_defaultESF_SF_EEPdjS9_dd22ComplexRiemannFunctionEEvT0_T1_T2_T3_T4_T6_E12temp_storage+152];
	add.f64 	%fd3483, %fd3482, %fd3481;
	selp.f64 	%fd3484, %fd3483, %fd3481, %p567;
	setp.gt.s32 	%p568, %r510, 544;
	ld.shared.f64 	%fd3485, [_ZZN3cub18CUB_300001_SM_10006detail6reduce28DeviceReduceSingleTileKernelINS2_10policy_hubIdjN4cuda3std3__44plusIdEEE10Policy1000EN6thrust24THRUST_300001_SM_1000_NS17counting_iteratorIiNSD_11use_defaultESF_SF_EEPdjS9_dd22ComplexRiemannFunctionEEvT0_T1_T2_T3_T4_T6_E12temp_storage+160];
	add.f64 	%fd3486, %fd3485, %fd3484;
	selp.f64 	%fd3487, %fd3486, %fd3484, %p568;
	setp.gt.s32 	%p569, %r510, 576;
	ld.shared.f64 	%fd3488, [_ZZN3cub18CUB_300001_SM_10006detail6reduce28DeviceReduceSingleTileKernelINS2_10policy_hubIdjN4cuda3std3__44plusIdEEE10Policy1000EN6thrust24THRUST_300001_SM_1000_NS17counting_iteratorIiNSD_11use_defaultESF_SF_EEPdjS9_dd22ComplexRiemannFunctionEEvT0_T1_T2_T3_T4_T6_E12temp_storage+168];
	add.f64 	%fd3489, %fd3488, %fd3487;
	selp.f64 	%fd3490, %fd3489, %fd3487, %p569;
	setp.gt.s32 	%p570, %r510, 608;
	ld.shared.f64 	%fd3491, [_ZZN3cub18CUB_300001_SM_10006detail6reduce28DeviceReduceSingleTileKernelINS2_10policy_hubIdjN4cuda3std3__44plusIdEEE10Policy1000EN6thrust24THRUST_300001_SM_1000_NS17counting_iteratorIiNSD_11use_defaultESF_SF_EEPdjS9_dd22ComplexRiemannFunctionEEvT0_T1_T2_T3_T4_T6_E12temp_storage+176];
	add.f64 	%fd3492, %fd3491, %fd3490;
	selp.f64 	%fd3741, %fd3492, %fd3490, %p570;
	bra.uni 	$L__BB1_600;
$L__BB1_78:
	mov.u32 	%r66, %tid.x;
	add.s32 	%r67, %r509, %r66;
	mov.b32 	%r511, 1127219200;
	mov.b32 	%r512, -2147483648;
	mov.b64 	%fd94, {%r512, %r511};
	mov.f64 	%fd803, 0d4004000000000000;
	{
	.reg .b32 %temp; 
	mov.b64 	{%temp, %r68}, %fd803;
	}
	and.b32  	%r69, %r68, 2146435072;
	setp.eq.s32 	%p5, %r69, 1074790400;
	setp.lt.s32 	%p6, %r68, 0;
	selp.b32 	%r70, 0, 2146435072, %p6;
	and.b32  	%r513, %r68, 2147483647;
	setp.ne.s32 	%p7, %r513, 1071644672;
	and.pred  	%p2, %p5, %p7;
	or.b32  	%r71, %r70, -2147483648;
	cvt.rn.f64.s32 	%fd804, %r67;
	fma.rn.f64 	%fd95, %fd802, %fd804, %fd801;
	fma.rn.f64 	%fd805, %fd95, 0d3FF71547652B82FE, 0d4338000000000000;
	{
	.reg .b32 %temp; 
	mov.b64 	{%r72, %temp}, %fd805;
	}
	mov.f64 	%fd806, 0dC338000000000000;
	add.rn.f64 	%fd807, %fd805, %fd806;
	fma.rn.f64 	%fd808, %fd807, 0dBFE62E42FEFA39EF, %fd95;
	fma.rn.f64 	%fd809, %fd807, 0dBC7ABC9E3B39803F, %fd808;
	fma.rn.f64 	%fd810, %fd809, 0d3E5ADE1569CE2BDF, 0d3E928AF3FCA213EA;
	fma.rn.f64 	%fd811, %fd810, %fd809, 0d3EC71DEE62401315;
	fma.rn.f64 	%fd812, %fd811, %fd809, 0d3EFA01997C89EB71;
	fma.rn.f64 	%fd813, %fd812, %fd809, 0d3F2A01A014761F65;
	fma.rn.f64 	%fd814, %fd813, %fd809, 0d3F56C16C1852B7AF;
	fma.rn.f64 	%fd815, %fd814, %fd809, 0d3F81111111122322;
	fma.rn.f64 	%fd816, %fd815, %fd809, 0d3FA55555555502A1;
	fma.rn.f64 	%fd817, %fd816, %fd809, 0d3FC5555555555511;
	fma.rn.f64 	%fd818, %fd817, %fd809, 0d3FE000000000000B;
	fma.rn.f64 	%fd819, %fd818, %fd809, 0d3FF0000000000000;
	fma.rn.f64 	%fd820, %fd819, %fd809, 0d3FF0000000000000;
	{
	.reg .b32 %temp; 
	mov.b64 	{%r73, %temp}, %fd820;
	}
	{
	.reg .b32 %temp; 
	mov.b64 	{%temp, %r74}, %fd820;
	}
	shl.b32 	%r514, %r72, 20;
	add.s32 	%r515, %r514, %r74;
	mov.b64 	%fd3567, {%r73, %r515};
	{
	.reg .b32 %temp; 
	mov.b64 	{%temp, %r516}, %fd95;
	}
	mov.b32 	%f39, %r516;
	abs.f32 	%f5, %f39;
	setp.lt.f32 	%p8, %f5, 0f4086232B;
	@%p8 bra 	$L__BB1_81;
	setp.lt.f64 	%p9, %fd95, 0d0000000000000000;
	add.f64 	%fd821, %fd95, 0d7FF0000000000000;
	selp.f64 	%fd3567, 0d0000000000000000, %fd821, %p9;
	setp.geu.f32 	%p10, %f5, 0f40874800;
	@%p10 bra 	$L__BB1_81;
	shr.u32 	%r517, %r72, 31;
	add.s32 	%r518, %r72, %r517;
	shr.s32 	%r519, %r518, 1;
	shl.b32 	%r520, %r519, 20;
	add.s32 	%r521, %r74, %r520;
	mov.b64 	%fd822, {%r73, %r521};
	sub.s32 	%r522, %r72, %r519;
	shl.b32 	%r523, %r522, 20;
	add.s32 	%r524, %r523, 1072693248;
	mov.b32 	%r525, 0;
	mov.b64 	%fd823, {%r525, %r524};
	mul.f64 	%fd3567, %fd823, %fd822;
$L__BB1_81:
	add.f64 	%fd3568, %fd95, 0d3FF0000000000000;
	{
	.reg .b32 %temp; 
	mov.b64 	{%temp, %r1796}, %fd3568;
	}
	{
	.reg .b32 %temp; 
	mov.b64 	{%r1797, %temp}, %fd3568;
	}
	setp.gt.s32 	%p11, %r1796, 1048575;
	mov.b32 	%r1798, -1023;
	@%p11 bra 	$L__BB1_83;
	mul.f64 	%fd3568, %fd3568, 0d4350000000000000;
	{
	.reg .b32 %temp; 
	mov.b64 	{%temp, %r1796}, %fd3568;
	}
	{
	.reg .b32 %temp; 
	mov.b64 	{%r1797, %temp}, %fd3568;
	}
	mov.b32 	%r1798, -1077;
$L__BB1_83:
	add.s32 	%r528, %r1796, -1;
	setp.gt.u32 	%p12, %r528, 2146435070;
	@%p12 bra 	$L__BB1_87;
	shr.u32 	%r531, %r1796, 20;
	add.s32 	%r1799, %r1798, %r531;
	and.b32  	%r532, %r1796, 1048575;
	or.b32  	%r533, %r532, 1072693248;
	mov.b64 	%fd3569, {%r1797, %r533};
	setp.lt.u32 	%p14, %r533, 1073127583;
	@%p14 bra 	$L__BB1_86;
	{
	.reg .b32 %temp; 
	mov.b64 	{%r534, %temp}, %fd3569;
	}
	{
	.reg .b32 %temp; 
	mov.b64 	{%temp, %r535}, %fd3569;
	}
	add.s32 	%r536, %r535, -1048576;
	mov.b64 	%fd3569, {%r534, %r536};
	add.s32 	%r1799, %r1799, 1;
$L__BB1_86:
	add.f64 	%fd825, %fd3569, 0dBFF0000000000000;
	add.f64 	%fd826, %fd3569, 0d3FF0000000000000;
	rcp.approx.ftz.f64 	%fd827, %fd826;
	neg.f64 	%fd828, %fd826;
	fma.rn.f64 	%fd829, %fd828, %fd827, 0d3FF0000000000000;
	fma.rn.f64 	%fd830, %fd829, %fd829, %fd829;
	fma.rn.f64 	%fd831, %fd830, %fd827, %fd827;
	mul.f64 	%fd832, %fd825, %fd831;
	fma.rn.f64 	%fd833, %fd825, %fd831, %fd832;
	mul.f64 	%fd834, %fd833, %fd833;
	fma.rn.f64 	%fd835, %fd834, 0d3EB1380B3AE80F1E, 0d3ED0EE258B7A8B04;
	fma.rn.f64 	%fd836, %fd835, %fd834, 0d3EF3B2669F02676F;
	fma.rn.f64 	%fd837, %fd836, %fd834, 0d3F1745CBA9AB0956;
	fma.rn.f64 	%fd838, %fd837, %fd834, 0d3F3C71C72D1B5154;
	fma.rn.f64 	%fd839, %fd838, %fd834, 0d3F624924923BE72D;
	fma.rn.f64 	%fd840, %fd839, %fd834, 0d3F8999999999A3C4;
	fma.rn.f64 	%fd841, %fd840, %fd834, 0d3FB5555555555554;
	sub.f64 	%fd842, %fd825, %fd833;
	add.f64 	%fd843, %fd842, %fd842;
	neg.f64 	%fd844, %fd833;
	fma.rn.f64 	%fd845, %fd844, %fd825, %fd843;
	mul.f64 	%fd846, %fd831, %fd845;
	mul.f64 	%fd847, %fd834, %fd841;
	fma.rn.f64 	%fd848, %fd847, %fd833, %fd846;
	xor.b32  	%r537, %r1799, -2147483648;
	mov.b32 	%r538, 1127219200;
	mov.b64 	%fd849, {%r537, %r538};
	sub.f64 	%fd850, %fd849, %fd94;
	fma.rn.f64 	%fd851, %fd850, 0d3FE62E42FEFA39EF, %fd833;
	fma.rn.f64 	%fd852, %fd850, 0dBFE62E42FEFA39EF, %fd851;
	sub.f64 	%fd853, %fd852, %fd833;
	sub.f64 	%fd854, %fd848, %fd853;
	fma.rn.f64 	%fd855, %fd850, 0d3C7ABC9E3B39803F, %fd854;
	add.f64 	%fd3570, %fd851, %fd855;
	bra.uni 	$L__BB1_88;
$L__BB1_87:
	fma.rn.f64 	%fd824, %fd3568, 0d7FF0000000000000, 0d7FF0000000000000;
	{
	.reg .b32 %temp; 
	mov.b64 	{%temp, %r529}, %fd3568;
	}
	and.b32  	%r530, %r529, 2147483647;
	setp.eq.s32 	%p13, %r530, 0;
	selp.f64 	%fd3570, 0dFFF0000000000000, %fd824, %p13;
$L__BB1_88:
	add.f64 	%fd109, %fd3567, %fd3570;
	abs.f64 	%fd110, %fd109;
	setp.neu.f64 	%p15, %fd110, 0d7FF0000000000000;
	@%p15 bra 	$L__BB1_90;
	mov.f64 	%fd861, 0d0000000000000000;
	mul.rn.f64 	%fd3571, %fd109, %fd861;
	mov.b32 	%r1800, 0;
	bra.uni 	$L__BB1_92;
$L__BB1_90:
	mul.f64 	%fd856, %fd109, 0d3FE45F306DC9C883;
	cvt.rni.s32.f64 	%r1800, %fd856;
	cvt.rn.f64.s32 	%fd857, %r1800;
	fma.rn.f64 	%fd858, %fd857, 0dBFF921FB54442D18, %fd109;
	fma.rn.f64 	%fd859, %fd857, 0dBC91A62633145C00, %fd858;
	fma.rn.f64 	%fd3571, %fd857, 0dB97B839A252049C0, %fd859;
	setp.ltu.f64 	%p16, %fd110, 0d41E0000000000000;
	@%p16 bra 	$L__BB1_92;
	{ // callseq 0, 0
	.param .b64 param0;
	st.param.f64 	[param0], %fd109;
	.param .align 16 .b8 retval0[16];
	call.uni (retval0), 
	__internal_trig_reduction_slowpathd, 
	(
	param0
	);
	ld.param.f64 	%fd3571, [retval0];
	ld.param.b32 	%r1800, [retval0+8];
	} // callseq 0
$L__BB1_92:
	shl.b32 	%r541, %r1800, 6;
	cvt.u64.u32 	%rd3, %r541;
	and.b64  	%rd4, %rd3, 64;
	mov.u64 	%rd5, __cudart_sin_cos_coeffs;
	add.s64 	%rd6, %rd5, %rd4;
	mul.rn.f64 	%fd862, %fd3571, %fd3571;
	and.b32  	%r542, %r1800, 1;
	setp.eq.b32 	%p17, %r542, 1;
	selp.f64 	%fd863, 0dBDA8FF8320FD8164, 0d3DE5DB65F9785EBA, %p17;
	ld.global.nc.v2.f64 	{%fd864, %fd865}, [%rd6];
	fma.rn.f64 	%fd866, %fd863, %fd862, %fd864;
	fma.rn.f64 	%fd867, %fd866, %fd862, %fd865;
	ld.global.nc.v2.f64 	{%fd868, %fd869}, [%rd6+16];
	fma.rn.f64 	%fd870, %fd867, %fd862, %fd868;
	fma.rn.f64 	%fd871, %fd870, %fd862, %fd869;
	ld.global.nc.v2.f64 	{%fd872, %fd873}, [%rd6+32];
	fma.rn.f64 	%fd874, %fd871, %fd862, %fd872;
	fma.rn.f64 	%fd875, %fd874, %fd862, %fd873;
	fma.rn.f64 	%fd876, %fd875, %fd3571, %fd3571;
	fma.rn.f64 	%fd877, %fd875, %fd862, 0d3FF0000000000000;
	selp.f64 	%fd878, %fd877, %fd876, %p17;
	and.b32  	%r543, %r1800, 2;
	setp.eq.s32 	%p18, %r543, 0;
	mov.f64 	%fd879, 0d0000000000000000;
	sub.f64 	%fd880, %fd879, %fd878;
	selp.f64 	%fd881, %fd878, %fd880, %p18;
	fma.rn.f64 	%fd882, %fd95, %fd95, 0d3FF0000000000000;
	sqrt.rn.f64 	%fd883, %fd882;
	add.f64 	%fd115, %fd883, %fd881;
	{
	.reg .b32 %temp; 
	mov.b64 	{%temp, %r88}, %fd115;
	}
	setp.neu.f64 	%p19, %fd115, 0d0000000000000000;
	@%p19 bra 	$L__BB1_94;
	setp.lt.s32 	%p21, %r68, 0;
	setp.eq.s32 	%p22, %r69, 1074790400;
	selp.b32 	%r544, %r88, 0, %p22;
	or.b32  	%r545, %r544, 2146435072;
	selp.b32 	%r546, %r545, %r544, %p21;
	mov.b32 	%r547, 0;
	mov.b64 	%fd3573, {%r547, %r546};
	bra.uni 	$L__BB1_95;
$L__BB1_94:
	abs.f64 	%fd884, %fd115;
	{ // callseq 1, 0
	.param .b64 param0;
	st.param.f64 	[param0], %fd884;
	.param .b64 retval0;
	call.uni (retval0), 
	__internal_accurate_pow, 
	(
	param0
	);
	ld.param.f64 	%fd885, [retval0];
	} // callseq 1
	setp.lt.s32 	%p20, %r88, 0;
	selp.f64 	%fd3573, 0dFFF8000000000000, %fd885, %p20;
$L__BB1_95:
	add.f64 	%fd887, %fd115, 0d4004000000000000;
	{
	.reg .b32 %temp; 
	mov.b64 	{%temp, %r548}, %fd887;
	}
	and.b32  	%r549, %r548, 2146435072;
	setp.ne.s32 	%p23, %r549, 2146435072;
	@%p23 bra 	$L__BB1_100;
	setp.num.f64 	%p24, %fd115, %fd115;
	@%p24 bra 	$L__BB1_98;
	mov.f64 	%fd889, 0d4004000000000000;
	add.rn.f64 	%fd3573, %fd115, %fd889;
	bra.uni 	$L__BB1_100;
$L__BB1_98:
	abs.f64 	%fd888, %fd115;
	setp.neu.f64 	%p25, %fd888, 0d7FF0000000000000;
	@%p25 bra 	$L__BB1_100;
	setp.lt.s32 	%p26, %r88, 0;
	selp.b32 	%r550, %r71, %r70, %p2;
	selp.b32 	%r551, %r550, %r70, %p26;
	mov.b32 	%r552, 0;
	mov.b64 	%fd3573, {%r552, %r551};
$L__BB1_100:
	setp.eq.f64 	%p27, %fd115, 0d3FF0000000000000;
	selp.f64 	%fd122, 0d3FF0000000000000, %fd3573, %p27;
	mul.f64 	%fd123, %fd95, 0d4014000000000000;
	abs.f64 	%fd124, %fd123;
	setp.neu.f64 	%p28, %fd124, 0d7FF0000000000000;
	@%p28 bra 	$L__BB1_102;
	mov.f64 	%fd895, 0d0000000000000000;
	mul.rn.f64 	%fd3575, %fd123, %fd895;
	mov.b32 	%r1802, 1;
	bra.uni 	$L__BB1_105;
$L__BB1_102:
	mul.f64 	%fd890, %fd123, 0d3FE45F306DC9C883;
	cvt.rni.s32.f64 	%r1801, %fd890;
	cvt.rn.f64.s32 	%fd891, %r1801;
	fma.rn.f64 	%fd892, %fd891, 0dBFF921FB54442D18, %fd123;
	fma.rn.f64 	%fd893, %fd891, 0dBC91A62633145C00, %fd892;
	fma.rn.f64 	%fd3575, %fd891, 0dB97B839A252049C0, %fd893;
	setp.ltu.f64 	%p29, %fd124, 0d41E0000000000000;
	@%p29 bra 	$L__BB1_104;
	{ // callseq 2, 0
	.param .b64 param0;
	st.param.f64 	[param0], %fd123;
	.param .align 16 .b8 retval0[16];
	call.uni (retval0), 
	__internal_trig_reduction_slowpathd, 
	(
	param0
	);
	ld.param.f64 	%fd3575, [retval0];
	ld.param.b32 	%r1801, [retval0+8];
	} // callseq 2
$L__BB1_104:
	add.s32 	%r1802, %r1801, 1;
$L__BB1_105:
	shl.b32 	%r555, %r1802, 6;
	cvt.u64.u32 	%rd7, %r555;
	and.b64  	%rd8, %rd7, 64;
	add.s64 	%rd10, %rd5, %rd8;
	mul.rn.f64 	%fd896, %fd3575, %fd3575;
	and.b32  	%r556, %r1802, 1;
	setp.eq.b32 	%p30, %r556, 1;
	selp.f64 	%fd897, 0dBDA8FF8320FD8164, 0d3DE5DB65F9785EBA, %p30;
	ld.global.nc.v2.f64 	{%fd898, %fd899}, [%rd10];
	fma.rn.f64 	%fd900, %fd897, %fd896, %fd898;
	fma.rn.f64 	%fd901, %fd900, %fd896, %fd899;
	ld.global.nc.v2.f64 	{%fd902, %fd903}, [%rd10+16];
	fma.rn.f64 	%fd904, %fd901, %fd896, %fd902;
	fma.rn.f64 	%fd905, %fd904, %fd896, %fd903;
	ld.global.nc.v2.f64 	{%fd906, %fd907}, [%rd10+32];
	fma.rn.f64 	%fd908, %fd905, %fd896, %fd906;
	fma.rn.f64 	%fd909, %fd908, %fd896, %fd907;
	fma.rn.f64 	%fd910, %fd909, %fd3575, %fd3575;
	fma.rn.f64 	%fd911, %fd909, %fd896, 0d3FF0000000000000;
	selp.f64 	%fd912, %fd911, %fd910, %p30;
	and.b32  	%r557, %r1802, 2;
	setp.eq.s32 	%p31, %r557, 0;
	mov.f64 	%fd913, 0d0000000000000000;
	sub.f64 	%fd914, %fd913, %fd912;
	selp.f64 	%fd915, %fd912, %fd914, %p31;
	mul.f64 	%fd130, %fd122, %fd915;
	neg.f64 	%fd916, %fd95;
	fma.rn.f64 	%fd917, %fd95, 0dBFF71547652B82FE, 0d4338000000000000;
	{
	.reg .b32 %temp; 
	mov.b64 	{%r94, %temp}, %fd917;
	}
	mov.f64 	%fd918, 0dC338000000000000;
	add.rn.f64 	%fd919, %fd917, %fd918;
	fma.rn.f64 	%fd920, %fd919, 0dBFE62E42FEFA39EF, %fd916;
	fma.rn.f64 	%fd921, %fd919, 0dBC7ABC9E3B39803F, %fd920;
	fma.rn.f64 	%fd922, %fd921, 0d3E5ADE1569CE2BDF, 0d3E928AF3FCA213EA;
	fma.rn.f64 	%fd923, %fd922, %fd921, 0d3EC71DEE62401315;
	fma.rn.f64 	%fd924, %fd923, %fd921, 0d3EFA01997C89EB71;
	fma.rn.f64 	%fd925, %fd924, %fd921, 0d3F2A01A014761F65;
	fma.rn.f64 	%fd926, %fd925, %fd921, 0d3F56C16C1852B7AF;
	fma.rn.f64 	%fd927, %fd926, %fd921, 0d3F81111111122322;
	fma.rn.f64 	%fd928, %fd927, %fd921, 0d3FA55555555502A1;
	fma.rn.f64 	%fd929, %fd928, %fd921, 0d3FC5555555555511;
	fma.rn.f64 	%fd930, %fd929, %fd921, 0d3FE000000000000B;
	fma.rn.f64 	%fd931, %fd930, %fd921, 0d3FF0000000000000;
	fma.rn.f64 	%fd932, %fd931, %fd921, 0d3FF0000000000000;
	{
	.reg .b32 %temp; 
	mov.b64 	{%r95, %temp}, %fd932;
	}
	{
	.reg .b32 %temp; 
	mov.b64 	{%temp, %r96}, %fd932;
	}
	shl.b32 	%r558, %r94, 20;
	add.s32 	%r559, %r558, %r96;
	mov.b64 	%fd3576, {%r95, %r559};
	{
	.reg .b32 %temp; 
	mov.b64 	{%temp, %r560}, %fd916;
	}
	mov.b32 	%f40, %r560;
	abs.f32 	%f6, %f40;
	setp.lt.f32 	%p32, %f6, 0f4086232B;
	@%p32 bra 	$L__BB1_108;
	setp.gt.f64 	%p33, %fd95, 0d0000000000000000;
	mov.f64 	%fd933, 0d7FF0000000000000;
	sub.f64 	%fd934, %fd933, %fd95;
	selp.f64 	%fd3576, 0d0000000000000000, %fd934, %p33;
	setp.geu.f32 	%p34, %f6, 0f40874800;
	@%p34 bra 	$L__BB1_108;
	shr.u32 	%r561, %r94, 31;
	add.s32 	%r562, %r94, %r561;
	shr.s32 	%r563, %r562, 1;
	shl.b32 	%r564, %r563, 20;
	add.s32 	%r565, %r96, %r564;
	mov.b64 	%fd935, {%r95, %r565};
	sub.s32 	%r566, %r94, %r563;
	shl.b32 	%r567, %r566, 20;
	add.s32 	%r568, %r567, 1072693248;
	mov.b32 	%r569, 0;
	mov.b64 	%fd936, {%r569, %r568};
	mul.f64 	%fd3576, %fd936, %fd935;
$L__BB1_108:
	add.f64 	%fd937, %fd3576, 0d3FF0000000000000;
	div.rn.f64 	%fd135, %fd130, %fd937;
	add.s32 	%r97, %r67, 640;
	cvt.rn.f64.s32 	%fd938, %r97;
	fma.rn.f64 	%fd136, %fd802, %fd938, %fd801;
	fma.rn.f64 	%fd939, %fd136, 0d3FF71547652B82FE, 0d4338000000000000;
	{
	.reg .b32 %temp; 
	mov.b64 	{%r98, %temp}, %fd939;
	}
	mov.f64 	%fd940, 0dC338000000000000;
	add.rn.f64 	%fd941, %fd939, %fd940;
	fma.rn.f64 	%fd942, %fd941, 0dBFE62E42FEFA39EF, %fd136;
	fma.rn.f64 	%fd943, %fd941, 0dBC7ABC9E3B39803F, %fd942;
	fma.rn.f64 	%fd944, %fd943, 0d3E5ADE1569CE2BDF, 0d3E928AF3FCA213EA;
	fma.rn.f64 	%fd945, %fd944, %fd943, 0d3EC71DEE62401315;
	fma.rn.f64 	%fd946, %fd945, %fd943, 0d3EFA01997C89EB71;
	fma.rn.f64 	%fd947, %fd946, %fd943, 0d3F2A01A014761F65;
	fma.rn.f64 	%fd948, %fd947, %fd943, 0d3F56C16C1852B7AF;
	fma.rn.f64 	%fd949, %fd948, %fd943, 0d3F81111111122322;
	fma.rn.f64 	%fd950, %fd949, %fd943, 0d3FA55555555502A1;
	fma.rn.f64 	%fd951, %fd950, %fd943, 0d3FC5555555555511;
	fma.rn.f64 	%fd952, %fd951, %fd943, 0d3FE000000000000B;
	fma.rn.f64 	%fd953, %fd952, %fd943, 0d3FF0000000000000;
	fma.rn.f64 	%fd954, %fd953, %fd943, 0d3FF0000000000000;
	{
	.reg .b32 %temp; 
	mov.b64 	{%r99, %temp}, %fd954;
	}
	{
	.reg .b32 %temp; 
	mov.b64 	{%temp, %r100}, %fd954;
	}
	shl.b32 	%r570, %r98, 20;
	add.s32 	%r571, %r570, %r100;
	mov.b64 	%fd3577, {%r99, %r571};
	{
	.reg .b32 %temp; 
	mov.b64 	{%temp, %r572}, %fd136;
	}
	mov.b32 	%f41, %r572;
	abs.f32 	%f7, %f41;
	setp.lt.f32 	%p35, %f7, 0f4086232B;
	@%p35 bra 	$L__BB1_111;
	setp.lt.f64 	%p36, %fd136, 0d0000000000000000;
	add.f64 	%fd955, %fd136, 0d7FF0000000000000;
	selp.f64 	%fd3577, 0d0000000000000000, %fd955, %p36;
	setp.geu.f32 	%p37, %f7, 0f40874800;
	@%p37 bra 	$L__BB1_111;
	shr.u32 	%r573, %r98, 31;
	add.s32 	%r574, %r98, %r573;
	shr.s32 	%r575, %r574, 1;
	shl.b32 	%r576, %r575, 20;
	add.s32 	%r577, %r100, %r576;
	mov.b64 	%fd956, {%r99, %r577};
	sub.s32 	%r578, %r98, %r575;
	shl.b32 	%r579, %r578, 20;
	add.s32 	%r580, %r579, 1072693248;
	mov.b32 	%r581, 0;
	mov.b64 	%fd957, {%r581, %r580};
	mul.f64 	%fd3577, %fd957, %fd956;
$L__BB1_111:
	add.f64 	%fd3578, %fd136, 0d3FF0000000000000;
	{
	.reg .b32 %temp; 
	mov.b64 	{%temp, %r1803}, %fd3578;
	}
	{
	.reg .b32 %temp; 
	mov.b64 	{%r1804, %temp}, %fd3578;
	}
	setp.gt.s32 	%p38, %r1803, 1048575;
	mov.b32 	%r1805, -1023;
	@%p38 bra 	$L__BB1_113;
	mul.f64 	%fd3578, %fd3578, 0d4350000000000000;
	{
	.reg .b32 %temp; 
	mov.b64 	{%temp, %r1803}, %fd3578;
	}
	{
	.reg .b32 %temp; 
	mov.b64 	{%r1804, %temp}, %fd3578;
	}
	mov.b32 	%r1805, -1077;
$L__BB1_113:
	add.s32 	%r584, %r1803, -1;
	setp.lt.u32 	%p39, %r584, 2146435071;
	@%p39 bra 	$L__BB1_115;
	fma.rn.f64 	%fd958, %fd3578, 0d7FF0000000000000, 0d7FF0000000000000;
	{
	.reg .b32 %temp; 
	mov.b64 	{%temp, %r585}, %fd3578;
	}
	and.b32  	%r586, %r585, 2147483647;
	setp.eq.s32 	%p40, %r586, 0;
	selp.f64 	%fd3580, 0dFFF0000000000000, %fd958, %p40;
	bra.uni 	$L__BB1_118;
$L__BB1_115:
	shr.u32 	%r587, %r1803, 20;
	add.s32 	%r1806, %r1805, %r587;
	and.b32  	%r588, %r1803, 1048575;
	or.b32  	%r589, %r588, 1072693248;
	mov.b64 	%fd3579, {%r1804, %r589};
	setp.lt.u32 	%p41, %r589, 1073127583;
	@%p41 bra 	$L__BB1_117;
	{
	.reg .b32 %temp; 
	mov.b64 	{%r590, %temp}, %fd3579;
	}
	{
	.reg .b32 %temp; 
	mov.b64 	{%temp, %r591}, %fd3579;
	}
	add.s32 	%r592, %r591, -1048576;
	mov.b64 	%fd3579, {%r590, %r592};
	add.s32 	%r1806, %r1806, 1;
$L__BB1_117:
	add.f64 	%fd959, %fd3579, 0dBFF0000000000000;
	add.f64 	%fd960, %fd3579, 0d3FF0000000000000;
	rcp.approx.ftz.f64 	%fd961, %fd960;
	neg.f64 	%fd962, %fd960;
	fma.rn.f64 	%fd963, %fd962, %fd961, 0d3FF0000000000000;
	fma.rn.f64 	%fd964, %fd963, %fd963, %fd963;
	fma.rn.f64 	%fd965, %fd964, %fd961, %fd961;
	mul.f64 	%fd966, %fd959, %fd965;
	fma.rn.f64 	%fd967, %fd959, %fd965, %fd966;
	mul.f64 	%fd968, %fd967, %fd967;
	fma.rn.f64 	%fd969, %fd968, 0d3EB1380B3AE80F1E, 0d3ED0EE258B7A8B04;
	fma.rn.f64 	%fd970, %fd969, %fd968, 0d3EF3B2669F02676F;
	fma.rn.f64 	%fd971, %fd970, %fd968, 0d3F1745CBA9AB0956;
	fma.rn.f64 	%fd972, %fd971, %fd968, 0d3F3C71C72D1B5154;
	fma.rn.f64 	%fd973, %fd972, %fd968, 0d3F624924923BE72D;
	fma.rn.f64 	%fd974, %fd973, %fd968, 0d3F8999999999A3C4;
	fma.rn.f64 	%fd975, %fd974, %fd968, 0d3FB5555555555554;
	sub.f64 	%fd976, %fd959, %fd967;
	add.f64 	%fd977, %fd976, %fd976;
	neg.f64 	%fd978, %fd967;
	fma.rn.f64 	%fd979, %fd978, %fd959, %fd977;
	mul.f64 	%fd980, %fd965, %fd979;
	mul.f64 	%fd981, %fd968, %fd975;
	fma.rn.f64 	%fd982, %fd981, %fd967, %fd980;
	xor.b32  	%r593, %r1806, -2147483648;
	mov.b32 	%r594, 1127219200;
	mov.b64 	%fd983, {%r593, %r594};
	sub.f64 	%fd984, %fd983, %fd94;
	fma.rn.f64 	%fd985, %fd984, 0d3FE62E42FEFA39EF, %fd967;
	fma.rn.f64 	%fd986, %fd984, 0dBFE62E42FEFA39EF, %fd985;
	sub.f64 	%fd987, %fd986, %fd967;
	sub.f64 	%fd988, %fd982, %fd987;
	fma.rn.f64 	%fd989, %fd984, 0d3C7ABC9E3B39803F, %fd988;
	add.f64 	%fd3580, %fd985, %fd989;
$L__BB1_118:
	add.f64 	%fd150, %fd3577, %fd3580;
	abs.f64 	%fd151, %fd150;
	setp.eq.f64 	%p42, %fd151, 0d7FF0000000000000;
	@%p42 bra 	$L__BB1_121;
	mul.f64 	%fd990, %fd150, 0d3FE45F306DC9C883;
	cvt.rni.s32.f64 	%r1807, %fd990;
	cvt.rn.f64.s32 	%fd991, %r1807;
	fma.rn.f64 	%fd992, %fd991, 0dBFF921FB54442D18, %fd150;
	fma.rn.f64 	%fd993, %fd991, 0dBC91A62633145C00, %fd992;
	fma.rn.f64 	%fd3581, %fd991, 0dB97B839A252049C0, %fd993;
	setp.ltu.f64 	%p43, %fd151, 0d41E0000000000000;
	@%p43 bra 	$L__BB1_122;
	{ // callseq 3, 0
	.param .b64 param0;
	st.param.f64 	[param0], %fd150;
	.param .align 16 .b8 retval0[16];
	call.uni (retval0), 
	__internal_trig_reduction_slowpathd, 
	(
	param0
	);
	ld.param.f64 	%fd3581, [retval0];
	ld.param.b32 	%r1807, [retval0+8];
	} // callseq 3
	bra.uni 	$L__BB1_122;
$L__BB1_121:
	mov.f64 	%fd995, 0d0000000000000000;
	mul.rn.f64 	%fd3581, %fd150, %fd995;
	mov.b32 	%r1807, 0;
$L__BB1_122:
	shl.b32 	%r597, %r1807, 6;
	cvt.u64.u32 	%rd11, %r597;
	and.b64  	%rd12, %rd11, 64;
	add.s64 	%rd14, %rd5, %rd12;
	mul.rn.f64 	%fd996, %fd3581, %fd3581;
	and.b32  	%r598, %r1807, 1;
	setp.eq.b32 	%p44, %r598, 1;
	selp.f64 	%fd997, 0dBDA8FF8320FD8164, 0d3DE5DB65F9785EBA, %p44;
	ld.global.nc.v2.f64 	{%fd998, %fd999}, [%rd14];
	fma.rn.f64 	%fd1000, %fd997, %fd996, %fd998;
	fma.rn.f64 	%fd1001, %fd1000, %fd996, %fd999;
	ld.global.nc.v2.f64 	{%fd1002, %fd1003}, [%rd14+16];
	fma.rn.f64 	%fd1004, %fd1001, %fd996, %fd1002;
	fma.rn.f64 	%fd1005, %fd1004, %fd996, %fd1003;
	ld.global.nc.v2.f64 	{%fd1006, %fd1007}, [%rd14+32];
	fma.rn.f64 	%fd1008, %fd1005, %fd996, %fd1006;
	fma.rn.f64 	%fd1009, %fd1008, %fd996, %fd1007;
	fma.rn.f64 	%fd1010, %fd1009, %fd3581, %fd3581;
	fma.rn.f64 	%fd1011, %fd1009, %fd996, 0d3FF0000000000000;
	selp.f64 	%fd1012, %fd1011, %fd1010, %p44;
	and.b32  	%r599, %r1807, 2;
	setp.eq.s32 	%p45, %r599, 0;
	mov.f64 	%fd1013, 0d0000000000000000;
	sub.f64 	%fd1014, %fd1013, %fd1012;
	selp.f64 	%fd1015, %fd1012, %fd1014, %p45;
	fma.rn.f64 	%fd1016, %fd136, %fd136, 0d3FF0000000000000;
	sqrt.rn.f64 	%fd1017, %fd1016;
	add.f64 	%fd156, %fd1017, %fd1015;
	{
	.reg .b32 %temp; 
	mov.b64 	{%temp, %r114}, %fd156;
	}
	setp.eq.f64 	%p46, %fd156, 0d0000000000000000;
	@%p46 bra 	$L__BB1_124;
	abs.f64 	%fd1018, %fd156;
	{ // callseq 4, 0
	.param .b64 param0;
	st.param.f64 	[param0], %fd1018;
	.param .b64 retval0;
	call.uni (retval0), 
	__internal_accurate_pow, 
	(
	param0
	);
	ld.param.f64 	%fd1019, [retval0];
	} // callseq 4
	setp.lt.s32 	%p47, %r114, 0;
	selp.f64 	%fd3583, 0dFFF8000000000000, %fd1019, %p47;
	bra.uni 	$L__BB1_125;
$L__BB1_124:
	setp.lt.s32 	%p48, %r68, 0;
	setp.eq.s32 	%p49, %r69, 1074790400;
	selp.b32 	%r600, %r114, 0, %p49;
	or.b32  	%r601, %r600, 2146435072;
	selp.b32 	%r602, %r601, %r600, %p48;
	mov.b32 	%r603, 0;
	mov.b64 	%fd3583, {%r603, %r602};
$L__BB1_125:
	add.f64 	%fd1021, %fd156, 0d4004000000000000;
	{
	.reg .b32 %temp; 
	mov.b64 	{%temp, %r604}, %fd1021;
	}
	and.b32  	%r605, %r604, 2146435072;
	setp.ne.s32 	%p50, %r605, 2146435072;
	@%p50 bra 	$L__BB1_130;
	setp.nan.f64 	%p51, %fd156, %fd156;
	@%p51 bra 	$L__BB1_129;
	abs.f64 	%fd1022, %fd156;
	setp.neu.f64 	%p52, %fd1022, 0d7FF0000000000000;
	@%p52 bra 	$L__BB1_130;
	setp.lt.s32 	%p53, %r114, 0;
	selp.b32 	%r606, %r71, %r70, %p2;
	selp.b32 	%r607, %r606, %r70, %p53;
	mov.b32 	%r608, 0;
	mov.b64 	%fd3583, {%r608, %r607};
	bra.uni 	$L__BB1_130;
$L__BB1_129:
	mov.f64 	%fd1023, 0d4004000000000000;
	add.rn.f64 	%fd3583, %fd156, %fd1023;
$L__BB1_130:
	setp.eq.f64 	%p54, %fd156, 0d3FF0000000000000;
	selp.f64 	%fd163, 0d3FF0000000000000, %fd3583, %p54;
	mul.f64 	%fd164, %fd136, 0d4014000000000000;
	abs.f64 	%fd165, %fd164;
	setp.eq.f64 	%p55, %fd165, 0d7FF0000000000000;
	@%p55 bra 	$L__BB1_134;
	mul.f64 	%fd1024, %fd164, 0d3FE45F306DC9C883;
	cvt.rni.s32.f64 	%r1808, %fd1024;
	cvt.rn.f64.s32 	%fd1025, %r1808;
	fma.rn.f64 	%fd1026, %fd1025, 0dBFF921FB54442D18, %fd164;
	fma.rn.f64 	%fd1027, %fd1025, 0dBC91A62633145C00, %fd1026;
	fma.rn.f64 	%fd3585, %fd1025, 0dB97B839A252049C0, %fd1027;
	setp.ltu.f64 	%p56, %fd165, 0d41E0000000000000;
	@%p56 bra 	$L__BB1_133;
	{ // callseq 5, 0
	.param .b64 param0;
	st.param.f64 	[param0], %fd164;
	.param .align 16 .b8 retval0[16];
	call.uni (retval0), 
	__internal_trig_reduction_slowpathd, 
	(
	param0
	);
	ld.param.f64 	%fd3585, [retval0];
	ld.param.b32 	%r1808, [retval0+8];
	} // callseq 5
$L__BB1_133:
	add.s32 	%r1809, %r1808, 1;
	bra.uni 	$L__BB1_135;
$L__BB1_134:
	mov.f64 	%fd1029, 0d0000000000000000;
	mul.rn.f64 	%fd3585, %fd164, %fd1029;
	mov.b32 	%r1809, 1;
$L__BB1_135:
	shl.b32 	%r611, %r1809, 6;
	cvt.u64.u32 	%rd15, %r611;
	and.b64  	%rd16, %rd15, 64;
	add.s64 	%rd18, %rd5, %rd16;
	mul.rn.f64 	%fd1030, %fd3585, %fd3585;
	and.b32  	%r612, %r1809, 1;
	setp.eq.b32 	%p57, %r612, 1;
	selp.f64 	%fd1031, 0dBDA8FF8320FD8164, 0d3DE5DB65F9785EBA, %p57;
	ld.global.nc.v2.f64 	{%fd1032, %fd1033}, [%rd18];
	fma.rn.f64 	%fd1034, %fd1031, %fd1030, %fd1032;
	fma.rn.f64 	%fd1035, %fd1034, %fd1030, %fd1033;
	ld.global.nc.v2.f64 	{%fd1036, %fd1037}, [%rd18+16];
	fma.rn.f64 	%fd1038, %fd1035, %fd1030, %fd1036;
	fma.rn.f64 	%fd1039, %fd1038, %fd1030, %fd1037;
	ld.global.nc.v2.f64 	{%fd1040, %fd1041}, [%rd18+32];
	fma.rn.f64 	%fd1042, %fd1039, %fd1030, %fd1040;
	fma.rn.f64 	%fd1043, %fd1042, %fd1030, %fd1041;
	fma.rn.f64 	%fd1044, %fd1043, %fd3585, %fd3585;
	fma.rn.f64 	%fd1045, %fd1043, %fd1030, 0d3FF0000000000000;
	selp.f64 	%fd1046, %fd1045, %fd1044, %p57;
	and.b32  	%r613, %r1809, 2;
	setp.eq.s32 	%p58, %r613, 0;
	mov.f64 	%fd1047, 0d0000000000000000;
	sub.f64 	%fd1048, %fd1047, %fd1046;
	selp.f64 	%fd1049, %fd1046, %fd1048, %p58;
	mul.f64 	%fd171, %fd163, %fd1049;
	neg.f64 	%fd1050, %fd136;
	fma.rn.f64 	%fd1051, %fd136, 0dBFF71547652B82FE, 0d4338000000000000;
	{
	.reg .b32 %temp; 
	mov.b64 	{%r120, %temp}, %fd1051;
	}
	mov.f64 	%fd1052, 0dC338000000000000;
	add.rn.f64 	%fd1053, %fd1051, %fd1052;
	fma.rn.f64 	%fd1054, %fd1053, 0dBFE62E42FEFA39EF, %fd1050;
	fma.rn.f64 	%fd1055, %fd1053, 0dBC7ABC9E3B39803F, %fd1054;
	fma.rn.f64 	%fd1056, %fd1055, 0d3E5ADE1569CE2BDF, 0d3E928AF3FCA213EA;
	fma.rn.f64 	%fd1057, %fd1056, %fd1055, 0d3EC71DEE62401315;
	fma.rn.f64 	%fd1058, %fd1057, %fd1055, 0d3EFA01997C89EB71;
	fma.rn.f64 	%fd1059, %fd1058, %fd1055, 0d3F2A01A014761F65;
	fma.rn.f64 	%fd1060, %fd1059, %fd1055, 0d3F56C16C1852B7AF;
	fma.rn.f64 	%fd1061, %fd1060, %fd1055, 0d3F81111111122322;
	fma.rn.f64 	%fd1062, %fd1061, %fd1055, 0d3FA55555555502A1;
	fma.rn.f64 	%fd1063, %fd1062, %fd1055, 0d3FC5555555555511;
	fma.rn.f64 	%fd1064, %fd1063, %fd1055, 0d3FE000000000000B;
	fma.rn.f64 	%fd1065, %fd1064, %fd1055, 0d3FF0000000000000;
	fma.rn.f64 	%fd1066, %fd1065, %fd1055, 0d3FF0000000000000;
	{
	.reg .b32 %temp; 
	mov.b64 	{%r121, %temp}, %fd1066;
	}
	{
	.reg .b32 %temp; 
	mov.b64 	{%temp, %r122}, %fd1066;
	}
	shl.b32 	%r614, %r120, 20;
	add.s32 	%r615, %r614, %r122;
	mov.b64 	%fd3586, {%r121, %r615};
	{
	.reg .b32 %temp; 
	mov.b64 	{%temp, %r616}, %fd1050;
	}
	mov.b32 	%f42, %r616;
	abs.f32 	%f8, %f42;
	setp.lt.f32 	%p59, %f8, 0f4086232B;
	@%p59 bra 	$L__BB1_138;
	setp.gt.f64 	%p60, %fd136, 0d0000000000000000;
	mov.f64 	%fd1067, 0d7FF0000000000000;
	sub.f64 	%fd1068, %fd1067, %fd136;
	selp.f64 	%fd3586, 0d0000000000000000, %fd1068, %p60;
	setp.geu.f32 	%p61, %f8, 0f40874800;
	@%p61 bra 	$L__BB1_138;
	shr.u32 	%r617, %r120, 31;
	add.s32 	%r618, %r120, %r617;
	shr.s32 	%r619, %r618, 1;
	shl.b32 	%r620, %r619, 20;
	add.s32 	%r621, %r122, %r620;
	mov.b64 	%fd1069, {%r121, %r621};
	sub.s32 	%r622, %r120, %r619;
	shl.b32 	%r623, %r622, 20;
	add.s32 	%r624, %r623, 1072693248;
	mov.b32 	%r625, 0;
	mov.b64 	%fd1070, {%r625, %r624};
	mul.f64 	%fd3586, %fd1070, %fd1069;
$L__BB1_138:
	add.f64 	%fd1071, %fd3586, 0d3FF0000000000000;
	div.rn.f64 	%fd176, %fd171, %fd1071;
	add.s32 	%r626, %r67, 1280;
	cvt.rn.f64.s32 	%fd1072, %r626;
	fma.rn.f64 	%fd177, %fd802, %fd1072, %fd801;
	fma.rn.f64 	%fd1073, %fd177, 0d3FF71547652B82FE, 0d4338000000000000;
	{
	.reg .b32 %temp; 
	mov.b64 	{%r123, %temp}, %fd1073;
	}
	mov.f64 	%fd1074, 0dC338000000000000;
	add.rn.f64 	%fd1075, %fd1073, %fd1074;
	fma.rn.f64 	%fd1076, %fd1075, 0dBFE62E42FEFA39EF, %fd177;
	fma.rn.f64 	%fd1077, %fd1075, 0dBC7ABC9E3B39803F, %fd1076;
	fma.rn.f64 	%fd1078, %fd1077, 0d3E5ADE1569CE2BDF, 0d3E928AF3FCA213EA;
	fma.rn.f64 	%fd1079, %fd1078, %fd1077, 0d3EC71DEE62401315;
	fma.rn.f64 	%fd1080, %fd1079, %fd1077, 0d3EFA01997C89EB71;
	fma.rn.f64 	%fd1081, %fd1080, %fd1077, 0d3F2A01A014761F65;
	fma.rn.f64 	%fd1082, %fd1081, %fd1077, 0d3F56C16C1852B7AF;
	fma.rn.f64 	%fd1083, %fd1082, %fd1077, 0d3F81111111122322;
	fma.rn.f64 	%fd1084, %fd1083, %fd1077, 0d3FA55555555502A1;
	fma.rn.f64 	%fd1085, %fd1084, %fd1077, 0d3FC5555555555511;
	fma.rn.f64 	%fd1086, %fd1085, %fd1077, 0d3FE000000000000B;
	fma.rn.f64 	%fd1087, %fd1086, %fd1077, 0d3FF0000000000000;
	fma.rn.f64 	%fd1088, %fd1087, %fd1077, 0d3FF0000000000000;
	{
	.reg .b32 %temp; 
	mov.b64 	{%r124, %temp}, %fd1088;
	}
	{
	.reg .b32 %temp; 
	mov.b64 	{%temp, %r125}, %fd1088;
	}
	shl.b32 	%r627, %r123, 20;
	add.s32 	%r628, %r627, %r125;
	mov.b64 	%fd3587, {%r124, %r628};
	{
	.reg .b32 %temp; 
	mov.b64 	{%temp, %r629}, %fd177;
	}
	mov.b32 	%f43, %r629;
	abs.f32 	%f9, %f43;
	setp.lt.f32 	%p62, %f9, 0f4086232B;
	@%p62 bra 	$L__BB1_141;
	setp.lt.f64 	%p63, %fd177, 0d0000000000000000;
	add.f64 	%fd1089, %fd177, 0d7FF0000000000000;
	selp.f64 	%fd3587, 0d0000000000000000, %fd1089, %p63;
	setp.geu.f32 	%p64, %f9, 0f40874800;
	@%p64 bra 	$L__BB1_141;
	shr.u32 	%r630, %r123, 31;
	add.s32 	%r631, %r123, %r630;
	shr.s32 	%r632, %r631, 1;
	shl.b32 	%r633, %r632, 20;
	add.s32 	%r634, %r125, %r633;
	mov.b64 	%fd1090, {%r124, %r634};
	sub.s32 	%r635, %r123, %r632;
	shl.b32 	%r636, %r635, 20;
	add.s32 	%r637, %r636, 1072693248;
	mov.b32 	%r638, 0;
	mov.b64 	%fd1091, {%r638, %r637};
	mul.f64 	%fd3587, %fd1091, %fd1090;
$L__BB1_141:
	add.f64 	%fd3588, %fd177, 0d3FF0000000000000;
	{
	.reg .b32 %temp; 
	mov.b64 	{%temp, %r1810}, %fd3588;
	}
	{
	.reg .b32 %temp; 
	mov.b64 	{%r1811, %temp}, %fd3588;
	}
	setp.gt.s32 	%p65, %r1810, 1048575;
	mov.b32 	%r1812, -1023;
	@%p65 bra 	$L__BB1_143;
	mul.f64 	%fd3588, %fd3588, 0d4350000000000000;
	{
	.reg .b32 %temp; 
	mov.b64 	{%temp, %r1810}, %fd3588;
	}
	{
	.reg .b32 %temp; 
	mov.b64 	{%r1811, %temp}, %fd3588;
	}
	mov.b32 	%r1812, -1077;
$L__BB1_143:
	add.s32 	%r641, %r1810, -1;
	setp.lt.u32 	%p66, %r641, 2146435071;
	@%p66 bra 	$L__BB1_145;
	fma.rn.f64 	%fd1092, %fd3588, 0d7FF0000000000000, 0d7FF0000000000000;
	{
	.reg .b32 %temp; 
	mov.b64 	{%temp, %r642}, %fd3588;
	}
	and.b32  	%r643, %r642, 2147483647;
	setp.eq.s32 	%p67, %r643, 0;
	selp.f64 	%fd3590, 0dFFF0000000000000, %fd1092, %p67;
	bra.uni 	$L__BB1_148;
$L__BB1_145:
	shr.u32 	%r644, %r1810, 20;
	add.s32 	%r1813, %r1812, %r644;
	and.b32  	%r645, %r1810, 1048575;
	or.b32  	%r646, %r645, 1072693248;
	mov.b64 	%fd3589, {%r1811, %r646};
	setp.lt.u32 	%p68, %r646, 1073127583;
	@%p68 bra 	$L__BB1_147;
	{
	.reg .b32 %temp; 
	mov.b64 	{%r647, %temp}, %fd3589;
	}
	{
	.reg .b32 %temp; 
	mov.b64 	{%temp, %r648}, %fd3589;
	}
	add.s32 	%r649, %r648, -1048576;
	mov.b64 	%fd3589, {%r647, %r649};
	add.s32 	%r1813, %r1813, 1;
$L__BB1_147:
	add.f64 	%fd1093, %fd3589, 0dBFF0000000000000;
	add.f64 	%fd1094, %fd3589, 0d3FF0000000000000;
	rcp.approx.ftz.f64 	%fd1095, %fd1094;
	neg.f64 	%fd1096, %fd1094;
	fma.rn.f64 	%fd1097, %fd1096, %fd1095, 0d3FF0000000000000;
	fma.rn.f64 	%fd1098, %fd1097, %fd1097, %fd1097;
	fma.rn.f64 	%fd1099, %fd1098, %fd1095, %fd1095;
	mul.f64 	%fd1100, %fd1093, %fd1099;
	fma.rn.f64 	%fd1101, %fd1093, %fd1099, %fd1100;
	mul.f64 	%fd1102, %fd1101, %fd1101;
	fma.rn.f64 	%fd1103, %fd1102, 0d3EB1380B3AE80F1E, 0d3ED0EE258B7A8B04;
	fma.rn.f64 	%fd1104, %fd1103, %fd1102, 0d3EF3B2669F02676F;
	fma.rn.f64 	%fd1105, %fd1104, %fd1102, 0d3F1745CBA9AB0956;
	fma.rn.f64 	%fd1106, %fd1105, %fd1102, 0d3F3C71C72D1B5154;
	fma.rn.f64 	%fd1107, %fd1106, %fd1102, 0d3F624924923BE72D;
	fma.rn.f64 	%fd1108, %fd1107, %fd1102, 0d3F8999999999A3C4;
	fma.rn.f64 	%fd1109, %fd1108, %fd1102, 0d3FB5555555555554;
	sub.f64 	%fd1110, %fd1093, %fd1101;
	add.f64 	%fd1111, %fd1110, %fd1110;
	neg.f64 	%fd1112, %fd1101;
	fma.rn.f64 	%fd1113, %fd1112, %fd1093, %fd1111;
	mul.f64 	%fd1114, %fd1099, %fd1113;
	mul.f64 	%fd1115, %fd1102, %fd1109;
	fma.rn.f64 	%fd1116, %fd1115, %fd1101, %fd1114;
	xor.b32  	%r650, %r1813, -2147483648;
	mov.b32 	%r651, 1127219200;
	mov.b64 	%fd1117, {%r650, %r651};
	sub.f64 	%fd1118, %fd1117, %fd94;
	fma.rn.f64 	%fd1119, %fd1118, 0d3FE62E42FEFA39EF, %fd1101;
	fma.rn.f64 	%fd1120, %fd1118, 0dBFE62E42FEFA39EF, %fd1119;
	sub.f64 	%fd1121, %fd1120, %fd1101;
	sub.f64 	%fd1122, %fd1116, %fd1121;
	fma.rn.f64 	%fd1123, %fd1118, 0d3C7ABC9E3B39803F, %fd1122;
	add.f64 	%fd3590, %fd1119, %fd1123;
$L__BB1_148:
	add.f64 	%fd191, %fd3587, %fd3590;
	abs.f64 	%fd192, %fd191;
	setp.eq.f64 	%p69, %fd192, 0d7FF0000000000000;
	@%p69 bra 	$L__BB1_151;
	mul.f64 	%fd1124, %fd191, 0d3FE45F306DC9C883;
	cvt.rni.s32.f64 	%r1814, %fd1124;
	cvt.rn.f64.s32 	%fd1125, %r1814;
	fma.rn.f64 	%fd1126, %fd1125, 0dBFF921FB54442D18, %fd191;
	fma.rn.f64 	%fd1127, %fd1125, 0dBC91A62633145C00, %fd1126;
	fma.rn.f64 	%fd3591, %fd1125, 0dB97B839A252049C0, %fd1127;
	setp.ltu.f64 	%p70, %fd192, 0d41E0000000000000;
	@%p70 bra 	$L__BB1_152;
	{ // callseq 6, 0
	.param .b64 param0;
	st.param.f64 	[param0], %fd191;
	.param .align 16 .b8 retval0[16];
	call.uni (retval0), 
	__internal_trig_reduction_slowpathd, 
	(
	param0
	);
	ld.param.f64 	%fd3591, [retval0];
	ld.param.b32 	%r1814, [retval0+8];
	} // callseq 6
	bra.uni 	$L__BB1_152;
$L__BB1_151:
	mov.f64 	%fd1129, 0d0000000000000000;
	mul.rn.f64 	%fd3591, %fd191, %fd1129;
	mov.b32 	%r1814, 0;
$L__BB1_152:
	shl.b32 	%r654, %r1814, 6;
	cvt.u64.u32 	%rd19, %r654;
	and.b64  	%rd20, %rd19, 64;
	add.s64 	%rd22, %rd5, %rd20;
	mul.rn.f64 	%fd1130, %fd3591, %fd3591;
	and.b32  	%r655, %r1814, 1;
	setp.eq.b32 	%p71, %r655, 1;
	selp.f64 	%fd1131, 0dBDA8FF8320FD8164, 0d3DE5DB65F9785EBA, %p71;
	ld.global.nc.v2.f64 	{%fd1132, %fd1133}, [%rd22];
	fma.rn.f64 	%fd1134, %fd1131, %fd1130, %fd1132;
	fma.rn.f64 	%fd1135, %fd1134, %fd1130, %fd1133;
	ld.global.nc.v2.f64 	{%fd1136, %fd1137}, [%rd22+16];
	fma.rn.f64 	%fd1138, %fd1135, %fd1130, %fd1136;
	fma.rn.f64 	%fd1139, %fd1138, %fd1130, %fd1137;
	ld.global.nc.v2.f64 	{%fd1140, %fd1141}, [%rd22+32];
	fma.rn.f64 	%fd1142, %fd1139, %fd1130, %fd1140;
	fma.rn.f64 	%fd1143, %fd1142, %fd1130, %fd1141;
	fma.rn.f64 	%fd1144, %fd1143, %fd3591, %fd3591;
	fma.rn.f64 	%fd1145, %fd1143, %fd1130, 0d3FF0000000000000;
	selp.f64 	%fd1146, %fd1145, %fd1144, %p71;
	and.b32  	%r656, %r1814, 2;
	setp.eq.s32 	%p72, %r656, 0;
	mov.f64 	%fd1147, 0d0000000000000000;
	sub.f64 	%fd1148, %fd1147, %fd1146;
	selp.f64 	%fd1149, %fd1146, %fd1148, %p72;
	fma.rn.f64 	%fd1150, %fd177, %fd177, 0d3FF0000000000000;
	sqrt.rn.f64 	%fd1151, %fd1150;
	add.f64 	%fd197, %fd1151, %fd1149;
	{
	.reg .b32 %temp; 
	mov.b64 	{%temp, %r139}, %fd197;
	}
	setp.eq.f64 	%p73, %fd197, 0d0000000000000000;
	@%p73 bra 	$L__BB1_154;
	abs.f64 	%fd1152, %fd197;
	{ // callseq 7, 0
	.param .b64 param0;
	st.param.f64 	[param0], %fd1152;
	.param .b64 retval0;
	call.uni (retval0), 
	__internal_accurate_pow, 
	(
	param0
	);
	ld.param.f64 	%fd1153, [retval0];
	} // callseq 7
	setp.lt.s32 	%p74, %r139, 0;
	selp.f64 	%fd3593, 0dFFF8000000000000, %fd1153, %p74;
	bra.uni 	$L__BB1_155;
$L__BB1_154:
	setp.lt.s32 	%p75, %r68, 0;
	setp.eq.s32 	%p76, %r69, 1074790400;
	selp.b32 	%r657, %r139, 0, %p76;
	or.b32  	%r658, %r657, 2146435072;
	selp.b32 	%r659, %r658, %r657, %p75;
	mov.b32 	%r660, 0;
	mov.b64 	%fd3593, {%r660, %r659};
$L__BB1_155:
	add.f64 	%fd1155, %fd197, 0d4004000000000000;
	{
	.reg .b32 %temp; 
	mov.b64 	{%temp, %r661}, %fd1155;
	}
	and.b32  	%r662, %r661, 2146435072;
	setp.ne.s32 	%p77, %r662, 2146435072;
	@%p77 bra 	$L__BB1_160;
	setp.nan.f64 	%p78, %fd197, %fd197;
	@%p78 bra 	$L__BB1_159;
	abs.f64 	%fd1156, %fd197;
	setp.neu.f64 	%p79, %fd1156, 0d7FF0000000000000;
	@%p79 bra 	$L__BB1_160;
	setp.lt.s32 	%p80, %r139, 0;
	selp.b32 	%r663, %r71, %r70, %p2;
	selp.b32 	%r664, %r663, %r70, %p80;
	mov.b32 	%r665, 0;
	mov.b64 	%fd3593, {%r665, %r664};
	bra.uni 	$L__BB1_160;
$L__BB1_159:
	mov.f64 	%fd1157, 0d4004000000000000;
	add.rn.f64 	%fd3593, %fd197, %fd1157;
$L__BB1_160:
	setp.eq.f64 	%p81, %fd197, 0d3FF0000000000000;
	selp.f64 	%fd204, 0d3FF0000000000000, %fd3593, %p81;
	mul.f64 	%fd205, %fd177, 0d4014000000000000;
	abs.f64 	%fd206, %fd205;
	setp.eq.f64 	%p82, %fd206, 0d7FF0000000000000;
	@%p82 bra 	$L__BB1_164;
	mul.f64 	%fd1158, %fd205, 0d3FE45F306DC9C883;
	cvt.rni.s32.f64 	%r1815, %fd1158;
	cvt.rn.f64.s32 	%fd1159, %r1815;
	fma.rn.f64 	%fd1160, %fd1159, 0dBFF921FB54442D18, %fd205;
	fma.rn.f64 	%fd1161, %fd1159, 0dBC91A62633145C00, %fd1160;
	fma.rn.f64 	%fd3595, %fd1159, 0dB97B839A252049C0, %fd1161;
	setp.ltu.f64 	%p83, %fd206, 0d41E0000000000000;
	@%p83 bra 	$L__BB1_163;
	{ // callseq 8, 0
	.param .b64 param0;
	st.param.f64 	[param0], %fd205;
	.param .align 16 .b8 retval0[16];
	call.uni (retval0), 
	__internal_trig_reduction_slowpathd, 
	(
	param0
	);
	ld.param.f64 	%fd3595, [retval0];
	ld.param.b32 	%r1815, [retval0+8];
	} // callseq 8
$L__BB1_163:
	add.s32 	%r1816, %r1815, 1;
	bra.uni 	$L__BB1_165;
$L__BB1_164:
	mov.f64 	%fd1163, 0d0000000000000000;
	mul.rn.f64 	%fd3595, %fd205, %fd1163;
	mov.b32 	%r1816, 1;
$L__BB1_165:
	shl.b32 	%r668, %r1816, 6;
	cvt.u64.u32 	%rd23, %r668;
	and.b64  	%rd24, %rd23, 64;
	add.s64 	%rd26, %rd5, %rd24;
	mul.rn.f64 	%fd1164, %fd3595, %fd3595;
	and.b32  	%r669, %r1816, 1;
	setp.eq.b32 	%p84, %r669, 1;
	selp.f64 	%fd1165, 0dBDA8FF8320FD8164, 0d3DE5DB65F9785EBA, %p84;
	ld.global.nc.v2.f64 	{%fd1166, %fd1167}, [%rd26];
	fma.rn.f64 	%fd1168, %fd1165, %fd1164, %fd1166;
	fma.rn.f64 	%fd1169, %fd1168, %fd1164, %fd1167;
	ld.global.nc.v2.f64 	{%fd1170, %fd1171}, [%rd26+16];
	fma.rn.f64 	%fd1172, %fd1169, %fd1164, %fd1170;
	fma.rn.f64 	%fd1173, %fd1172, %fd1164, %fd1171;
	ld.global.nc.v2.f64 	{%fd1174, %fd1175}, [%rd26+32];
	fma.rn.f64 	%fd1176, %fd1173, %fd1164, %fd1174;
	fma.rn.f64 	%fd1177, %fd1176, %fd1164, %fd1175;
	fma.rn.f64 	%fd1178, %fd1177, %fd3595, %fd3595;
	fma.rn.f64 	%fd1179, %fd1177, %fd1164, 0d3FF0000000000000;
	selp.f64 	%fd1180, %fd1179, %fd1178, %p84;
	and.b32  	%r670, %r1816, 2;
	setp.eq.s32 	%p85, %r670, 0;
	mov.f64 	%fd1181, 0d0000000000000000;
	sub.f64 	%fd1182, %fd1181, %fd1180;
	selp.f64 	%fd1183, %fd1180, %fd1182, %p85;
	mul.f64 	%fd212, %fd204, %fd1183;
	neg.f64 	%fd1184, %fd177;
	fma.rn.f64 	%fd1185, %fd177, 0dBFF71547652B82FE, 0d4338000000000000;
	{
	.reg .b32 %temp; 
	mov.b64 	{%r145, %temp}, %fd1185;
	}
	mov.f64 	%fd1186, 0dC338000000000000;
	add.rn.f64 	%fd1187, %fd1185, %fd1186;
	fma.rn.f64 	%fd1188, %fd1187, 0dBFE62E42FEFA39EF, %fd1184;
	fma.rn.f64 	%fd1189, %fd1187, 0dBC7ABC9E3B39803F, %fd1188;
	fma.rn.f64 	%fd1190, %fd1189, 0d3E5ADE1569CE2BDF, 0d3E928AF3FCA213EA;
	fma.rn.f64 	%fd1191, %fd1190, %fd1189, 0d3EC71DEE62401315;
	fma.rn.f64 	%fd1192, %fd1191, %fd1189, 0d3EFA01997C89EB71;
	fma.rn.f64 	%fd1193, %fd1192, %fd1189, 0d3F2A01A014761F65;
	fma.rn.f64 	%fd1194, %fd1193, %fd1189, 0d3F56C16C1852B7AF;
	fma.rn.f64 	%fd1195, %fd1194, %fd1189, 0d3F81111111122322;
	fma.rn.f64 	%fd1196, %fd1195, %fd1189, 0d3FA55555555502A1;
	fma.rn.f64 	%fd1197, %fd1196, %fd1189, 0d3FC5555555555511;
	fma.rn.f64 	%fd1198, %fd1197, %fd1189, 0d3FE000000000000B;
	fma.rn.f64 	%fd1199, %fd1198, %fd1189, 0d3FF0000000000000;
	fma.rn.f64 	%fd1200, %fd1199, %fd1189, 0d3FF0000000000000;
	{
	.reg .b32 %temp; 
	mov.b64 	{%r146, %temp}, %fd1200;
	}
	{
	.reg .b32 %temp; 
	mov.b64 	{%temp, %r147}, %fd1200;
	}
	shl.b32 	%r671, %r145, 20;
	add.s32 	%r672, %r671, %r147;
	mov.b64 	%fd3596, {%r146, %r672};
	{
	.reg .b32 %temp; 
	mov.b64 	{%temp, %r673}, %fd1184;
	}
	mov.b32 	%f44, %r673;
	abs.f32 	%f10, %f44;
	setp.lt.f32 	%p86, %f10, 0f4086232B;
	@%p86 bra 	$L__BB1_168;
	setp.gt.f64 	%p87, %fd177, 0d0000000000000000;
	mov.f64 	%fd1201, 0d7FF0000000000000;
	sub.f64 	%fd1202, %fd1201, %fd177;
	selp.f64 	%fd3596, 0d0000000000000000, %fd1202, %p87;
	setp.geu.f32 	%p88, %f10, 0f40874800;
	@%p88 bra 	$L__BB1_168;
	shr.u32 	%r674, %r145, 31;
	add.s32 	%r675, %r145, %r674;
	shr.s32 	%r676, %r675, 1;
	shl.b32 	%r677, %r676, 20;
	add.s32 	%r678, %r147, %r677;
	mov.b64 	%fd1203, {%r146, %r678};
	sub.s32 	%r679, %r145, %r676;
	shl.b32 	%r680, %r679, 20;
	add.s32 	%r681, %r680, 1072693248;
	mov.b32 	%r682, 0;
	mov.b64 	%fd1204, {%r682, %r681};
	mul.f64 	%fd3596, %fd1204, %fd1203;
$L__BB1_168:
	add.f64 	%fd1205, %fd3596, 0d3FF0000000000000;
	div.rn.f64 	%fd217, %fd212, %fd1205;
	add.s32 	%r683, %r67, 1920;
	cvt.rn.f64.s32 	%fd1206, %r683;
	fma.rn.f64 	%fd218, %fd802, %fd1206, %fd801;
	fma.rn.f64 	%fd1207, %fd218, 0d3FF71547652B82FE, 0d4338000000000000;
	{
	.reg .b32 %temp; 
	mov.b64 	{%r148, %temp}, %fd1207;
	}
	mov.f64 	%fd1208, 0dC338000000000000;
	add.rn.f64 	%fd1209, %fd1207, %fd1208;
	fma.rn.f64 	%fd1210, %fd1209, 0dBFE62E42FEFA39EF, %fd218;
	fma.rn.f64 	%fd1211, %fd1209, 0dBC7ABC9E3B39803F, %fd1210;
	fma.rn.f64 	%fd1212, %fd1211, 0d3E5ADE1569CE2BDF, 0d3E928AF3FCA213EA;
	fma.rn.f64 	%fd1213, %fd1212, %fd1211, 0d3EC71DEE62401315;
	fma.rn.f64 	%fd1214, %fd1213, %fd1211, 0d3EFA01997C89EB71;
	fma.rn.f64 	%fd1215, %fd1214, %fd1211, 0d3F2A01A014761F65;
	fma.rn.f64 	%fd1216, %fd1215, %fd1211, 0d3F56C16C1852B7AF;
	fma.rn.f64 	%fd1217, %fd1216, %fd1211, 0d3F81111111122322;
	fma.rn.f64 	%fd1218, %fd1217, %fd1211, 0d3FA55555555502A1;
	fma.rn.f64 	%fd1219, %fd1218, %fd1211, 0d3FC5555555555511;
	fma.rn.f64 	%fd1220, %fd1219, %fd1211, 0d3FE000000000000B;
	fma.rn.f64 	%fd1221, %fd1220, %fd1211, 0d3FF0000000000000;
	fma.rn.f64 	%fd1222, %fd1221, %fd1211, 0d3FF0000000000000;
	{
	.reg .b32 %temp; 
	mov.b64 	{%r149, %temp}, %fd1222;
	}
	{
	.reg .b32 %temp; 
	mov.b64 	{%temp, %r150}, %fd1222;
	}
	shl.b32 	%r684, %r148, 20;
	add.s32 	%r685, %r684, %r150;
	mov.b64 	%fd3597, {%r149, %r685};
	{
	.reg .b32 %temp; 
	mov.b64 	{%temp, %r686}, %fd218;
	}
	mov.b32 	%f45, %r686;
	abs.f32 	%f11, %f45;
	setp.lt.f32 	%p89, %f11, 0f4086232B;
	@%p89 bra 	$L__BB1_171;
	setp.lt.f64 	%p90, %fd218, 0d0000000000000000;
	add.f64 	%fd1223, %fd218, 0d7FF0000000000000;
	selp.f64 	%fd3597, 0d0000000000000000, %fd1223, %p90;
	setp.geu.f32 	%p91, %f11, 0f40874800;
	@%p91 bra 	$L__BB1_171;
	shr.u32 	%r687, %r148, 31;
	add.s32 	%r688, %r148, %r687;
	shr.s32 	%r689, %r688, 1;
	shl.b32 	%r690, %r689, 20;
	add.s32 	%r691, %r150, %r690;
	mov.b64 	%fd1224, {%r149, %r691};
	sub.s32 	%r692, %r148, %r689;
	shl.b32 	%r693, %r692, 20;
	add.s32 	%r694, %r693, 1072693248;
	mov.b32 	%r695, 0;
	mov.b64 	%fd1225, {%r695, %r694};
	mul.f64 	%fd3597, %fd1225, %fd1224;
$L__BB1_171:
	add.f64 	%fd3598, %fd218, 0d3FF0000000000000;
	{
	.reg .b32 %temp; 
	mov.b64 	{%temp, %r1817}, %fd3598;
	}
	{
	.reg .b32 %temp; 
	mov.b64 	{%r1818, %temp}, %fd3598;
	}
	setp.gt.s32 	%p92, %r1817, 1048575;
	mov.b32 	%r1819, -1023;
	@%p92 bra 	$L__BB1_173;
	mul.f64 	%fd3598, %fd3598, 0d4350000000000000;
	{
	.reg .b32 %temp; 
	mov.b64 	{%temp, %r1817}, %fd3598;
	}
	{
	.reg .b32 %temp; 
	mov.b64 	{%r1818, %temp}, %fd3598;
	}
	mov.b32 	%r1819, -1077;
$L__BB1_173:
	add.s32 	%r698, %r1817, -1;
	setp.lt.u32 	%p93, %r698, 2146435071;
	@%p93 bra 	$L__BB1_175;
	fma.rn.f64 	%fd1226, %fd3598, 0d7FF0000000000000, 0d7FF0000000000000;
	{
	.reg .b32 %temp; 
	mov.b64 	{%temp, %r699}, %fd3598;
	}
	and.b32  	%r700, %r699, 2147483647;
	setp.eq.s32 	%p94, %r700, 0;
	selp.f64 	%fd3600, 0dFFF0000000000000, %fd1226, %p94;
	bra.uni 	$L__BB1_178;
$L__BB1_175:
	shr.u32 	%r701, %r1817, 20;
	add.s32 	%r1820, %r1819, %r701;
	and.b32  	%r702, %r1817, 1048575;
	or.b32  	%r703, %r702, 1072693248;
	mov.b64 	%fd3599, {%r1818, %r703};
	setp.lt.u32 	%p95, %r703, 1073127583;
	@%p95 bra 	$L__BB1_177;
	{
	.reg .b32 %temp; 
	mov.b64 	{%r704, %temp}, %fd3599;
	}
	{
	.reg .b32 %temp; 
	mov.b64 	{%temp, %r705}, %fd3599;
	}
	add.s32 	%r706, %r705, -1048576;
	mov.b64 	%fd3599, {%r704, %r706};
	add.s32 	%r1820, %r1820, 1;
$L__BB1_177:
	add.f64 	%fd1227, %fd3599, 0dBFF0000000000000;
	add.f64 	%fd1228, %fd3599, 0d3FF0000000000000;
	rcp.approx.ftz.f64 	%fd1229, %fd1228;
	neg.f64 	%fd1230, %fd1228;
	fma.rn.f64 	%fd1231, %fd1230, %fd1229, 0d3FF0000000000000;
	fma.rn.f64 	%fd1232, %fd1231, %fd1231, %fd1231;
	fma.rn.f64 	%fd1233, %fd1232, %fd1229, %fd1229;
	mul.f64 	%fd1234, %fd1227, %fd1233;
	fma.rn.f64 	%fd1235, %fd1227, %fd1233, %fd1234;
	mul.f64 	%fd1236, %fd1235, %fd1235;
	fma.rn.f64 	%fd1237, %fd1236, 0d3EB1380B3AE80F1E, 0d3ED0EE258B7A8B04;
	fma.rn.f64 	%fd1238, %fd1237, %fd1236, 0d3EF3B2669F02676F;
	fma.rn.f64 	%fd1239, %fd1238, %fd1236, 0d3F1745CBA9AB0956;
	fma.rn.f64 	%fd1240, %fd1239, %fd1236, 0d3F3C71C72D1B5154;
	fma.rn.f64 	%fd1241, %fd1240, %fd1236, 0d3F624924923BE72D;
	fma.rn.f64 	%fd1242, %fd1241, %fd1236, 0d3F8999999999A3C4;
	fma.rn.f64 	%fd1243, %fd1242, %fd1236, 0d3FB5555555555554;
	sub.f64 	%fd1244, %fd1227, %fd1235;
	add.f64 	%fd1245, %fd1244, %fd1244;
	neg.f64 	%fd1246, %fd1235;
	fma.rn.f64 	%fd1247, %fd1246, %fd1227, %fd1245;
	mul.f64 	%fd1248, %fd1233, %fd1247;
	mul.f64 	%fd1249, %fd1236, %fd1243;
	fma.rn.f64 	%fd1250, %fd1249, %fd1235, %fd1248;
	xor.b32  	%r707, %r1820, -2147483648;
	mov.b32 	%r708, 1127219200;
	mov.b64 	%fd1251, {%r707, %r708};
	sub.f64 	%fd1252, %fd1251, %fd94;
	fma.rn.f64 	%fd1253, %fd1252, 0d3FE62E42FEFA39EF, %fd1235;
	fma.rn.f64 	%fd1254, %fd1252, 0dBFE62E42FEFA39EF, %fd1253;
	sub.f64 	%fd1255, %fd1254, %fd1235;
	sub.f64 	%fd1256, %fd1250, %fd1255;
	fma.rn.f64 	%fd1257, %fd1252, 0d3C7ABC9E3B39803F, %fd1256;
	add.f64 	%fd3600, %fd1253, %fd1257;
$L__BB1_178:
	add.f64 	%fd232, %fd3597, %fd3600;
	abs.f64 	%fd233, %fd232;
	setp.eq.f64 	%p96, %fd233, 0d7FF0000000000000;
	@%p96 bra 	$L__BB1_181;
	mul.f64 	%fd1258, %fd232, 0d3FE45F306DC9C883;
	cvt.rni.s32.f64 	%r1821, %fd1258;
	cvt.rn.f64.s32 	%fd1259, %r1821;
	fma.rn.f64 	%fd1260, %fd1259, 0dBFF921FB54442D18, %fd232;
	fma.rn.f64 	%fd1261, %fd1259, 0dBC91A62633145C00, %fd1260;
	fma.rn.f64 	%fd3601, %fd1259, 0dB97B839A252049C0, %fd1261;
	setp.ltu.f64 	%p97, %fd233, 0d41E0000000000000;
	@%p97 bra 	$L__BB1_182;
	{ // callseq 9, 0
	.param .b64 param0;
	st.param.f64 	[param0], %fd232;
	.param .align 16 .b8 retval0[16];
	call.uni (retval0), 
	__internal_trig_reduction_slowpathd, 
	(
	param0
	);
	ld.param.f64 	%fd3601, [retval0];
	ld.param.b32 	%r1821, [retval0+8];
	} // callseq 9
	bra.uni 	$L__BB1_182;
$L__BB1_181:
	mov.f64 	%fd1263, 0d0000000000000000;
	mul.rn.f64 	%fd3601, %fd232, %fd1263;
	mov.b32 	%r1821, 0;
$L__BB1_182:
	shl.b32 	%r711, %r1821, 6;
	cvt.u64.u32 	%rd27, %r711;
	and.b64  	%rd28, %rd27, 64;
	add.s64 	%rd30, %rd5, %rd28;
	mul.rn.f64 	%fd1264, %fd3601, %fd3601;
	and.b32  	%r712, %r1821, 1;
	setp.eq.b32 	%p98, %r712, 1;
	selp.f64 	%fd1265, 0dBDA8FF8320FD8164, 0d3DE5DB65F9785EBA, %p98;
	ld.global.nc.v2.f64 	{%fd1266, %fd1267}, [%rd30];
	fma.rn.f64 	%fd1268, %fd1265, %fd1264, %fd1266;
	fma.rn.f64 	%fd1269, %fd1268, %fd1264, %fd1267;
	ld.global.nc.v2.f64 	{%fd1270, %fd1271}, [%rd30+16];
	fma.rn.f64 	%fd1272, %fd1269, %fd1264, %fd1270;
	fma.rn.f64 	%fd1273, %fd1272, %fd1264, %fd1271;
	ld.global.nc.v2.f64 	{%fd1274, %fd1275}, [%rd30+32];
	fma.rn.f64 	%fd1276, %fd1273, %fd1264, %fd1274;
	fma.rn.f64 	%fd1277, %fd1276, %fd1264, %fd1275;
	fma.rn.f64 	%fd1278, %fd1277, %fd3601, %fd3601;
	fma.rn.f64 	%fd1279, %fd1277, %fd1264, 0d3FF0000000000000;
	selp.f64 	%fd1280, %fd1279, %fd1278, %p98;
	and.b32  	%r713, %r1821, 2;
	setp.eq.s32 	%p99, %r713, 0;
	mov.f64 	%fd1281, 0d0000000000000000;
	sub.f64 	%fd1282, %fd1281, %fd1280;
	selp.f64 	%fd1283, %fd1280, %fd1282, %p99;
	fma.rn.f64 	%fd1284, %fd218, %fd218, 0d3FF0000000000000;
	sqrt.rn.f64 	%fd1285, %fd1284;
	add.f64 	%fd238, %fd1285, %fd1283;
	{
	.reg .b32 %temp; 
	mov.b64 	{%temp, %r164}, %fd238;
	}
	setp.eq.f64 	%p100, %fd238, 0d0000000000000000;
	@%p100 bra 	$L__BB1_184;
	abs.f64 	%fd1286, %fd238;
	{ // callseq 10, 0
	.param .b64 param0;
	st.param.f64 	[param0], %fd1286;
	.param .b64 retval0;
	call.uni (retval0), 
	__internal_accurate_pow, 
	(
	param0
	);
	ld.param.f64 	%fd1287, [retval0];
	} // callseq 10
	setp.lt.s32 	%p101, %r164, 0;
	selp.f64 	%fd3603, 0dFFF8000000000000, %fd1287, %p101;
	bra.uni 	$L__BB1_185;
$L__BB1_184:
	setp.lt.s32 	%p102, %r68, 0;
	setp.eq.s32 	%p103, %r69, 1074790400;
	selp.b32 	%r714, %r164, 0, %p103;
	or.b32  	%r715, %r714, 2146435072;
	selp.b32 	%r716, %r715, %r714, %p102;
	mov.b32 	%r717, 0;
	mov.b64 	%fd3603, {%r717, %r716};
$L__BB1_185:
	add.f64 	%fd1289, %fd238, 0d4004000000000000;
	{
	.reg .b32 %temp; 
	mov.b64 	{%temp, %r718}, %fd1289;
	}
	and.b32  	%r719, %r718, 2146435072;
	setp.ne.s32 	%p104, %r719, 2146435072;
	@%p104 bra 	$L__BB1_190;
	setp.nan.f64 	%p105, %fd238, %fd238;
	@%p105 bra 	$L__BB1_189;
	abs.f64 	%fd1290, %fd238;
	setp.neu.f64 	%p106, %fd1290, 0d7FF0000000000000;
	@%p106 bra 	$L__BB1_190;
	setp.lt.s32 	%p107, %r164, 0;
	selp.b32 	%r720, %r71, %r70, %p2;
	selp.b32 	%r721, %r720, %r70, %p107;
	mov.b32 	%r722, 0;
	mov.b64 	%fd3603, {%r722, %r721};
	bra.uni 	$L__BB1_190;
$L__BB1_189:
	mov.f64 	%fd1291, 0d4004000000000000;
	add.rn.f64 	%fd3603, %fd238, %fd1291;
$L__BB1_190:
	setp.eq.f64 	%p108, %fd238, 0d3FF0000000000000;
	selp.f64 	%fd245, 0d3FF0000000000000, %fd3603, %p108;
	mul.f64 	%fd246, %fd218, 0d4014000000000000;
	abs.f64 	%fd247, %fd246;
	setp.eq.f64 	%p109, %fd247, 0d7FF0000000000000;
	@%p109 bra 	$L__BB1_194;
	mul.f64 	%fd1292, %fd246, 0d3FE45F306DC9C883;
	cvt.rni.s32.f64 	%r1822, %fd1292;
	cvt.rn.f64.s32 	%fd1293, %r1822;
	fma.rn.f64 	%fd1294, %fd1293, 0dBFF921FB54442D18, %fd246;
	fma.rn.f64 	%fd1295, %fd1293, 0dBC91A62633145C00, %fd1294;
	fma.rn.f64 	%fd3605, %fd1293, 0dB97B839A252049C0, %fd1295;
	setp.ltu.f64 	%p110, %fd247, 0d41E0000000000000;
	@%p110 bra 	$L__BB1_193;
	{ // callseq 11, 0
	.param .b64 param0;
	st.param.f64 	[param0], %fd246;
	.param .align 16 .b8 retval0[16];
	call.uni (retval0), 
	__internal_trig_reduction_slowpathd, 
	(
	param0
	);
	ld.param.f64 	%fd3605, [retval0];
	ld.param.b32 	%r1822, [retval0+8];
	} // callseq 11
$L__BB1_193:
	add.s32 	%r1823, %r1822, 1;
	bra.uni 	$L__BB1_195;
$L__BB1_194:
	mov.f64 	%fd1297, 0d0000000000000000;
	mul.rn.f64 	%fd3605, %fd246, %fd1297;
	mov.b32 	%r1823, 1;
$L__BB1_195:
	shl.b32 	%r725, %r1823, 6;
	cvt.u64.u32 	%rd31, %r725;
	and.b64  	%rd32, %rd31, 64;
	add.s64 	%rd34, %rd5, %rd32;
	mul.rn.f64 	%fd1298, %fd3605, %fd3605;
	and.b32  	%r726, %r1823, 1;
	setp.eq.b32 	%p111, %r726, 1;
	selp.f64 	%fd1299, 0dBDA8FF8320FD8164, 0d3DE5DB65F9785EBA, %p111;
	ld.global.nc.v2.f64 	{%fd1300, %fd1301}, [%rd34];
	fma.rn.f64 	%fd1302, %fd1299, %fd1298, %fd1300;
	fma.rn.f64 	%fd1303, %fd1302, %fd1298, %fd1301;
	ld.global.nc.v2.f64 	{%fd1304, %fd1305}, [%rd34+16];
	fma.rn.f64 	%fd1306, %fd1303, %fd1298, %fd1304;
	fma.rn.f64 	%fd1307, %fd1306, %fd1298, %fd1305;
	ld.global.nc.v2.f64 	{%fd1308, %fd1309}, [%rd34+32];
	fma.rn.f64 	%fd1310, %fd1307, %fd1298, %fd1308;
	fma.rn.f64 	%fd1311, %fd1310, %fd1298, %fd1309;
	fma.rn.f64 	%fd1312, %fd1311, %fd3605, %fd3605;
	fma.rn.f64 	%fd1313, %fd1311, %fd1298, 0d3FF0000000000000;
	selp.f64 	%fd1314, %fd1313, %fd1312, %p111;
	and.b32  	%r727, %r1823, 2;
	setp.eq.s32 	%p112, %r727, 0;
	mov.f64 	%fd1315, 0d0000000000000000;
	sub.f64 	%fd1316, %fd1315, %fd1314;
	selp.f64 	%fd1317, %fd1314, %fd1316, %p112;
	mul.f64 	%fd253, %fd245, %fd1317;
	neg.f64 	%fd1318, %fd218;
	fma.rn.f64 	%fd1319, %fd218, 0dBFF71547652B82FE, 0d4338000000000000;
	{
	.reg .b32 %temp; 
	mov.b64 	{%r170, %temp}, %fd1319;
	}
	mov.f64 	%fd1320, 0dC338000000000000;
	add.rn.f64 	%fd1321, %fd1319, %fd1320;
	fma.rn.f64 	%fd1322, %fd1321, 0dBFE62E42FEFA39EF, %fd1318;
	fma.rn.f64 	%fd1323, %fd1321, 0dBC7ABC9E3B39803F, %fd1322;
	fma.rn.f64 	%fd1324, %fd1323, 0d3E5ADE1569CE2BDF, 0d3E928AF3FCA213EA;
	fma.rn.f64 	%fd1325, %fd1324, %fd1323, 0d3EC71DEE62401315;
	fma.rn.f64 	%fd1326, %fd1325, %fd1323, 0d3EFA01997C89EB71;
	fma.rn.f64 	%fd1327, %fd1326, %fd1323, 0d3F2A01A014761F65;
	fma.rn.f64 	%fd1328, %fd1327, %fd1323, 0d3F56C16C1852B7AF;
	fma.rn.f64 	%fd1329, %fd1328, %fd1323, 0d3F81111111122322;
	fma.rn.f64 	%fd1330, %fd1329, %fd1323, 0d3FA55555555502A1;
	fma.rn.f64 	%fd1331, %fd1330, %fd1323, 0d3FC5555555555511;
	fma.rn.f64 	%fd1332, %fd1331, %fd1323, 0d3FE000000000000B;
	fma.rn.f64 	%fd1333, %fd1332, %fd1323, 0d3FF0000000000000;
	fma.rn.f64 	%fd1334, %fd1333, %fd1323, 0d3FF0000000000000;
	{
	.reg .b32 %temp; 
	mov.b64 	{%r171, %temp}, %fd1334;
	}
	{
	.reg .b32 %temp; 
	mov.b64 	{%temp, %r172}, %fd1334;
	}
	shl.b32 	%r728, %r170, 20;
	add.s32 	%r729, %r728, %r172;
	mov.b64 	%fd3606, {%r171, %r729};
	{
	.reg .b32 %temp; 
	mov.b64 	{%temp, %r730}, %fd1318;
	}
	mov.b32 	%f46, %r730;
	abs.f32 	%f12, %f46;
	setp.lt.f32 	%p113, %f12, 0f4086232B;
	@%p113 bra 	$L__BB1_198;
	setp.gt.f64 	%p114, %fd218, 0d0000000000000000;
	mov.f64 	%fd1335, 0d7FF0000000000000;
	sub.f64 	%fd1336, %fd1335, %fd218;
	selp.f64 	%fd3606, 0d0000000000000000, %fd1336, %p114;
	setp.geu.f32 	%p115, %f12, 0f40874800;
	@%p115 bra 	$L__BB1_198;
	shr.u32 	%r731, %r170, 31;
	add.s32 	%r732, %r170, %r731;
	shr.s32 	%r733, %r732, 1;
	shl.b32 	%r734, %r733, 20;
	add.s32 	%r735, %r172, %r734;
	mov.b64 	%fd1337, {%r171, %r735};
	sub.s32 	%r736, %r170, %r733;
	shl.b32 	%r737, %r736, 20;
	add.s32 	%r738, %r737, 1072693248;
	mov.b32 	%r739, 0;
	mov.b64 	%fd1338, {%r739, %r738};
	mul.f64 	%fd3606, %fd1338, %fd1337;
$L__BB1_198:
	add.f64 	%fd1339, %fd3606, 0d3FF0000000000000;
	div.rn.f64 	%fd258, %fd253, %fd1339;
	add.s32 	%r740, %r67, 2560;
	cvt.rn.f64.s32 	%fd1340, %r740;
	fma.rn.f64 	%fd259, %fd802, %fd1340, %fd801;
	fma.rn.f64 	%fd1341, %fd259, 0d3FF71547652B82FE, 0d4338000000000000;
	{
	.reg .b32 %temp; 
	mov.b64 	{%r173, %temp}, %fd1341;
	}
	mov.f64 	%fd1342, 0dC338000000000000;
	add.rn.f64 	%fd1343, %fd1341, %fd1342;
	fma.rn.f64 	%fd1344, %fd1343, 0dBFE62E42FEFA39EF, %fd259;
	fma.rn.f64 	%fd1345, %fd1343, 0dBC7ABC9E3B39803F, %fd1344;
	fma.rn.f64 	%fd1346, %fd1345, 0d3E5ADE1569CE2BDF, 0d3E928AF3FCA213EA;
	fma.rn.f64 	%fd1347, %fd1346, %fd1345, 0d3EC71DEE62401315;
	fma.rn.f64 	%fd1348, %fd1347, %fd1345, 0d3EFA01997C89EB71;
	fma.rn.f64 	%fd1349, %fd1348, %fd1345, 0d3F2A01A014761F65;
	fma.rn.f64 	%fd1350, %fd1349, %fd1345, 0d3F56C16C1852B7AF;
	fma.rn.f64 	%fd1351, %fd1350, %fd1345, 0d3F81111111122322;
	fma.rn.f64 	%fd1352, %fd1351, %fd1345, 0d3FA55555555502A1;
	fma.rn.f64 	%fd1353, %fd1352, %fd1345, 0d3FC5555555555511;
	fma.rn.f64 	%fd1354, %fd1353, %fd1345, 0d3FE000000000000B;
	fma.rn.f64 	%fd1355, %fd1354, %fd1345, 0d3FF0000000000000;
	fma.rn.f64 	%fd1356, %fd1355, %fd1345, 0d3FF0000000000000;
	{
	.reg .b32 %temp; 
	mov.b64 	{%r174, %temp}, %fd1356;
	}
	{
	.reg .b32 %temp; 
	mov.b64 	{%temp, %r175}, %fd1356;
	}
	shl.b32 	%r741, %r173, 20;
	add.s32 	%r742, %r741, %r175;
	mov.b64 	%fd3607, {%r174, %r742};
	{
	.reg .b32 %temp; 
	mov.b64 	{%temp, %r743}, %fd259;
	}
	mov.b32 	%f47, %r743;
	abs.f32 	%f13, %f47;
	setp.lt.f32 	%p116, %f13, 0f4086232B;
	@%p116 bra 	$L__BB1_201;
	setp.lt.f64 	%p117, %fd259, 0d0000000000000000;
	add.f64 	%fd1357, %fd259, 0d7FF0000000000000;
	selp.f64 	%fd3607, 0d0000000000000000, %fd1357, %p117;
	setp.geu.f32 	%p118, %f13, 0f40874800;
	@%p118 bra 	$L__BB1_201;
	shr.u32 	%r744, %r173, 31;
	add.s32 	%r745, %r173, %r744;
	shr.s32 	%r746, %r745, 1;
	shl.b32 	%r747, %r746, 20;
	add.s32 	%r748, %r175, %r747;
	mov.b64 	%fd1358, {%r174, %r748};
	sub.s32 	%r749, %r173, %r746;
	shl.b32 	%r750, %r749, 20;
	add.s32 	%r751, %r750, 1072693248;
	mov.b32 	%r752, 0;
	mov.b64 	%fd1359, {%r752, %r751};
	mul.f64 	%fd3607, %fd1359, %fd1358;
$L__BB1_201:
	add.f64 	%fd3608, %fd259, 0d3FF0000000000000;
	{
	.reg .b32 %temp; 
	mov.b64 	{%temp, %r1824}, %fd3608;
	}
	{
	.reg .b32 %temp; 
	mov.b64 	{%r1825, %temp}, %fd3608;
	}
	setp.gt.s32 	%p119, %r1824, 1048575;
	mov.b32 	%r1826, -1023;
	@%p119 bra 	$L__BB1_203;
	mul.f64 	%fd3608, %fd3608, 0d4350000000000000;
	{
	.reg .b32 %temp; 
	mov.b64 	{%temp, %r1824}, %fd3608;
	}
	{
	.reg .b32 %temp; 
	mov.b64 	{%r1825, %temp}, %fd3608;
	}
	mov.b32 	%r1826, -1077;
$L__BB1_203:
	add.s32 	%r755, %r1824, -1;
	setp.lt.u32 	%p120, %r755, 2146435071;
	@%p120 bra 	$L__BB1_205;
	fma.rn.f64 	%fd1360, %fd3608, 0d7FF0000000000000, 0d7FF0000000000000;
	{
	.reg .b32 %temp; 
	mov.b64 	{%temp, %r756}, %fd3608;
	}
	and.b32  	%r757, %r756, 2147483647;
	setp.eq.s32 	%p121, %r757, 0;
	selp.f64 	%fd3610, 0dFFF0000000000000, %fd1360, %p121;
	bra.uni 	$L__BB1_208;
$L__BB1_205:
	shr.u32 	%r758, %r1824, 20;
	add.s32 	%r1827, %r1826, %r758;
	and.b32  	%r759, %r1824, 1048575;
	or.b32  	%r760, %r759, 1072693248;
	mov.b64 	%fd3609, {%r1825, %r760};
	setp.lt.u32 	%p122, %r760, 1073127583;
	@%p122 bra 	$L__BB1_207;
	{
	.reg .b32 %temp; 
	mov.b64 	{%r761, %temp}, %fd3609;
	}
	{
	.reg .b32 %temp; 
	mov.b64 	{%temp, %r762}, %fd3609;
	}
	add.s32 	%r763, %r762, -1048576;
	mov.b64 	%fd3609, {%r761, %r763};
	add.s32 	%r1827, %r1827, 1;
$L__BB1_207:
	add.f64 	%fd1361, %fd3609, 0dBFF0000000000000;
	add.f64 	%fd1362, %fd3609, 0d3FF0000000000000;
	rcp.approx.ftz.f64 	%fd1363, %fd1362;
	neg.f64 	%fd1364, %fd1362;
	fma.rn.f64 	%fd1365, %fd1364, %fd1363, 0d3FF0000000000000;
	fma.rn.f64 	%fd1366, %fd1365, %fd1365, %fd1365;
	fma.rn.f64 	%fd1367, %fd1366, %fd1363, %fd1363;
	mul.f64 	%fd1368, %fd1361, %fd1367;
	fma.rn.f64 	%fd1369, %fd1361, %fd1367, %fd1368;
	mul.f64 	%fd1370, %fd1369, %fd1369;
	fma.rn.f64 	%fd1371, %fd1370, 0d3EB1380B3AE80F1E, 0d3ED0EE258B7A8B04;
	fma.rn.f64 	%fd1372, %fd1371, %fd1370, 0d3EF3B2669F02676F;
	fma.rn.f64 	%fd1373, %fd1372, %fd1370, 0d3F1745CBA9AB0956;
	fma.rn.f64 	%fd1374, %fd1373, %fd1370, 0d3F3C71C72D1B5154;
	fma.rn.f64 	%fd1375, %fd1374, %fd1370, 0d3F624924923BE72D;
	fma.rn.f64 	%fd1376, %fd1375, %fd1370, 0d3F8999999999A3C4;
	fma.rn.f64 	%fd1377, %fd1376, %fd1370, 0d3FB5555555555554;
	sub.f64 	%fd1378, %fd1361, %fd1369;
	add.f64 	%fd1379, %fd1378, %fd1378;
	neg.f64 	%fd1380, %fd1369;
	fma.rn.f64 	%fd1381, %fd1380, %fd1361, %fd1379;
	mul.f64 	%fd1382, %fd1367, %fd1381;
	mul.f64 	%fd1383, %fd1370, %fd1377;
	fma.rn.f64 	%fd1384, %fd1383, %fd1369, %fd1382;
	xor.b32  	%r764, %r1827, -2147483648;
	mov.b32 	%r765, 1127219200;
	mov.b64 	%fd1385, {%r764, %r765};
	sub.f64 	%fd1386, %fd1385, %fd94;
	fma.rn.f64 	%fd1387, %fd1386, 0d3FE62E42FEFA39EF, %fd1369;
	fma.rn.f64 	%fd1388, %fd1386, 0dBFE62E42FEFA39EF, %fd1387;
	sub.f64 	%fd1389, %fd1388, %fd1369;
	sub.f64 	%fd1390, %fd1384, %fd1389;
	fma.rn.f64 	%fd1391, %fd1386, 0d3C7ABC9E3B39803F, %fd1390;
	add.f64 	%fd3610, %fd1387, %fd1391;
$L__BB1_208:
	add.f64 	%fd273, %fd3607, %fd3610;
	abs.f64 	%fd274, %fd273;
	setp.eq.f64 	%p123, %fd274, 0d7FF0000000000000;
	@%p123 bra 	$L__BB1_211;
	mul.f64 	%fd1392, %fd273, 0d3FE45F306DC9C883;
	cvt.rni.s32.f64 	%r1828, %fd1392;
	cvt.rn.f64.s32 	%fd1393, %r1828;
	fma.rn.f64 	%fd1394, %fd1393, 0dBFF921FB54442D18, %fd273;
	fma.rn.f64 	%fd1395, %fd1393, 0dBC91A62633145C00, %fd1394;
	fma.rn.f64 	%fd3611, %fd1393, 0dB97B839A252049C0, %fd1395;
	setp.ltu.f64 	%p124, %fd274, 0d41E0000000000000;
	@%p124 bra 	$L__BB1_212;
	{ // callseq 12, 0
	.param .b64 param0;
	st.param.f64 	[param0], %fd273;
	.param .align 16 .b8 retval0[16];
	call.uni (retval0), 
	__internal_trig_reduction_slowpathd, 
	(
	param0
	);
	ld.param.f64 	%fd3611, [retval0];
	ld.param.b32 	%r1828, [retval0+8];
	} // callseq 12
	bra.uni 	$L__BB1_212;
$L__BB1_211:
	mov.f64 	%fd1397, 0d0000000000000000;
	mul.rn.f64 	%fd3611, %fd273, %fd1397;
	mov.b32 	%r1828, 0;
$L__BB1_212:
	shl.b32 	%r768, %r1828, 6;
	cvt.u64.u32 	%rd35, %r768;
	and.b64  	%rd36, %rd35, 64;
	add.s64 	%rd38, %rd5, %rd36;
	mul.rn.f64 	%fd1398, %fd3611, %fd3611;
	and.b32  	%r769, %r1828, 1;
	setp.eq.b32 	%p125, %r769, 1;
	selp.f64 	%fd1399, 0dBDA8FF8320FD8164, 0d3DE5DB65F9785EBA, %p125;
	ld.global.nc.v2.f64 	{%fd1400, %fd1401}, [%rd38];
	fma.rn.f64 	%fd1402, %fd1399, %fd1398, %fd1400;
	fma.rn.f64 	%fd1403, %fd1402, %fd1398, %fd1401;
	ld.global.nc.v2.f64 	{%fd1404, %fd1405}, [%rd38+16];
	fma.rn.f64 	%fd1406, %fd1403, %fd1398, %fd1404;
	fma.rn.f64 	%fd1407, %fd1406, %fd1398, %fd1405;
	ld.global.nc.v2.f64 	{%fd1408, %fd1409}, [%rd38+32];
	fma.rn.f64 	%fd1410, %fd1407, %fd1398, %fd1408;
	fma.rn.f64 	%fd1411, %fd1410, %fd1398, %fd1409;
	fma.rn.f64 	%fd1412, %fd1411, %fd3611, %fd3611;
	fma.rn.f64 	%fd1413, %fd1411, %fd1398, 0d3FF0000000000000;
	selp.f64 	%fd1414, %fd1413, %fd1412, %p125;
	and.b32  	%r770, %r1828, 2;
	setp.eq.s32 	%p126, %r770, 0;
	mov.f64 	%fd1415, 0d0000000000000000;
	sub.f64 	%fd1416, %fd1415, %fd1414;
	selp.f64 	%fd1417, %fd1414, %fd1416, %p126;
	fma.rn.f64 	%fd1418, %fd259, %fd259, 0d3FF0000000000000;
	sqrt.rn.f64 	%fd1419, %fd1418;
	add.f64 	%fd279, %fd1419, %fd1417;
	{
	.reg .b32 %temp; 
	mov.b64 	{%temp, %r189}, %fd279;
	}
	setp.eq.f64 	%p127, %fd279, 0d0000000000000000;
	@%p127 bra 	$L__BB1_214;
	abs.f64 	%fd1420, %fd279;
	{ // callseq 13, 0
	.param .b64 param0;
	st.param.f64 	[param0], %fd1420;
	.param .b64 retval0;
	call.uni (retval0), 
	__internal_accurate_pow, 
	(
	param0
	);
	ld.param.f64 	%fd1421, [retval0];
	} // callseq 13
	setp.lt.s32 	%p128, %r189, 0;
	selp.f64 	%fd3613, 0dFFF8000000000000, %fd1421, %p128;
	bra.uni 	$L__BB1_215;
$L__BB1_214:
	setp.lt.s32 	%p129, %r68, 0;
	setp.eq.s32 	%p130, %r69, 1074790400;
	selp.b32 	%r771, %r189, 0, %p130;
	or.b32  	%r772, %r771, 2146435072;
	selp.b32 	%r773, %r772, %r771, %p129;
	mov.b32 	%r774, 0;
	mov.b64 	%fd3613, {%r774, %r773};
$L__BB1_215:
	add.f64 	%fd1423, %fd279, 0d4004000000000000;
	{
	.reg .b32 %temp; 
	mov.b64 	{%temp, %r775}, %fd1423;
	}
	and.b32  	%r776, %r775, 2146435072;
	setp.ne.s32 	%p131, %r776, 2146435072;
	@%p131 bra 	$L__BB1_220;
	setp.nan.f64 	%p132, %fd279, %fd279;
	@%p132 bra 	$L__BB1_219;
	abs.f64 	%fd1424, %fd279;
	setp.neu.f64 	%p133, %fd1424, 0d7FF0000000000000;
	@%p133 bra 	$L__BB1_220;
	setp.lt.s32 	%p134, %r189, 0;
	selp.b32 	%r777, %r71, %r70, %p2;
	selp.b32 	%r778, %r777, %r70, %p134;
	mov.b32 	%r779, 0;
	mov.b64 	%fd3613, {%r779, %r778};
	bra.uni 	$L__BB1_220;
$L__BB1_219:
	mov.f64 	%fd1425, 0d4004000000000000;
	add.rn.f64 	%fd3613, %fd279, %fd1425;
$L__BB1_220:
	setp.eq.f64 	%p135, %fd279, 0d3FF0000000000000;
	selp.f64 	%fd286, 0d3FF0000000000000, %fd3613, %p135;
	mul.f64 	%fd287, %fd259, 0d4014000000000000;
	abs.f64 	%fd288, %fd287;
	setp.eq.f64 	%p136, %fd288, 0d7FF0000000000000;
	@%p136 bra 	$L__BB1_224;
	mul.f64 	%fd1426, %fd287, 0d3FE45F306DC9C883;
	cvt.rni.s32.f64 	%r1829, %fd1426;
	cvt.rn.f64.s32 	%fd1427, %r1829;
	fma.rn.f64 	%fd1428, %fd1427, 0dBFF921FB54442D18, %fd287;
	fma.rn.f64 	%fd1429, %fd1427, 0dBC91A62633145C00, %fd1428;
	fma.rn.f64 	%fd3615, %fd1427, 0dB97B839A252049C0, %fd1429;
	setp.ltu.f64 	%p137, %fd288, 0d41E0000000000000;
	@%p137 bra 	$L__BB1_223;
	{ // callseq 14, 0
	.param .b64 param0;
	st.param.f64 	[param0], %fd287;
	.param .align 16 .b8 retval0[16];
	call.uni (retval0), 
	__internal_trig_reduction_slowpathd, 
	(
	param0
	);
	ld.param.f64 	%fd3615, [retval0];
	ld.param.b32 	%r1829, [retval0+8];
	} // callseq 14
$L__BB1_223:
	add.s32 	%r1830, %r1829, 1;
	bra.uni 	$L__BB1_225;
$L__BB1_224:
	mov.f64 	%fd1431, 0d0000000000000000;
	mul.rn.f64 	%fd3615, %fd287, %fd1431;
	mov.b32 	%r1830, 1;
$L__BB1_225:
	shl.b32 	%r782, %r1830, 6;
	cvt.u64.u32 	%rd39, %r782;
	and.b64  	%rd40, %rd39, 64;
	add.s64 	%rd42, %rd5, %rd40;
	mul.rn.f64 	%fd1432, %fd3615, %fd3615;
	and.b32  	%r783, %r1830, 1;
	setp.eq.b32 	%p138, %r783, 1;
	selp.f64 	%fd1433, 0dBDA8FF8320FD8164, 0d3DE5DB65F9785EBA, %p138;
	ld.global.nc.v2.f64 	{%fd1434, %fd1435}, [%rd42];
	fma.rn.f64 	%fd1436, %fd1433, %fd1432, %fd1434;
	fma.rn.f64 	%fd1437, %fd1436, %fd1432, %fd1435;
	ld.global.nc.v2.f64 	{%fd1438, %fd1439}, [%rd42+16];
	fma.rn.f64 	%fd1440, %fd1437, %fd1432, %fd1438;
	fma.rn.f64 	%fd1441, %fd1440, %fd1432, %fd1439;
	ld.global.nc.v2.f64 	{%fd1442, %fd1443}, [%rd42+32];
	fma.rn.f64 	%fd1444, %fd1441, %fd1432, %fd1442;
	fma.rn.f64 	%fd1445, %fd1444, %fd1432, %fd1443;
	fma.rn.f64 	%fd1446, %fd1445, %fd3615, %fd3615;
	fma.rn.f64 	%fd1447, %fd1445, %fd1432, 0d3FF0000000000000;
	selp.f64 	%fd1448, %fd1447, %fd1446, %p138;
	and.b32  	%r784, %r1830, 2;
	setp.eq.s32 	%p139, %r784, 0;
	mov.f64 	%fd1449, 0d0000000000000000;
	sub.f64 	%fd1450, %fd1449, %fd1448;
	selp.f64 	%fd1451, %fd1448, %fd1450, %p139;
	mul.f64 	%fd294, %fd286, %fd1451;
	neg.f64 	%fd1452, %fd259;
	fma.rn.f64 	%fd1453, %fd259, 0dBFF71547652B82FE, 0d4338000000000000;
	{
	.reg .b32 %temp; 
	mov.b64 	{%r195, %temp}, %fd1453;
	}
	mov.f64 	%fd1454, 0dC338000000000000;
	add.rn.f64 	%fd1455, %fd1453, %fd1454;
	fma.rn.f64 	%fd1456, %fd1455, 0dBFE62E42FEFA39EF, %fd1452;
	fma.rn.f64 	%fd1457, %fd1455, 0dBC7ABC9E3B39803F, %fd1456;
	fma.rn.f64 	%fd1458, %fd1457, 0d3E5ADE1569CE2BDF, 0d3E928AF3FCA213EA;
	fma.rn.f64 	%fd1459, %fd1458, %fd1457, 0d3EC71DEE62401315;
	fma.rn.f64 	%fd1460, %fd1459, %fd1457, 0d3EFA01997C89EB71;
	fma.rn.f64 	%fd1461, %fd1460, %fd1457, 0d3F2A01A014761F65;
	fma.rn.f64 	%fd1462, %fd1461, %fd1457, 0d3F56C16C1852B7AF;
	fma.rn.f64 	%fd1463, %fd1462, %fd1457, 0d3F81111111122322;
	fma.rn.f64 	%fd1464, %fd1463, %fd1457, 0d3FA55555555502A1;
	fma.rn.f64 	%fd1465, %fd1464, %fd1457, 0d3FC5555555555511;
	fma.rn.f64 	%fd1466, %fd1465, %fd1457, 0d3FE000000000000B;
	fma.rn.f64 	%fd1467, %fd1466, %fd1457, 0d3FF0000000000000;
	fma.rn.f64 	%fd1468, %fd1467, %fd1457, 0d3FF0000000000000;
	{
	.reg .b32 %temp; 
	mov.b64 	{%r196, %temp}, %fd1468;
	}
	{
	.reg .b32 %temp; 
	mov.b64 	{%temp, %r197}, %fd1468;
	}
	shl.b32 	%r785, %r195, 20;
	add.s32 	%r786, %r785, %r197;
	mov.b64 	%fd3616, {%r196, %r786};
	{
	.reg .b32 %temp; 
	mov.b64 	{%temp, %r787}, %fd1452;
	}
	mov.b32 	%f48, %r787;
	abs.f32 	%f14, %f48;
	setp.lt.f32 	%p140, %f14, 0f4086232B;
	@%p140 bra 	$L__BB1_228;
	setp.gt.f64 	%p141, %fd259, 0d0000000000000000;
	mov.f64 	%fd1469, 0d7FF0000000000000;
	sub.f64 	%fd1470, %fd1469, %fd259;
	selp.f64 	%fd3616, 0d0000000000000000, %fd1470, %p141;
	setp.geu.f32 	%p142, %f14, 0f40874800;
	@%p142 bra 	$L__BB1_228;
	shr.u32 	%r788, %r195, 31;
	add.s32 	%r789, %r195, %r788;
	shr.s32 	%r790, %r789, 1;
	shl.b32 	%r791, %r790, 20;
	add.s32 	%r792, %r197, %r791;
	mov.b64 	%fd1471, {%r196, %r792};
	sub.s32 	%r793, %r195, %r790;
	shl.b32 	%r794, %r793, 20;
	add.s32 	%r795, %r794, 1072693248;
	mov.b32 	%r796, 0;
	mov.b64 	%fd1472, {%r796, %r795};
	mul.f64 	%fd3616, %fd1472, %fd1471;
$L__BB1_228:
	add.f64 	%fd1473, %fd3616, 0d3FF0000000000000;
	div.rn.f64 	%fd299, %fd294, %fd1473;
	add.s32 	%r797, %r67, 3200;
	cvt.rn.f64.s32 	%fd1474, %r797;
	fma.rn.f64 	%fd300, %fd802, %fd1474, %fd801;
	fma.rn.f64 	%fd1475, %fd300, 0d3FF71547652B82FE, 0d4338000000000000;
	{
	.reg .b32 %temp; 
	mov.b64 	{%r198, %temp}, %fd1475;
	}
	mov.f64 	%fd1476, 0dC338000000000000;
	add.rn.f64 	%fd1477, %fd1475, %fd1476;
	fma.rn.f64 	%fd1478, %fd1477, 0dBFE62E42FEFA39EF, %fd300;
	fma.rn.f64 	%fd1479, %fd1477, 0dBC7ABC9E3B39803F, %fd1478;
	fma.rn.f64 	%fd1480, %fd1479, 0d3E5ADE1569CE2BDF, 0d3E928AF3FCA213EA;
	fma.rn.f64 	%fd1481, %fd1480, %fd1479, 0d3EC71DEE62401315;
	fma.rn.f64 	%fd1482, %fd1481, %fd1479, 0d3EFA01997C89EB71;
	fma.rn.f64 	%fd1483, %fd1482, %fd1479, 0d3F2A01A014761F65;
	fma.rn.f64 	%fd1484, %fd1483, %fd1479, 0d3F56C16C1852B7AF;
	fma.rn.f64 	%fd1485, %fd1484, %fd1479, 0d3F81111111122322;
	fma.rn.f64 	%fd1486, %fd1485, %fd1479, 0d3FA55555555502A1;
	fma.rn.f64 	%fd1487, %fd1486, %fd1479, 0d3FC5555555555511;
	fma.rn.f64 	%fd1488, %fd1487, %fd1479, 0d3FE000000000000B;
	fma.rn.f64 	%fd1489, %fd1488, %fd1479, 0d3FF0000000000000;
	fma.rn.f64 	%fd1490, %fd1489, %fd1479, 0d3FF0000000000000;
	{
	.reg .b32 %temp; 
	mov.b64 	{%r199, %temp}, %fd1490;
	}
	{
	.reg .b32 %temp; 
	mov.b64 	{%temp, %r200}, %fd1490;
	}
	shl.b32 	%r798, %r198, 20;
	add.s32 	%r799, %r798, %r200;
	mov.b64 	%fd3617, {%r199, %r799};
	{
	.reg .b32 %temp; 
	mov.b64 	{%temp, %r800}, %fd300;
	}
	mov.b32 	%f49, %r800;
	abs.f32 	%f15, %f49;
	setp.lt.f32 	%p143, %f15, 0f4086232B;
	@%p143 bra 	$L__BB1_231;
	setp.lt.f64 	%p144, %fd300, 0d0000000000000000;
	add.f64 	%fd1491, %fd300, 0d7FF0000000000000;
	selp.f64 	%fd3617, 0d0000000000000000, %fd1491, %p144;
	setp.geu.f32 	%p145, %f15, 0f40874800;
	@%p145 bra 	$L__BB1_231;
	shr.u32 	%r801, %r198, 31;
	add.s32 	%r802, %r198, %r801;
	shr.s32 	%r803, %r802, 1;
	shl.b32 	%r804, %r803, 20;
	add.s32 	%r805, %r200, %r804;
	mov.b64 	%fd1492, {%r199, %r805};
	sub.s32 	%r806, %r198, %r803;
	shl.b32 	%r807, %r806, 20;
	add.s32 	%r808, %r807, 1072693248;
	mov.b32 	%r809, 0;
	mov.b64 	%fd1493, {%r809, %r808};
	mul.f64 	%fd3617, %fd1493, %fd1492;
$L__BB1_231:
	add.f64 	%fd3618, %fd300, 0d3FF0000000000000;
	{
	.reg .b32 %temp; 
	mov.b64 	{%temp, %r1831}, %fd3618;
	}
	{
	.reg .b32 %temp; 
	mov.b64 	{%r1832, %temp}, %fd3618;
	}
	setp.gt.s32 	%p146, %r1831, 1048575;
	mov.b32 	%r1833, -1023;
	@%p146 bra 	$L__BB1_233;
	mul.f64 	%fd3618, %fd3618, 0d4350000000000000;
	{
	.reg .b32 %temp; 
	mov.b64 	{%temp, %r1831}, %fd3618;
	}
	{
	.reg .b32 %temp; 
	mov.b64 	{%r1832, %temp}, %fd3618;
	}
	mov.b32 	%r1833, -1077;
$L__BB1_233:
	add.s32 	%r812, %r1831, -1;
	setp.lt.u32 	%p147, %r812, 2146435071;
	@%p147 bra 	$L__BB1_235;
	fma.rn.f64 	%fd1494, %fd3618, 0d7FF0000000000000, 0d7FF0000000000000;
	{
	.reg .b32 %temp; 
	mov.b64 	{%temp, %r813}, %fd3618;
	}
	and.b32  	%r814, %r813, 2147483647;
	setp.eq.s32 	%p148, %r814, 0;
	selp.f64 	%fd3620, 0dFFF0000000000000, %fd1494, %p148;
	bra.uni 	$L__BB1_238;
$L__BB1_235:
	shr.u32 	%r815, %r1831, 20;
	add.s32 	%r1834, %r1833, %r815;
	and.b32  	%r816, %r1831, 1048575;
	or.b32  	%r817, %r816, 1072693248;
	mov.b64 	%fd3619, {%r1832, %r817};
	setp.lt.u32 	%p149, %r817, 1073127583;
	@%p149 bra 	$L__BB1_237;
	{
	.reg .b32 %temp; 
	mov.b64 	{%r818, %temp}, %fd3619;
	}
	{
	.reg .b32 %temp; 
	mov.b64 	{%temp, %r819}, %fd3619;
	}
	add.s32 	%r820, %r819, -1048576;
	mov.b64 	%fd3619, {%r818, %r820};
	add.s32 	%r1834, %r1834, 1;
$L__BB1_237:
	add.f64 	%fd1495, %fd3619, 0dBFF0000000000000;
	add.f64 	%fd1496, %fd3619, 0d3FF0000000000000;
	rcp.approx.ftz.f64 	%fd1497, %fd1496;
	neg.f64 	%fd1498, %fd1496;
	fma.rn.f64 	%fd1499, %fd1498, %fd1497, 0d3FF0000000000000;
	fma.rn.f64 	%fd1500, %fd1499, %fd1499, %fd1499;
	fma.rn.f64 	%fd1501, %fd1500, %fd1497, %fd1497;
	mul.f64 	%fd1502, %fd1495, %fd1501;
	fma.rn.f64 	%fd1503, %fd1495, %fd1501, %fd1502;
	mul.f64 	%fd1504, %fd1503, %fd1503;
	fma.rn.f64 	%fd1505, %fd1504, 0d3EB1380B3AE80F1E, 0d3ED0EE258B7A8B04;
	fma.rn.f64 	%fd1506, %fd1505, %fd1504, 0d3EF3B2669F02676F;
	fma.rn.f64 	%fd1507, %fd1506, %fd1504, 0d3F1745CBA9AB0956;
	fma.rn.f64 	%fd1508, %fd1507, %fd1504, 0d3F3C71C72D1B5154;
	fma.rn.f64 	%fd1509, %fd1508, %fd1504, 0d3F624924923BE72D;
	fma.rn.f64 	%fd1510, %fd1509, %fd1504, 0d3F8999999999A3C4;
	fma.rn.f64 	%fd1511, %fd1510, %fd1504, 0d3FB5555555555554;
	sub.f64 	%fd1512, %fd1495, %fd1503;
	add.f64 	%fd1513, %fd1512, %fd1512;
	neg.f64 	%fd1514, %fd1503;
	fma.rn.f64 	%fd1515, %fd1514, %fd1495, %fd1513;
	mul.f64 	%fd1516, %fd1501, %fd1515;
	mul.f64 	%fd1517, %fd1504, %fd1511;
	fma.rn.f64 	%fd1518, %fd1517, %fd1503, %fd1516;
	xor.b32  	%r821, %r1834, -2147483648;
	mov.b32 	%r822, 1127219200;
	mov.b64 	%fd1519, {%r821, %r822};
	sub.f64 	%fd1520, %fd1519, %fd94;
	fma.rn.f64 	%fd1521, %fd1520, 0d3FE62E42FEFA39EF, %fd1503;
	fma.rn.f64 	%fd1522, %fd1520, 0dBFE62E42FEFA39EF, %fd1521;
	sub.f64 	%fd1523, %fd1522, %fd1503;
	sub.f64 	%fd1524, %fd1518, %fd1523;
	fma.rn.f64 	%fd1525, %fd1520, 0d3C7ABC9E3B39803F, %fd1524;
	add.f64 	%fd3620, %fd1521, %fd1525;
$L__BB1_238:
	add.f64 	%fd314, %fd3617, %fd3620;
	abs.f64 	%fd315, %fd314;
	setp.eq.f64 	%p150, %fd315, 0d7FF0000000000000;
	@%p150 bra 	$L__BB1_241;
	mul.f64 	%fd1526, %fd314, 0d3FE45F306DC9C883;
	cvt.rni.s32.f64 	%r1835, %fd1526;
	cvt.rn.f64.s32 	%fd1527, %r1835;
	fma.rn.f64 	%fd1528, %fd1527, 0dBFF921FB54442D18, %fd314;
	fma.rn.f64 	%fd1529, %fd1527, 0dBC91A62633145C00, %fd1528;
	fma.rn.f64 	%fd3621, %fd1527, 0dB97B839A252049C0, %fd1529;
	setp.ltu.f64 	%p151, %fd315, 0d41E0000000000000;
	@%p151 bra 	$L__BB1_242;
	{ // callseq 15, 0
	.param .b64 param0;
	st.param.f64 	[param0], %fd314;
	.param .align 16 .b8 retval0[16];
	call.uni (retval0), 
	__internal_trig_reduction_slowpathd, 
	(
	param0
	);
	ld.param.f64 	%fd3621, [retval0];
	ld.param.b32 	%r1835, [retval0+8];
	} // callseq 15
	bra.uni 	$L__BB1_242;
$L__BB1_241:
	mov.f64 	%fd1531, 0d0000000000000000;
	mul.rn.f64 	%fd3621, %fd314, %fd1531;
	mov.b32 	%r1835, 0;
$L__BB1_242:
	shl.b32 	%r825, %r1835, 6;
	cvt.u64.u32 	%rd43, %r825;
	and.b64  	%rd44, %rd43, 64;
	add.s64 	%rd46, %rd5, %rd44;
	mul.rn.f64 	%fd1532, %fd3621, %fd3621;
	and.b32  	%r826, %r1835, 1;
	setp.eq.b32 	%p152, %r826, 1;
	selp.f64 	%fd1533, 0dBDA8FF8320FD8164, 0d3DE5DB65F9785EBA, %p152;
	ld.global.nc.v2.f64 	{%fd1534, %fd1535}, [%rd46];
	fma.rn.f64 	%fd1536, %fd1533, %fd1532, %fd1534;
	fma.rn.f64 	%fd1537, %fd1536, %fd1532, %fd1535;
	ld.global.nc.v2.f64 	{%fd1538, %fd1539}, [%rd46+16];
	fma.rn.f64 	%fd1540, %fd1537, %fd1532, %fd1538;
	fma.rn.f64 	%fd1541, %fd1540, %fd1532, %fd1539;
	ld.global.nc.v2.f64 	{%fd1542, %fd1543}, [%rd46+32];
	fma.rn.f64 	%fd1544, %fd1541, %fd1532, %fd1542;
	fma.rn.f64 	%fd1545, %fd1544, %fd1532, %fd1543;
	fma.rn.f64 	%fd1546, %fd1545, %fd3621, %fd3621;
	fma.rn.f64 	%fd1547, %fd1545, %fd1532, 0d3FF0000000000000;
	selp.f64 	%fd1548, %fd1547, %fd1546, %p152;
	and.b32  	%r827, %r1835, 2;
	setp.eq.s32 	%p153, %r827, 0;
	mov.f64 	%fd1549, 0d0000000000000000;
	sub.f64 	%fd1550, %fd1549, %fd1548;
	selp.f64 	%fd1551, %fd1548, %fd1550, %p153;
	fma.rn.f64 	%fd1552, %fd300, %fd300, 0d3FF0000000000000;
	sqrt.rn.f64 	%fd1553, %fd1552;
	add.f64 	%fd320, %fd1553, %fd1551;
	{
	.reg .b32 %temp; 
	mov.b64 	{%temp, %r214}, %fd320;
	}
	setp.eq.f64 	%p154, %fd320, 0d0000000000000000;
	@%p154 bra 	$L__BB1_244;
	abs.f64 	%fd1554, %fd320;
	{ // callseq 16, 0
	.param .b64 param0;
	st.param.f64 	[param0], %fd1554;
	.param .b64 retval0;
	call.uni (retval0), 
	__internal_accurate_pow, 
	(
	param0
	);
	ld.param.f64 	%fd1555, [retval0];
	} // callseq 16
	setp.lt.s32 	%p155, %r214, 0;
	selp.f64 	%fd3623, 0dFFF8000000000000, %fd1555, %p155;
	bra.uni 	$L__BB1_245;
$L__BB1_244:
	setp.lt.s32 	%p156, %r68, 0;
	setp.eq.s32 	%p157, %r69, 1074790400;
	selp.b32 	%r828, %r214, 0, %p157;
	or.b32  	%r829, %r828, 2146435072;
	selp.b32 	%r830, %r829, %r828, %p156;
	mov.b32 	%r831, 0;
	mov.b64 	%fd3623, {%r831, %r830};
$L__BB1_245:
	add.f64 	%fd1557, %fd320, 0d4004000000000000;
	{
	.reg .b32 %temp; 
	mov.b64 	{%temp, %r832}, %fd1557;
	}
	and.b32  	%r833, %r832, 2146435072;
	setp.ne.s32 	%p158, %r833, 2146435072;
	@%p158 bra 	$L__BB1_250;
	setp.nan.f64 	%p159, %fd320, %fd320;
	@%p159 bra 	$L__BB1_249;
	abs.f64 	%fd1558, %fd320;
	setp.neu.f64 	%p160, %fd1558, 0d7FF0000000000000;
	@%p160 bra 	$L__BB1_250;
	setp.lt.s32 	%p161, %r214, 0;
	selp.b32 	%r834, %r71, %r70, %p2;
	selp.b32 	%r835, %r834, %r70, %p161;
	mov.b32 	%r836, 0;
	mov.b64 	%fd3623, {%r836, %r835};
	bra.uni 	$L__BB1_250;
$L__BB1_249:
	mov.f64 	%fd1559, 0d4004000000000000;
	add.rn.f64 	%fd3623, %fd320, %fd1559;
$L__BB1_250:
	setp.eq.f64 	%p162, %fd320, 0d3FF0000000000000;
	selp.f64 	%fd327, 0d3FF0000000000000, %fd3623, %p162;
	mul.f64 	%fd328, %fd300, 0d4014000000000000;
	abs.f64 	%fd329, %fd328;
	setp.eq.f64 	%p163, %fd329, 0d7FF0000000000000;
	@%p163 bra 	$L__BB1_254;
	mul.f64 	%fd1560, %fd328, 0d3FE45F306DC9C883;
	cvt.rni.s32.f64 	%r1836, %fd1560;
	cvt.rn.f64.s32 	%fd1561, %r1836;
	fma.rn.f64 	%fd1562, %fd1561, 0dBFF921FB54442D18, %fd328;
	fma.rn.f64 	%fd1563, %fd1561, 0dBC91A62633145C00, %fd1562;
	fma.rn.f64 	%fd3625, %fd1561, 0dB97B839A252049C0, %fd1563;
	setp.ltu.f64 	%p164, %fd329, 0d41E0000000000000;
	@%p164 bra 	$L__BB1_253;
	{ // callseq 17, 0
	.param .b64 param0;
	st.param.f64 	[param0], %fd328;
	.param .align 16 .b8 retval0[16];
	call.uni (retval0), 
	__internal_trig_reduction_slowpathd, 
	(
	param0
	);
	ld.param.f64 	%fd3625, [retval0];
	ld.param.b32 	%r1836, [retval0+8];
	} // callseq 17
$L__BB1_253:
	add.s32 	%r1837, %r1836, 1;
	bra.uni 	$L__BB1_255;
$L__BB1_254:
	mov.f64 	%fd1565, 0d0000000000000000;
	mul.rn.f64 	%fd3625, %fd328, %fd1565;
	mov.b32 	%r1837, 1;
$L__BB1_255:
	shl.b32 	%r839, %r1837, 6;
	cvt.u64.u32 	%rd47, %r839;
	and.b64  	%rd48, %rd47, 64;
	add.s64 	%rd50, %rd5, %rd48;
	mul.rn.f64 	%fd1566, %fd3625, %fd3625;
	and.b32  	%r840, %r1837, 1;
	setp.eq.b32 	%p165, %r840, 1;
	selp.f64 	%fd1567, 0dBDA8FF8320FD8164, 0d3DE5DB65F9785EBA, %p165;
	ld.global.nc.v2.f64 	{%fd1568, %fd1569}, [%rd50];
	fma.rn.f64 	%fd1570, %fd1567, %fd1566, %fd1568;
	fma.rn.f64 	%fd1571, %fd1570, %fd1566, %fd1569;
	ld.global.nc.v2.f64 	{%fd1572, %fd1573}, [%rd50+16];
	fma.rn.f64 	%fd1574, %fd1571, %fd1566, %fd1572;
	fma.rn.f64 	%fd1575, %fd1574, %fd1566, %fd1573;
	ld.global.nc.v2.f64 	{%fd1576, %fd1577}, [%rd50+32];
	fma.rn.f64 	%fd1578, %fd1575, %fd1566, %fd1576;
	fma.rn.f64 	%fd1579, %fd1578, %fd1566, %fd1577;
	fma.rn.f64 	%fd1580, %fd1579, %fd3625, %fd3625;
	fma.rn.f64 	%fd1581, %fd1579, %fd1566, 0d3FF0000000000000;
	selp.f64 	%fd1582, %fd1581, %fd1580, %p165;
	and.b32  	%r841, %r1837, 2;
	setp.eq.s32 	%p166, %r841, 0;
	mov.f64 	%fd1583, 0d0000000000000000;
	sub.f64 	%fd1584, %fd1583, %fd1582;
	selp.f64 	%fd1585, %fd1582, %fd1584, %p166;
	mul.f64 	%fd335, %fd327, %fd1585;
	neg.f64 	%fd1586, %fd300;
	fma.rn.f64 	%fd1587, %fd300, 0dBFF71547652B82FE, 0d4338000000000000;
	{
	.reg .b32 %temp; 
	mov.b64 	{%r220, %temp}, %fd1587;
	}
	mov.f64 	%fd1588, 0dC338000000000000;
	add.rn.f64 	%fd1589, %fd1587, %fd1588;
	fma.rn.f64 	%fd1590, %fd1589, 0dBFE62E42FEFA39EF, %fd1586;
	fma.rn.f64 	%fd1591, %fd1589, 0dBC7ABC9E3B39803F, %fd1590;
	fma.rn.f64 	%fd1592, %fd1591, 0d3E5ADE1569CE2BDF, 0d3E928AF3FCA213EA;
	fma.rn.f64 	%fd1593, %fd1592, %fd1591, 0d3EC71DEE62401315;
	fma.rn.f64 	%fd1594, %fd1593, %fd1591, 0d3EFA01997C89EB71;
	fma.rn.f64 	%fd1595, %fd1594, %fd1591, 0d3F2A01A014761F65;
	fma.rn.f64 	%fd1596, %fd1595, %fd1591, 0d3F56C16C1852B7AF;
	fma.rn.f64 	%fd1597, %fd1596, %fd1591, 0d3F81111111122322;
	fma.rn.f64 	%fd1598, %fd1597, %fd1591, 0d3FA55555555502A1;
	fma.rn.f64 	%fd1599, %fd1598, %fd1591, 0d3FC5555555555511;
	fma.rn.f64 	%fd1600, %fd1599, %fd1591, 0d3FE000000000000B;
	fma.rn.f64 	%fd1601, %fd1600, %fd1591, 0d3FF0000000000000;
	fma.rn.f64 	%fd1602, %fd1601, %fd1591, 0d3FF0000000000000;
	{
	.reg .b32 %temp; 
	mov.b64 	{%r221, %temp}, %fd1602;
	}
	{
	.reg .b32 %temp; 
	mov.b64 	{%temp, %r222}, %fd1602;
	}
	shl.b32 	%r842, %r220, 20;
	add.s32 	%r843, %r842, %r222;
	mov.b64 	%fd3626, {%r221, %r843};
	{
	.reg .b32 %temp; 
	mov.b64 	{%temp, %r844}, %fd1586;
	}
	mov.b32 	%f50, %r844;
	abs.f32 	%f16, %f50;
	setp.lt.f32 	%p167, %f16, 0f4086232B;
	@%p167 bra 	$L__BB1_258;
	setp.gt.f64 	%p168, %fd300, 0d0000000000000000;
	mov.f64 	%fd1603, 0d7FF0000000000000;
	sub.f64 	%fd1604, %fd1603, %fd300;
	selp.f64 	%fd3626, 0d0000000000000000, %fd1604, %p168;
	setp.geu.f32 	%p169, %f16, 0f40874800;
	@%p169 bra 	$L__BB1_258;
	shr.u32 	%r845, %r220, 31;
	add.s32 	%r846, %r220, %r845;
	shr.s32 	%r847, %r846, 1;
	shl.b32 	%r848, %r847, 20;
	add.s32 	%r849, %r222, %r848;
	mov.b64 	%fd1605, {%r221, %r849};
	sub.s32 	%r850, %r220, %r847;
	shl.b32 	%r851, %r850, 20;
	add.s32 	%r852, %r851, 1072693248;
	mov.b32 	%r853, 0;
	mov.b64 	%fd1606, {%r853, %r852};
	mul.f64 	%fd3626, %fd1606, %fd1605;
$L__BB1_258:
	add.f64 	%fd1607, %fd3626, 0d3FF0000000000000;
	div.rn.f64 	%fd340, %fd335, %fd1607;
	add.s32 	%r854, %r67, 3840;
	cvt.rn.f64.s32 	%fd1608, %r854;
	fma.rn.f64 	%fd341, %fd802, %fd1608, %fd801;
	fma.rn.f64 	%fd1609, %fd341, 0d3FF71547652B82FE, 0d4338000000000000;
	{
	.reg .b32 %temp; 
	mov.b64 	{%r223, %temp}, %fd1609;
	}
	mov.f64 	%fd1610, 0dC338000000000000;
	add.rn.f64 	%fd1611, %fd1609, %fd1610;
	fma.rn.f64 	%fd1612, %fd1611, 0dBFE62E42FEFA39EF, %fd341;
	fma.rn.f64 	%fd1613, %fd1611, 0dBC7ABC9E3B39803F, %fd1612;
	fma.rn.f64 	%fd1614, %fd1613, 0d3E5ADE1569CE2BDF, 0d3E928AF3FCA213EA;
	fma.rn.f64 	%fd1615, %fd1614, %fd1613, 0d3EC71DEE62401315;
	fma.rn.f64 	%fd1616, %fd1615, %fd1613, 0d3EFA01997C89EB71;
	fma.rn.f64 	%fd1617, %fd1616, %fd1613, 0d3F2A01A014761F65;
	fma.rn.f64 	%fd1618, %fd1617, %fd1613, 0d3F56C16C1852B7AF;
	fma.rn.f64 	%fd1619, %fd1618, %fd1613, 0d3F81111111122322;
	fma.rn.f64 	%fd1620, %fd1619, %fd1613, 0d3FA55555555502A1;
	fma.rn.f64 	%fd1621, %fd1620, %fd1613, 0d3FC5555555555511;
	fma.rn.f64 	%fd1622, %fd1621, %fd1613, 0d3FE000000000000B;
	fma.rn.f64 	%fd1623, %fd1622, %fd1613, 0d3FF0000000000000;
	fma.rn.f64 	%fd1624, %fd1623, %fd1613, 0d3FF0000000000000;
	{
	.reg .b32 %temp; 
	mov.b64 	{%r224, %temp}, %fd1624;
	}
	{
	.reg .b32 %temp; 
	mov.b64 	{%temp, %r225}, %fd1624;
	}
	shl.b32 	%r855, %r223, 20;
	add.s32 	%r856, %r855, %r225;
	mov.b64 	%fd3627, {%r224, %r856};
	{
	.reg .b32 %temp; 
	mov.b64 	{%temp, %r857}, %fd341;
	}
	mov.b32 	%f51, %r857;
	abs.f32 	%f17, %f51;
	setp.lt.f32 	%p170, %f17, 0f4086232B;
	@%p170 bra 	$L__BB1_261;
	setp.lt.f64 	%p171, %fd341, 0d0000000000000000;
	add.f64 	%fd1625, %fd341, 0d7FF0000000000000;
	selp.f64 	%fd3627, 0d0000000000000000, %fd1625, %p171;
	setp.geu.f32 	%p172, %f17, 0f40874800;
	@%p172 bra 	$L__BB1_261;
	shr.u32 	%r858, %r223, 31;
	add.s32 	%r859, %r223, %r858;
	shr.s32 	%r860, %r859, 1;
	shl.b32 	%r861, %r860, 20;
	add.s32 	%r862, %r225, %r861;
	mov.b64 	%fd1626, {%r224, %r862};
	sub.s32 	%r863, %r223, %r860;
	shl.b32 	%r864, %r863, 20;
	add.s32 	%r865, %r864, 1072693248;
	mov.b32 	%r866, 0;
	mov.b64 	%fd1627, {%r866, %r865};
	mul.f64 	%fd3627, %fd1627, %fd1626;
$L__BB1_261:
	add.f64 	%fd3628, %fd341, 0d3FF0000000000000;
	{
	.reg .b32 %temp; 
	mov.b64 	{%temp, %r1838}, %fd3628;
	}
	{
	.reg .b32 %temp; 
	mov.b64 	{%r1839, %temp}, %fd3628;
	}
	setp.gt.s32 	%p173, %r1838, 1048575;
	mov.b32 	%r1840, -1023;
	@%p173 bra 	$L__BB1_263;
	mul.f64 	%fd3628, %fd3628, 0d4350000000000000;
	{
	.reg .b32 %temp; 
	mov.b64 	{%temp, %r1838}, %fd3628;
	}
	{
	.reg .b32 %temp; 
	mov.b64 	{%r1839, %temp}, %fd3628;
	}
	mov.b32 	%r1840, -1077;
$L__BB1_263:
	add.s32 	%r869, %r1838, -1;
	setp.lt.u32 	%p174, %r869, 2146435071;
	@%p174 bra 	$L__BB1_265;
	fma.rn.f64 	%fd1628, %fd3628, 0d7FF0000000000000, 0d7FF0000000000000;
	{
	.reg .b32 %temp; 
	mov.b64 	{%temp, %r870}, %fd3628;
	}
	and.b32  	%r871, %r870, 2147483647;
	setp.eq.s32 	%p175, %r871, 0;
	selp.f64 	%fd3630, 0dFFF0000000000000, %fd1628, %p175;
	bra.uni 	$L__BB1_268;
$L__BB1_265:
	shr.u32 	%r872, %r1838, 20;
	add.s32 	%r1841, %r1840, %r872;
	and.b32  	%r873, %r1838, 1048575;
	or.b32  	%r874, %r873, 1072693248;
	mov.b64 	%fd3629, {%r1839, %r874};
	setp.lt.u32 	%p176, %r874, 1073127583;
	@%p176 bra 	$L__BB1_267;
	{
	.reg .b32 %temp; 
	mov.b64 	{%r875, %temp}, %fd3629;
	}
	{
	.reg .b32 %temp; 
	mov.b64 	{%temp, %r876}, %fd3629;
	}
	add.s32 	%r877, %r876, -1048576;
	mov.b64 	%fd3629, {%r875, %r877};
	add.s32 	%r1841, %r1841, 1;
$L__BB1_267:
	add.f64 	%fd1629, %fd3629, 0dBFF0000000000000;
	add.f64 	%fd1630, %fd3629, 0d3FF0000000000000;
	rcp.approx.ftz.f64 	%fd1631, %fd1630;
	neg.f64 	%fd1632, %fd1630;
	fma.rn.f64 	%fd1633, %fd1632, %fd1631, 0d3FF0000000000000;
	fma.rn.f64 	%fd1634, %fd1633, %fd1633, %fd1633;
	fma.rn.f64 	%fd1635, %fd1634, %fd1631, %fd1631;
	mul.f64 	%fd1636, %fd1629, %fd1635;
	fma.rn.f64 	%fd1637, %fd1629, %fd1635, %fd1636;
	mul.f64 	%fd1638, %fd1637, %fd1637;
	fma.rn.f64 	%fd1639, %fd1638, 0d3EB1380B3AE80F1E, 0d3ED0EE258B7A8B04;
	fma.rn.f64 	%fd1640, %fd1639, %fd1638, 0d3EF3B2669F02676F;
	fma.rn.f64 	%fd1641, %fd1640, %fd1638, 0d3F1745CBA9AB0956;
	fma.rn.f64 	%fd1642, %fd1641, %fd1638, 0d3F3C71C72D1B5154;
	fma.rn.f64 	%fd1643, %fd1642, %fd1638, 0d3F624924923BE72D;
	fma.rn.f64 	%fd1644, %fd1643, %fd1638, 0d3F8999999999A3C4;
	fma.rn.f64 	%fd1645, %fd1644, %fd1638, 0d3FB5555555555554;
	sub.f64 	%fd1646, %fd1629, %fd1637;
	add.f64 	%fd1647, %fd1646, %fd1646;
	neg.f64 	%fd1648, %fd1637;
	fma.rn.f64 	%fd1649, %fd1648, %fd1629, %fd1647;
	mul.f64 	%fd1650, %fd1635, %fd1649;
	mul.f64 	%fd1651, %fd1638, %fd1645;
	fma.rn.f64 	%fd1652, %fd1651, %fd1637, %fd1650;
	xor.b32  	%r878, %r1841, -2147483648;
	mov.b32 	%r879, 1127219200;
	mov.b64 	%fd1653, {%r878, %r879};
	sub.f64 	%fd1654, %fd1653, %fd94;
	fma.rn.f64 	%fd1655, %fd1654, 0d3FE62E42FEFA39EF, %fd1637;
	fma.rn.f64 	%fd1656, %fd1654, 0dBFE62E42FEFA39EF, %fd1655;
	sub.f64 	%fd1657, %fd1656, %fd1637;
	sub.f64 	%fd1658, %fd1652, %fd1657;
	fma.rn.f64 	%fd1659, %fd1654, 0d3C7ABC9E3B39803F, %fd1658;
	add.f64 	%fd3630, %fd1655, %fd1659;
$L__BB1_268:
	add.f64 	%fd355, %fd3627, %fd3630;
	abs.f64 	%fd356, %fd355;
	setp.eq.f64 	%p177, %fd356, 0d7FF0000000000000;
	@%p177 bra 	$L__BB1_271;
	mul.f64 	%fd1660, %fd355, 0d3FE45F306DC9C883;
	cvt.rni.s32.f64 	%r1842, %fd1660;
	cvt.rn.f64.s32 	%fd1661, %r1842;
	fma.rn.f64 	%fd1662, %fd1661, 0dBFF921FB54442D18, %fd355;
	fma.rn.f64 	%fd1663, %fd1661, 0dBC91A62633145C00, %fd1662;
	fma.rn.f64 	%fd3631, %fd1661, 0dB97B839A252049C0, %fd1663;
	setp.ltu.f64 	%p178, %fd356, 0d41E0000000000000;
	@%p178 bra 	$L__BB1_272;
	{ // callseq 18, 0
	.param .b64 param0;
	st.param.f64 	[param0], %fd355;
	.param .align 16 .b8 retval0[16];
	call.uni (retval0), 
	__internal_trig_reduction_slowpathd, 
	(
	param0
	);
	ld.param.f64 	%fd3631, [retval0];
	ld.param.b32 	%r1842, [retval0+8];
	} // callseq 18
	bra.uni 	$L__BB1_272;
$L__BB1_271:
	mov.f64 	%fd1665, 0d0000000000000000;
	mul.rn.f64 	%fd3631, %fd355, %fd1665;
	mov.b32 	%r1842, 0;
$L__BB1_272:
	shl.b32 	%r882, %r1842, 6;
	cvt.u64.u32 	%rd51, %r882;
	and.b64  	%rd52, %rd51, 64;
	add.s64 	%rd54, %rd5, %rd52;
	mul.rn.f64 	%fd1666, %fd3631, %fd3631;
	and.b32  	%r883, %r1842, 1;
	setp.eq.b32 	%p179, %r883, 1;
	selp.f64 	%fd1667, 0dBDA8FF8320FD8164, 0d3DE5DB65F9785EBA, %p179;
	ld.global.nc.v2.f64 	{%fd1668, %fd1669}, [%rd54];
	fma.rn.f64 	%fd1670, %fd1667, %fd1666, %fd1668;
	fma.rn.f64 	%fd1671, %fd1670, %fd1666, %fd1669;
	ld.global.nc.v2.f64 	{%fd1672, %fd1673}, [%rd54+16];
	fma.rn.f64 	%fd1674, %fd1671, %fd1666, %fd1672;
	fma.rn.f64 	%fd1675, %fd1674, %fd1666, %fd1673;
	ld.global.nc.v2.f64 	{%fd1676, %fd1677}, [%rd54+32];
	fma.rn.f64 	%fd1678, %fd1675, %fd1666, %fd1676;
	fma.rn.f64 	%fd1679, %fd1678, %fd1666, %fd1677;
	fma.rn.f64 	%fd1680, %fd1679, %fd3631, %fd3631;
	fma.rn.f64 	%fd1681, %fd1679, %fd1666, 0d3FF0000000000000;
	selp.f64 	%fd1682, %fd1681, %fd1680, %p179;
	and.b32  	%r884, %r1842, 2;
	setp.eq.s32 	%p180, %r884, 0;
	mov.f64 	%fd1683, 0d0000000000000000;
	sub.f64 	%fd1684, %fd1683, %fd1682;
	selp.f64 	%fd1685, %fd1682, %fd1684, %p180;
	fma.rn.f64 	%fd1686, %fd341, %fd341, 0d3FF0000000000000;
	sqrt.rn.f64 	%fd1687, %fd1686;
	add.f64 	%fd361, %fd1687, %fd1685;
	{
	.reg .b32 %temp; 
	mov.b64 	{%temp, %r239}, %fd361;
	}
	setp.eq.f64 	%p181, %fd361, 0d0000000000000000;
	@%p181 bra 	$L__BB1_274;
	abs.f64 	%fd1688, %fd361;
	{ // callseq 19, 0
	.param .b64 param0;
	st.param.f64 	[param0], %fd1688;
	.param .b64 retval0;
	call.uni (retval0), 
	__internal_accurate_pow, 
	(
	param0
	);
	ld.param.f64 	%fd1689, [retval0];
	} // callseq 19
	setp.lt.s32 	%p182, %r239, 0;
	selp.f64 	%fd3633, 0dFFF8000000000000, %fd1689, %p182;
	bra.uni 	$L__BB1_275;
$L__BB1_274:
	setp.lt.s32 	%p183, %r68, 0;
	setp.eq.s32 	%p184, %r69, 1074790400;
	selp.b32 	%r885, %r239, 0, %p184;
	or.b32  	%r886, %r885, 2146435072;
	selp.b32 	%r887, %r886, %r885, %p183;
	mov.b32 	%r888, 0;
	mov.b64 	%fd3633, {%r888, %r887};
$L__BB1_275:
	add.f64 	%fd1691, %fd361, 0d4004000000000000;
	{
	.reg .b32 %temp; 
	mov.b64 	{%temp, %r889}, %fd1691;
	}
	and.b32  	%r890, %r889, 2146435072;
	setp.ne.s32 	%p185, %r890, 2146435072;
	@%p185 bra 	$L__BB1_280;
	setp.nan.f64 	%p186, %fd361, %fd361;
	@%p186 bra 	$L__BB1_279;
	abs.f64 	%fd1692, %fd361;
	setp.neu.f64 	%p187, %fd1692, 0d7FF0000000000000;
	@%p187 bra 	$L__BB1_280;
	setp.lt.s32 	%p188, %r239, 0;
	selp.b32 	%r891, %r71, %r70, %p2;
	selp.b32 	%r892, %r891, %r70, %p188;
	mov.b32 	%r893, 0;
	mov.b64 	%fd3633, {%r893, %r892};
	bra.uni 	$L__BB1_280;
$L__BB1_279:
	mov.f64 	%fd1693, 0d4004000000000000;
	add.rn.f64 	%fd3633, %fd361, %fd1693;
$L__BB1_280:
	setp.eq.f64 	%p189, %fd361, 0d3FF0000000000000;
	selp.f64 	%fd368, 0d3FF0000000000000, %fd3633, %p189;
	mul.f64 	%fd369, %fd341, 0d4014000000000000;
	abs.f64 	%fd370, %fd369;
	setp.eq.f64 	%p190, %fd370, 0d7FF0000000000000;
	@%p190 bra 	$L__BB1_284;
	mul.f64 	%fd1694, %fd369, 0d3FE45F306DC9C883;
	cvt.rni.s32.f64 	%r1843, %fd1694;
	cvt.rn.f64.s32 	%fd1695, %r1843;
	fma.rn.f64 	%fd1696, %fd1695, 0dBFF921FB54442D18, %fd369;
	fma.rn.f64 	%fd1697, %fd1695, 0dBC91A62633145C00, %fd1696;
	fma.rn.f64 	%fd3635, %fd1695, 0dB97B839A252049C0, %fd1697;
	setp.ltu.f64 	%p191, %fd370, 0d41E0000000000000;
	@%p191 bra 	$L__BB1_283;
	{ // callseq 20, 0
	.param .b64 param0;
	st.param.f64 	[param0], %fd369;
	.param .align 16 .b8 retval0[16];
	call.uni (retval0), 
	__internal_trig_reduction_slowpathd, 
	(
	param0
	);
	ld.param.f64 	%fd3635, [retval0];
	ld.param.b32 	%r1843, [retval0+8];
	} // callseq 20
$L__BB1_283:
	add.s32 	%r1844, %r1843, 1;
	bra.uni 	$L__BB1_285;
$L__BB1_284:
	mov.f64 	%fd1699, 0d0000000000000000;
	mul.rn.f64 	%fd3635, %fd369, %fd1699;
	mov.b32 	%r1844, 1;
$L__BB1_285:
	shl.b32 	%r896, %r1844, 6;
	cvt.u64.u32 	%rd55, %r896;
	and.b64  	%rd56, %rd55, 64;
	add.s64 	%rd58, %rd5, %rd56;
	mul.rn.f64 	%fd1700, %fd3635, %fd3635;
	and.b32  	%r897, %r1844, 1;
	setp.eq.b32 	%p192, %r897, 1;
	selp.f64 	%fd1701, 0dBDA8FF8320FD8164, 0d3DE5DB65F9785EBA, %p192;
	ld.global.nc.v2.f64 	{%fd1702, %fd1703}, [%rd58];
	fma.rn.f64 	%fd1704, %fd1701, %fd1700, %fd1702;
	fma.rn.f64 	%fd1705, %fd1704, %fd1700, %fd1703;
	ld.global.nc.v2.f64 	{%fd1706, %fd1707}, [%rd58+16];
	fma.rn.f64 	%fd1708, %fd1705, %fd1700, %fd1706;
	fma.rn.f64 	%fd1709, %fd1708, %fd1700, %fd1707;
	ld.global.nc.v2.f64 	{%fd1710, %fd1711}, [%rd58+32];
	fma.rn.f64 	%fd1712, %fd1709, %fd1700, %fd1710;
	fma.rn.f64 	%fd1713, %fd1712, %fd1700, %fd1711;
	fma.rn.f64 	%fd1714, %fd1713, %fd3635, %fd3635;
	fma.rn.f64 	%fd1715, %fd1713, %fd1700, 0d3FF0000000000000;
	selp.f64 	%fd1716, %fd1715, %fd1714, %p192;
	and.b32  	%r898, %r1844, 2;
	setp.eq.s32 	%p193, %r898, 0;
	mov.f64 	%fd1717, 0d0000000000000000;
	sub.f64 	%fd1718, %fd1717, %fd1716;
	selp.f64 	%fd1719, %fd1716, %fd1718, %p193;
	mul.f64 	%fd376, %fd368, %fd1719;
	neg.f64 	%fd1720, %fd341;
	fma.rn.f64 	%fd1721, %fd341, 0dBFF71547652B82FE, 0d4338000000000000;
	{
	.reg .b32 %temp; 
	mov.b64 	{%r245, %temp}, %fd1721;
	}
	mov.f64 	%fd1722, 0dC338000000000000;
	add.rn.f64 	%fd1723, %fd1721, %fd1722;
	fma.rn.f64 	%fd1724, %fd1723, 0dBFE62E42FEFA39EF, %fd1720;
	fma.rn.f64 	%fd1725, %fd1723, 0dBC7ABC9E3B39803F, %fd1724;
	fma.rn.f64 	%fd1726, %fd1725, 0d3E5ADE1569CE2BDF, 0d3E928AF3FCA213EA;
	fma.rn.f64 	%fd1727, %fd1726, %fd1725, 0d3EC71DEE62401315;
	fma.rn.f64 	%fd1728, %fd1727, %fd1725, 0d3EFA01997C89EB71;
	fma.rn.f64 	%fd1729, %fd1728, %fd1725, 0d3F2A01A014761F65;
	fma.rn.f64 	%fd1730, %fd1729, %fd1725, 0d3F56C16C1852B7AF;
	fma.rn.f64 	%fd1731, %fd1730, %fd1725, 0d3F81111111122322;
	fma.rn.f64 	%fd1732, %fd1731, %fd1725, 0d3FA55555555502A1;
	fma.rn.f64 	%fd1733, %fd1732, %fd1725, 0d3FC5555555555511;
	fma.rn.f64 	%fd1734, %fd1733, %fd1725, 0d3FE000000000000B;
	fma.rn.f64 	%fd1735, %fd1734, %fd1725, 0d3FF0000000000000;
	fma.rn.f64 	%fd1736, %fd1735, %fd1725, 0d3FF0000000000000;
	{
	.reg .b32 %temp; 
	mov.b64 	{%r246, %temp}, %fd1736;
	}
	{
	.reg .b32 %temp; 
	mov.b64 	{%temp, %r247}, %fd1736;
	}
	shl.b32 	%r899, %r245, 20;
	add.s32 	%r900, %r899, %r247;
	mov.b64 	%fd3636, {%r246, %r900};
	{
	.reg .b32 %temp; 
	mov.b64 	{%temp, %r901}, %fd1720;
	}
	mov.b32 	%f52, %r901;
	abs.f32 	%f18, %f52;
	setp.lt.f32 	%p194, %f18, 0f4086232B;
	@%p194 bra 	$L__BB1_288;
	setp.gt.f64 	%p195, %fd341, 0d0000000000000000;
	mov.f64 	%fd1737, 0d7FF0000000000000;
	sub.f64 	%fd1738, %fd1737, %fd341;
	selp.f64 	%fd3636, 0d0000000000000000, %fd1738, %p195;
	setp.geu.f32 	%p196, %f18, 0f40874800;
	@%p196 bra 	$L__BB1_288;
	shr.u32 	%r902, %r245, 31;
	add.s32 	%r903, %r245, %r902;
	shr.s32 	%r904, %r903, 1;
	shl.b32 	%r905, %r904, 20;
	add.s32 	%r906, %r247, %r905;
	mov.b64 	%fd1739, {%r246, %r906};
	sub.s32 	%r907, %r245, %r904;
	shl.b32 	%r908, %r907, 20;
	add.s32 	%r909, %r908, 1072693248;
	mov.b32 	%r910, 0;
	mov.b64 	%fd1740, {%r910, %r909};
	mul.f64 	%fd3636, %fd1740, %fd1739;
$L__BB1_288:
	add.f64 	%fd1741, %fd3636, 0d3FF0000000000000;
	div.rn.f64 	%fd381, %fd376, %fd1741;
	add.s32 	%r911, %r67, 4480;
	cvt.rn.f64.s32 	%fd1742, %r911;
	fma.rn.f64 	%fd382, %fd802, %fd1742, %fd801;
	fma.rn.f64 	%fd1743, %fd382, 0d3FF71547652B82FE, 0d4338000000000000;
	{
	.reg .b32 %temp; 
	mov.b64 	{%r248, %temp}, %fd1743;
	}
	mov.f64 	%fd1744, 0dC338000000000000;
	add.rn.f64 	%fd1745, %fd1743, %fd1744;
	fma.rn.f64 	%fd1746, %fd1745, 0dBFE62E42FEFA39EF, %fd382;
	fma.rn.f64 	%fd1747, %fd1745, 0dBC7ABC9E3B39803F, %fd1746;
	fma.rn.f64 	%fd1748, %fd1747, 0d3E5ADE1569CE2BDF, 0d3E928AF3FCA213EA;
	fma.rn.f64 	%fd1749, %fd1748, %fd1747, 0d3EC71DEE62401315;
	fma.rn.f64 	%fd1750, %fd1749, %fd1747, 0d3EFA01997C89EB71;
	fma.rn.f64 	%fd1751, %fd1750, %fd1747, 0d3F2A01A014761F65;
	fma.rn.f64 	%fd1752, %fd1751, %fd1747, 0d3F56C16C1852B7AF;
	fma.rn.f64 	%fd1753, %fd1752, %fd1747, 0d3F81111111122322;
	fma.rn.f64 	%fd1754, %fd1753, %fd1747, 0d3FA55555555502A1;
	fma.rn.f64 	%fd1755, %fd1754, %fd1747, 0d3FC5555555555511;
	fma.rn.f64 	%fd1756, %fd1755, %fd1747, 0d3FE000000000000B;
	fma.rn.f64 	%fd1757, %fd1756, %fd1747, 0d3FF0000000000000;
	fma.rn.f64 	%fd1758, %fd1757, %fd1747, 0d3FF0000000000000;
	{
	.reg .b32 %temp; 
	mov.b64 	{%r249, %temp}, %fd1758;
	}
	{
	.reg .b32 %temp; 
	mov.b64 	{%temp, %r250}, %fd1758;
	}
	shl.b32 	%r912, %r248, 20;
	add.s32 	%r913, %r912, %r250;
	mov.b64 	%fd3637, {%r249, %r913};
	{
	.reg .b32 %temp; 
	mov.b64 	{%temp, %r914}, %fd382;
	}
	mov.b32 	%f53, %r914;
	abs.f32 	%f19, %f53;
	setp.lt.f32 	%p197, %f19, 0f4086232B;
	@%p197 bra 	$L__BB1_291;
	setp.lt.f64 	%p198, %fd382, 0d0000000000000000;
	add.f64 	%fd1759, %fd382, 0d7FF0000000000000;
	selp.f64 	%fd3637, 0d0000000000000000, %fd1759, %p198;
	setp.geu.f32 	%p199, %f19, 0f40874800;
	@%p199 bra 	$L__BB1_291;
	shr.u32 	%r915, %r248, 31;
	add.s32 	%r916, %r248, %r915;
	shr.s32 	%r917, %r916, 1;
	shl.b32 	%r918, %r917, 20;
	add.s32 	%r919, %r250, %r918;
	mov.b64 	%fd1760, {%r249, %r919};
	sub.s32 	%r920, %r248, %r917;
	shl.b32 	%r921, %r920, 20;
	add.s32 	%r922, %r921, 1072693248;
	mov.b32 	%r923, 0;
	mov.b64 	%fd1761, {%r923, %r922};
	mul.f64 	%fd3637, %fd1761, %fd1760;
$L__BB1_291:
	add.f64 	%fd3638, %fd382, 0d3FF0000000000000;
	{
	.reg .b32 %temp; 
	mov.b64 	{%temp, %r1845}, %fd3638;
	}
	{
	.reg .b32 %temp; 
	mov.b64 	{%r1846, %temp}, %fd3638;
	}
	setp.gt.s32 	%p200, %r1845, 1048575;
	mov.b32 	%r1847, -1023;
	@%p200 bra 	$L__BB1_293;
	mul.f64 	%fd3638, %fd3638, 0d4350000000000000;
	{
	.reg .b32 %temp; 
	mov.b64 	{%temp, %r1845}, %fd3638;
	}
	{
	.reg .b32 %temp; 
	mov.b64 	{%r1846, %temp}, %fd3638;
	}
	mov.b32 	%r1847, -1077;
$L__BB1_293:
	add.s32 	%r926, %r1845, -1;
	setp.lt.u32 	%p201, %r926, 2146435071;
	@%p201 bra 	$L__BB1_295;
	fma.rn.f64 	%fd1762, %fd3638, 0d7FF0000000000000, 0d7FF0000000000000;
	{
	.reg .b32 %temp; 
	mov.b64 	{%temp, %r927}, %fd3638;
	}
	and.b32  	%r928, %r927, 2147483647;
	setp.eq.s32 	%p202, %r928, 0;
	selp.f64 	%fd3640, 0dFFF0000000000000, %fd1762, %p202;
	bra.uni 	$L__BB1_298;
$L__BB1_295:
	shr.u32 	%r929, %r1845, 20;
	add.s32 	%r1848, %r1847, %r929;
	and.b32  	%r930, %r1845, 1048575;
	or.b32  	%r931, %r930, 1072693248;
	mov.b64 	%fd3639, {%r1846, %r931};
	setp.lt.u32 	%p203, %r931, 1073127583;
	@%p203 bra 	$L__BB1_297;
	{
	.reg .b32 %temp; 
	mov.b64 	{%r932, %temp}, %fd3639;
	}
	{
	.reg .b32 %temp; 
	mov.b64 	{%temp, %r933}, %fd3639;
	}
	add.s32 	%r934, %r933, -1048576;
	mov.b64 	%fd3639, {%r932, %r934};
	add.s32 	%r1848, %r1848, 1;
$L__BB1_297:
	add.f64 	%fd1763, %fd3639, 0dBFF0000000000000;
	add.f64 	%fd1764, %fd3639, 0d3FF0000000000000;
	rcp.approx.ftz.f64 	%fd1765, %fd1764;
	neg.f64 	%fd1766, %fd1764;
	fma.rn.f64 	%fd1767, %fd1766, %fd1765, 0d3FF0000000000000;
	fma.rn.f64 	%fd1768, %fd1767, %fd1767, %fd1767;
	fma.rn.f64 	%fd1769, %fd1768, %fd1765, %fd1765;
	mul.f64 	%fd1770, %fd1763, %fd1769;
	fma.rn.f64 	%fd1771, %fd1763, %fd1769, %fd1770;
	mul.f64 	%fd1772, %fd1771, %fd1771;
	fma.rn.f64 	%fd1773, %fd1772, 0d3EB1380B3AE80F1E, 0d3ED0EE258B7A8B04;
	fma.rn.f64 	%fd1774, %fd1773, %fd1772, 0d3EF3B2669F02676F;
	fma.rn.f64 	%fd1775, %fd1774, %fd1772, 0d3F1745CBA9AB0956;
	fma.rn.f64 	%fd1776, %fd1775, %fd1772, 0d3F3C71C72D1B5154;
	fma.rn.f64 	%fd1777, %fd1776, %fd1772, 0d3F624924923BE72D;
	fma.rn.f64 	%fd1778, %fd1777, %fd1772, 0d3F8999999999A3C4;
	fma.rn.f64 	%fd1779, %fd1778, %fd1772, 0d3FB5555555555554;
	sub.f64 	%fd1780, %fd1763, %fd1771;
	add.f64 	%fd1781, %fd1780, %fd1780;
	neg.f64 	%fd1782, %fd1771;
	fma.rn.f64 	%fd1783, %fd1782, %fd1763, %fd1781;
	mul.f64 	%fd1784, %fd1769, %fd1783;
	mul.f64 	%fd1785, %fd1772, %fd1779;
	fma.rn.f64 	%fd1786, %fd1785, %fd1771, %fd1784;
	xor.b32  	%r935, %r1848, -2147483648;
	mov.b32 	%r936, 1127219200;
	mov.b64 	%fd1787, {%r935, %r936};
	sub.f64 	%fd1788, %fd1787, %fd94;
	fma.rn.f64 	%fd1789, %fd1788, 0d3FE62E42FEFA39EF, %fd1771;
	fma.rn.f64 	%fd1790, %fd1788, 0dBFE62E42FEFA39EF, %fd1789;
	sub.f64 	%fd1791, %fd1790, %fd1771;
	sub.f64 	%fd1792, %fd1786, %fd1791;
	fma.rn.f64 	%fd1793, %fd1788, 0d3C7ABC9E3B39803F, %fd1792;
	add.f64 	%fd3640, %fd1789, %fd1793;
$L__BB1_298:
	add.f64 	%fd396, %fd3637, %fd3640;
	abs.f64 	%fd397, %fd396;
	setp.eq.f64 	%p204, %fd397, 0d7FF0000000000000;
	@%p204 bra 	$L__BB1_301;
	mul.f64 	%fd1794, %fd396, 0d3FE45F306DC9C883;
	cvt.rni.s32.f64 	%r1849, %fd1794;
	cvt.rn.f64.s32 	%fd1795, %r1849;
	fma.rn.f64 	%fd1796, %fd1795, 0dBFF921FB54442D18, %fd396;
	fma.rn.f64 	%fd1797, %fd1795, 0dBC91A62633145C00, %fd1796;
	fma.rn.f64 	%fd3641, %fd1795, 0dB97B839A252049C0, %fd1797;
	setp.ltu.f64 	%p205, %fd397, 0d41E0000000000000;
	@%p205 bra 	$L__BB1_302;
	{ // callseq 21, 0
	.param .b64 param0;
	st.param.f64 	[param0], %fd396;
	.param .align 16 .b8 retval0[16];
	call.uni (retval0), 
	__internal_trig_reduction_slowpathd, 
	(
	param0
	);
	ld.param.f64 	%fd3641, [retval0];
	ld.param.b32 	%r1849, [retval0+8];
	} // callseq 21
	bra.uni 	$L__BB1_302;
$L__BB1_301:
	mov.f64 	%fd1799, 0d0000000000000000;
	mul.rn.f64 	%fd3641, %fd396, %fd1799;
	mov.b32 	%r1849, 0;
$L__BB1_302:
	shl.b32 	%r939, %r1849, 6;
	cvt.u64.u32 	%rd59, %r939;
	and.b64  	%rd60, %rd59, 64;
	add.s64 	%rd62, %rd5, %rd60;
	mul.rn.f64 	%fd1800, %fd3641, %fd3641;
	and.b32  	%r940, %r1849, 1;
	setp.eq.b32 	%p206, %r940, 1;
	selp.f64 	%fd1801, 0dBDA8FF8320FD8164, 0d3DE5DB65F9785EBA, %p206;
	ld.global.nc.v2.f64 	{%fd1802, %fd1803}, [%rd62];
	fma.rn.f64 	%fd1804, %fd1801, %fd1800, %fd1802;
	fma.rn.f64 	%fd1805, %fd1804, %fd1800, %fd1803;
	ld.global.nc.v2.f64 	{%fd1806, %fd1807}, [%rd62+16];
	fma.rn.f64 	%fd1808, %fd1805, %fd1800, %fd1806;
	fma.rn.f64 	%fd1809, %fd1808, %fd1800, %fd1807;
	ld.global.nc.v2.f64 	{%fd1810, %fd1811}, [%rd62+32];
	fma.rn.f64 	%fd1812, %fd1809, %fd1800, %fd1810;
	fma.rn.f64 	%fd1813, %fd1812, %fd1800, %fd1811;
	fma.rn.f64 	%fd1814, %fd1813, %fd3641, %fd3641;
	fma.rn.f64 	%fd1815, %fd1813, %fd1800, 0d3FF0000000000000;
	selp.f64 	%fd1816, %fd1815, %fd1814, %p206;
	and.b32  	%r941, %r1849, 2;
	setp.eq.s32 	%p207, %r941, 0;
	mov.f64 	%fd1817, 0d0000000000000000;
	sub.f64 	%fd1818, %fd1817, %fd1816;
	selp.f64 	%fd1819, %fd1816, %fd1818, %p207;
	fma.rn.f64 	%fd1820, %fd382, %fd382, 0d3FF0000000000000;
	sqrt.rn.f64 	%fd1821, %fd1820;
	add.f64 	%fd402, %fd1821, %fd1819;
	{
	.reg .b32 %temp; 
	mov.b64 	{%temp, %r264}, %fd402;
	}
	setp.eq.f64 	%p208, %fd402, 0d0000000000000000;
	@%p208 bra 	$L__BB1_304;
	abs.f64 	%fd1822, %fd402;
	{ // callseq 22, 0
	.param .b64 param0;
	st.param.f64 	[param0], %fd1822;
	.param .b64 retval0;
	call.uni (retval0), 
	__internal_accurate_pow, 
	(
	param0
	);
	ld.param.f64 	%fd1823, [retval0];
	} // callseq 22
	setp.lt.s32 	%p209, %r264, 0;
	selp.f64 	%fd3643, 0dFFF8000000000000, %fd1823, %p209;
	bra.uni 	$L__BB1_305;
$L__BB1_304:
	setp.lt.s32 	%p210, %r68, 0;
	setp.eq.s32 	%p211, %r69, 1074790400;
	selp.b32 	%r942, %r264, 0, %p211;
	or.b32  	%r943, %r942, 2146435072;
	selp.b32 	%r944, %r943, %r942, %p210;
	mov.b32 	%r945, 0;
	mov.b64 	%fd3643, {%r945, %r944};
$L__BB1_305:
	add.f64 	%fd1825, %fd402, 0d4004000000000000;
	{
	.reg .b32 %temp; 
	mov.b64 	{%temp, %r946}, %fd1825;
	}
	and.b32  	%r947, %r946, 2146435072;
	setp.ne.s32 	%p212, %r947, 2146435072;
	@%p212 bra 	$L__BB1_310;
	setp.nan.f64 	%p213, %fd402, %fd402;
	@%p213 bra 	$L__BB1_309;
	abs.f64 	%fd1826, %fd402;
	setp.neu.f64 	%p214, %fd1826, 0d7FF0000000000000;
	@%p214 bra 	$L__BB1_310;
	setp.lt.s32 	%p215, %r264, 0;
	selp.b32 	%r948, %r71, %r70, %p2;
	selp.b32 	%r949, %r948, %r70, %p215;
	mov.b32 	%r950, 0;
	mov.b64 	%fd3643, {%r950, %r949};
	bra.uni 	$L__BB1_310;
$L__BB1_309:
	mov.f64 	%fd1827, 0d4004000000000000;
	add.rn.f64 	%fd3643, %fd402, %fd1827;
$L__BB1_310:
	setp.eq.f64 	%p216, %fd402, 0d3FF0000000000000;
	selp.f64 	%fd409, 0d3FF0000000000000, %fd3643, %p216;
	mul.f64 	%fd410, %fd382, 0d4014000000000000;
	abs.f64 	%fd411, %fd410;
	setp.eq.f64 	%p217, %fd411, 0d7FF0000000000000;
	@%p217 bra 	$L__BB1_314;
	mul.f64 	%fd1828, %fd410, 0d3FE45F306DC9C883;
	cvt.rni.s32.f64 	%r1850, %fd1828;
	cvt.rn.f64.s32 	%fd1829, %r1850;
	fma.rn.f64 	%fd1830, %fd1829, 0dBFF921FB54442D18, %fd410;
	fma.rn.f64 	%fd1831, %fd1829, 0dBC91A62633145C00, %fd1830;
	fma.rn.f64 	%fd3645, %fd1829, 0dB97B839A252049C0, %fd1831;
	setp.ltu.f64 	%p218, %fd411, 0d41E0000000000000;
	@%p218 bra 	$L__BB1_313;
	{ // callseq 23, 0
	.param .b64 param0;
	st.param.f64 	[param0], %fd410;
	.param .align 16 .b8 retval0[16];
	call.uni (retval0), 
	__internal_trig_reduction_slowpathd, 
	(
	param0
	);
	ld.param.f64 	%fd3645, [retval0];
	ld.param.b32 	%r1850, [retval0+8];
	} // callseq 23
$L__BB1_313:
	add.s32 	%r1851, %r1850, 1;
	bra.uni 	$L__BB1_315;
$L__BB1_314:
	mov.f64 	%fd1833, 0d0000000000000000;
	mul.rn.f64 	%fd3645, %fd410, %fd1833;
	mov.b32 	%r1851, 1;
$L__BB1_315:
	shl.b32 	%r953, %r1851, 6;
	cvt.u64.u32 	%rd63, %r953;
	and.b64  	%rd64, %rd63, 64;
	add.s64 	%rd66, %rd5, %rd64;
	mul.rn.f64 	%fd1834, %fd3645, %fd3645;
	and.b32  	%r954, %r1851, 1;
	setp.eq.b32 	%p219, %r954, 1;
	selp.f64 	%fd1835, 0dBDA8FF8320FD8164, 0d3DE5DB65F9785EBA, %p219;
	ld.global.nc.v2.f64 	{%fd1836, %fd1837}, [%rd66];
	fma.rn.f64 	%fd1838, %fd1835, %fd1834, %fd1836;
	fma.rn.f64 	%fd1839, %fd1838, %fd1834, %fd1837;
	ld.global.nc.v2.f64 	{%fd1840, %fd1841}, [%rd66+16];
	fma.rn.f64 	%fd1842, %fd1839, %fd1834, %fd1840;
	fma.rn.f64 	%fd1843, %fd1842, %fd1834, %fd1841;
	ld.global.nc.v2.f64 	{%fd1844, %fd1845}, [%rd66+32];
	fma.rn.f64 	%fd1846, %fd1843, %fd1834, %fd1844;
	fma.rn.f64 	%fd1847, %fd1846, %fd1834, %fd1845;
	fma.rn.f64 	%fd1848, %fd1847, %fd3645, %fd3645;
	fma.rn.f64 	%fd1849, %fd1847, %fd1834, 0d3FF0000000000000;
	selp.f64 	%fd1850, %fd1849, %fd1848, %p219;
	and.b32  	%r955, %r1851, 2;
	setp.eq.s32 	%p220, %r955, 0;
	mov.f64 	%fd1851, 0d0000000000000000;
	sub.f64 	%fd1852, %fd1851, %fd1850;
	selp.f64 	%fd1853, %fd1850, %fd1852, %p220;
	mul.f64 	%fd417, %fd409, %fd1853;
	neg.f64 	%fd1854, %fd382;
	fma.rn.f64 	%fd1855, %fd382, 0dBFF71547652B82FE, 0d4338000000000000;
	{
	.reg .b32 %temp; 
	mov.b64 	{%r270, %temp}, %fd1855;
	}
	mov.f64 	%fd1856, 0dC338000000000000;
	add.rn.f64 	%fd1857, %fd1855, %fd1856;
	fma.rn.f64 	%fd1858, %fd1857, 0dBFE62E42FEFA39EF, %fd1854;
	fma.rn.f64 	%fd1859, %fd1857, 0dBC7ABC9E3B39803F, %fd1858;
	fma.rn.f64 	%fd1860, %fd1859, 0d3E5ADE1569CE2BDF, 0d3E928AF3FCA213EA;
	fma.rn.f64 	%fd1861, %fd1860, %fd1859, 0d3EC71DEE62401315;
	fma.rn.f64 	%fd1862, %fd1861, %fd1859, 0d3EFA01997C89EB71;
	fma.rn.f64 	%fd1863, %fd1862, %fd1859, 0d3F2A01A014761F65;
	fma.rn.f64 	%fd1864, %fd1863, %fd1859, 0d3F56C16C1852B7AF;
	fma.rn.f64 	%fd1865, %fd1864, %fd1859, 0d3F81111111122322;
	fma.rn.f64 	%fd1866, %fd1865, %fd1859, 0d3FA55555555502A1;
	fma.rn.f64 	%fd1867, %fd1866, %fd1859, 0d3FC5555555555511;
	fma.rn.f64 	%fd1868, %fd1867, %fd1859, 0d3FE000000000000B;
	fma.rn.f64 	%fd1869, %fd1868, %fd1859, 0d3FF0000000000000;
	fma.rn.f64 	%fd1870, %fd1869, %fd1859, 0d3FF0000000000000;
	{
	.reg .b32 %temp; 
	mov.b64 	{%r271, %temp}, %fd1870;
	}
	{
	.reg .b32 %temp; 
	mov.b64 	{%temp, %r272}, %fd1870;
	}
	shl.b32 	%r956, %r270, 20;
	add.s32 	%r957, %r956, %r272;
	mov.b64 	%fd3646, {%r271, %r957};
	{
	.reg .b32 %temp; 
	mov.b64 	{%temp, %r958}, %fd1854;
	}
	mov.b32 	%f54, %r958;
	abs.f32 	%f20, %f54;
	setp.lt.f32 	%p221, %f20, 0f4086232B;
	@%p221 bra 	$L__BB1_318;
	setp.gt.f64 	%p222, %fd382, 0d0000000000000000;
	mov.f64 	%fd1871, 0d7FF0000000000000;
	sub.f64 	%fd1872, %fd1871, %fd382;
	selp.f64 	%fd3646, 0d0000000000000000, %fd1872, %p222;
	setp.geu.f32 	%p223, %f20, 0f40874800;
	@%p223 bra 	$L__BB1_318;
	shr.u32 	%r959, %r270, 31;
	add.s32 	%r960, %r270, %r959;
	shr.s32 	%r961, %r960, 1;
	shl.b32 	%r962, %r961, 20;
	add.s32 	%r963, %r272, %r962;
	mov.b64 	%fd1873, {%r271, %r963};
	sub.s32 	%r964, %r270, %r961;
	shl.b32 	%r965, %r964, 20;
	add.s32 	%r966, %r965, 1072693248;
	mov.b32 	%r967, 0;
	mov.b64 	%fd1874, {%r967, %r966};
	mul.f64 	%fd3646, %fd1874, %fd1873;
$L__BB1_318:
	add.f64 	%fd1875, %fd3646, 0d3FF0000000000000;
	div.rn.f64 	%fd1876, %fd417, %fd1875;
	mul.f64 	%fd1877, %fd802, %fd176;
	fma.rn.f64 	%fd1878, %fd802, %fd135, %fd1877;
	fma.rn.f64 	%fd1879, %fd802, %fd217, %fd1878;
	fma.rn.f64 	%fd1880, %fd802, %fd258, %fd1879;
	fma.rn.f64 	%fd1881, %fd802, %fd299, %fd1880;
	fma.rn.f64 	%fd1882, %fd802, %fd340, %fd1881;
	fma.rn.f64 	%fd1883, %fd802, %fd381, %fd1882;
	fma.rn.f64 	%fd3740, %fd802, %fd1876, %fd1883;
	add.s32 	%r273, %r510, -5120;
	setp.lt.u32 	%p224, %r273, 5120;
	mov.b32 	%r1909, 5120;
	@%p224 bra 	$L__BB1_562;
	mov.b32 	%r1909, 5120;
$L__BB1_320:
	add.s32 	%r970, %r67, %r1909;
	cvt.rn.f64.s32 	%fd1884, %r970;
	fma.rn.f64 	%fd424, %fd802, %fd1884, %fd801;
	fma.rn.f64 	%fd1885, %fd424, 0d3FF71547652B82FE, 0d4338000000000000;
	{
	.reg .b32 %temp; 
	mov.b64 	{%r275, %temp}, %fd1885;
	}
	mov.f64 	%fd1886, 0dC338000000000000;
	add.rn.f64 	%fd1887, %fd1885, %fd1886;
	fma.rn.f64 	%fd1888, %fd1887, 0dBFE62E42FEFA39EF, %fd424;
	fma.rn.f64 	%fd1889, %fd1887, 0dBC7ABC9E3B39803F, %fd1888;
	fma.rn.f64 	%fd1890, %fd1889, 0d3E5ADE1569CE2BDF, 0d3E928AF3FCA213EA;
	fma.rn.f64 	%fd1891, %fd1890, %fd1889, 0d3EC71DEE62401315;
	fma.rn.f64 	%fd1892, %fd1891, %fd1889, 0d3EFA01997C89EB71;
	fma.rn.f64 	%fd1893, %fd1892, %fd1889, 0d3F2A01A014761F65;
	fma.rn.f64 	%fd1894, %fd1893, %fd1889, 0d3F56C16C1852B7AF;
	fma.rn.f64 	%fd1895, %fd1894, %fd1889, 0d3F81111111122322;
	fma.rn.f64 	%fd1896, %fd1895, %fd1889, 0d3FA55555555502A1;
	fma.rn.f64 	%fd1897, %fd1896, %fd1889, 0d3FC5555555555511;
	fma.rn.f64 	%fd1898, %fd1897, %fd1889, 0d3FE000000000000B;
	fma.rn.f64 	%fd1899, %fd1898, %fd1889, 0d3FF0000000000000;
	fma.rn.f64 	%fd1900, %fd1899, %fd1889, 0d3FF0000000000000;
	{
	.reg .b32 %temp; 
	mov.b64 	{%r276, %temp}, %fd1900;
	}
	{
	.reg .b32 %temp; 
	mov.b64 	{%temp, %r277}, %fd1900;
	}
	shl.b32 	%r971, %r275, 20;
	add.s32 	%r972, %r971, %r277;
	mov.b64 	%fd3648, {%r276, %r972};
	{
	.reg .b32 %temp; 
	mov.b64 	{%temp, %r973}, %fd424;
	}
	mov.b32 	%f55, %r973;
	abs.f32 	%f21, %f55;
	setp.lt.f32 	%p225, %f21, 0f4086232B;
	@%p225 bra 	$L__BB1_323;
	setp.lt.f64 	%p226, %fd424, 0d0000000000000000;
	add.f64 	%fd1901, %fd424, 0d7FF0000000000000;
	selp.f64 	%fd3648, 0d0000000000000000, %fd1901, %p226;
	setp.geu.f32 	%p227, %f21, 0f40874800;
	@%p227 bra 	$L__BB1_323;
	shr.u32 	%r974, %r275, 31;
	add.s32 	%r975, %r275, %r974;
	shr.s32 	%r976, %r975, 1;
	shl.b32 	%r977, %r976, 20;
	add.s32 	%r978, %r277, %r977;
	mov.b64 	%fd1902, {%r276, %r978};
	sub.s32 	%r979, %r275, %r976;
	shl.b32 	%r980, %r979, 20;
	add.s32 	%r981, %r980, 1072693248;
	mov.b32 	%r982, 0;
	mov.b64 	%fd1903, {%r982, %r981};
	mul.f64 	%fd3648, %fd1903, %fd1902;
$L__BB1_323:
	add.f64 	%fd3649, %fd424, 0d3FF0000000000000;
	{
	.reg .b32 %temp; 
	mov.b64 	{%temp, %r1853}, %fd3649;
	}
	{
	.reg .b32 %temp; 
	mov.b64 	{%r1854, %temp}, %fd3649;
	}
	setp.gt.s32 	%p228, %r1853, 1048575;
	mov.b32 	%r1855, -1023;
	@%p228 bra 	$L__BB1_325;
	mul.f64 	%fd3649, %fd3649, 0d4350000000000000;
	{
	.reg .b32 %temp; 
	mov.b64 	{%temp, %r1853}, %fd3649;
	}
	{
	.reg .b32 %temp; 
	mov.b64 	{%r1854, %temp}, %fd3649;
	}
	mov.b32 	%r1855, -1077;
$L__BB1_325:
	add.s32 	%r985, %r1853, -1;
	setp.gt.u32 	%p229, %r985, 2146435070;
	@%p229 bra 	$L__BB1_329;
	shr.u32 	%r988, %r1853, 20;
	add.s32 	%r1856, %r1855, %r988;
	and.b32  	%r989, %r1853, 1048575;
	or.b32  	%r990, %r989, 1072693248;
	mov.b64 	%fd3650, {%r1854, %r990};
	setp.lt.u32 	%p231, %r990, 1073127583;
	@%p231 bra 	$L__BB1_328;
	{
	.reg .b32 %temp; 
	mov.b64 	{%r991, %temp}, %fd3650;
	}
	{
	.reg .b32 %temp; 
	mov.b64 	{%temp, %r992}, %fd3650;
	}
	add.s32 	%r993, %r992, -1048576;
	mov.b64 	%fd3650, {%r991, %r993};
	add.s32 	%r1856, %r1856, 1;
$L__BB1_328:
	add.f64 	%fd1905, %fd3650, 0dBFF0000000000000;
	add.f64 	%fd1906, %fd3650, 0d3FF0000000000000;
	rcp.approx.ftz.f64 	%fd1907, %fd1906;
	neg.f64 	%fd1908, %fd1906;
	fma.rn.f64 	%fd1909, %fd1908, %fd1907, 0d3FF0000000000000;
	fma.rn.f64 	%fd1910, %fd1909, %fd1909, %fd1909;
	fma.rn.f64 	%fd1911, %fd1910, %fd1907, %fd1907;
	mul.f64 	%fd1912, %fd1905, %fd1911;
	fma.rn.f64 	%fd1913, %fd1905, %fd1911, %fd1912;
	mul.f64 	%fd1914, %fd1913, %fd1913;
	fma.rn.f64 	%fd1915, %fd1914, 0d3EB1380B3AE80F1E, 0d3ED0EE258B7A8B04;
	fma.rn.f64 	%fd1916, %fd1915, %fd1914, 0d3EF3B2669F02676F;
	fma.rn.f64 	%fd1917, %fd1916, %fd1914, 0d3F1745CBA9AB0956;
	fma.rn.f64 	%fd1918, %fd1917, %fd1914, 0d3F3C71C72D1B5154;
	fma.rn.f64 	%fd1919, %fd1918, %fd1914, 0d3F624924923BE72D;
	fma.rn.f64 	%fd1920, %fd1919, %fd1914, 0d3F8999999999A3C4;
	fma.rn.f64 	%fd1921, %fd1920, %fd1914, 0d3FB5555555555554;
	sub.f64 	%fd1922, %fd1905, %fd1913;
	add.f64 	%fd1923, %fd1922, %fd1922;
	neg.f64 	%fd1924, %fd1913;
	fma.rn.f64 	%fd1925, %fd1924, %fd1905, %fd1923;
	mul.f64 	%fd1926, %fd1911, %fd1925;
	mul.f64 	%fd1927, %fd1914, %fd1921;
	fma.rn.f64 	%fd1928, %fd1927, %fd1913, %fd1926;
	xor.b32  	%r994, %r1856, -2147483648;
	mov.b32 	%r995, 1127219200;
	mov.b64 	%fd1929, {%r994, %r995};
	sub.f64 	%fd1930, %fd1929, %fd94;
	fma.rn.f64 	%fd1931, %fd1930, 0d3FE62E42FEFA39EF, %fd1913;
	fma.rn.f64 	%fd1932, %fd1930, 0dBFE62E42FEFA39EF, %fd1931;
	sub.f64 	%fd1933, %fd1932, %fd1913;
	sub.f64 	%fd1934, %fd1928, %fd1933;
	fma.rn.f64 	%fd1935, %fd1930, 0d3C7ABC9E3B39803F, %fd1934;
	add.f64 	%fd3651, %fd1931, %fd1935;
	bra.uni 	$L__BB1_330;
$L__BB1_329:
	fma.rn.f64 	%fd1904, %fd3649, 0d7FF0000000000000, 0d7FF0000000000000;
	{
	.reg .b32 %temp; 
	mov.b64 	{%temp, %r986}, %fd3649;
	}
	and.b32  	%r987, %r986, 2147483647;
	setp.eq.s32 	%p230, %r987, 0;
	selp.f64 	%fd3651, 0dFFF0000000000000, %fd1904, %p230;
$L__BB1_330:
	add.f64 	%fd438, %fd3648, %fd3651;
	abs.f64 	%fd439, %fd438;
	setp.neu.f64 	%p232, %fd439, 0d7FF0000000000000;
	@%p232 bra 	$L__BB1_332;
	mov.f64 	%fd1941, 0d0000000000000000;
	mul.rn.f64 	%fd3652, %fd438, %fd1941;
	mov.b32 	%r1857, 0;
	bra.uni 	$L__BB1_334;
$L__BB1_332:
	mul.f64 	%fd1936, %fd438, 0d3FE45F306DC9C883;
	cvt.rni.s32.f64 	%r1857, %fd1936;
	cvt.rn.f64.s32 	%fd1937, %r1857;
	fma.rn.f64 	%fd1938, %fd1937, 0dBFF921FB54442D18, %fd438;
	fma.rn.f64 	%fd1939, %fd1937, 0dBC91A62633145C00, %fd1938;
	fma.rn.f64 	%fd3652, %fd1937, 0dB97B839A252049C0, %fd1939;
	setp.ltu.f64 	%p233, %fd439, 0d41E0000000000000;
	@%p233 bra 	$L__BB1_334;
	{ // callseq 24, 0
	.param .b64 param0;
	st.param.f64 	[param0], %fd438;
	.param .align 16 .b8 retval0[16];
	call.uni (retval0), 
	__internal_trig_reduction_slowpathd, 
	(
	param0
	);
	ld.param.f64 	%fd3652, [retval0];
	ld.param.b32 	%r1857, [retval0+8];
	} // callseq 24
$L__BB1_334:
	shl.b32 	%r998, %r1857, 6;
	cvt.u64.u32 	%rd67, %r998;
	and.b64  	%rd68, %rd67, 64;
	add.s64 	%rd70, %rd5, %rd68;
	mul.rn.f64 	%fd1942, %fd3652, %fd3652;
	and.b32  	%r999, %r1857, 1;
	setp.eq.b32 	%p234, %r999, 1;
	selp.f64 	%fd1943, 0dBDA8FF8320FD8164, 0d3DE5DB65F9785EBA, %p234;
	ld.global.nc.v2.f64 	{%fd1944, %fd1945}, [%rd70];
	fma.rn.f64 	%fd1946, %fd1943, %fd1942, %fd1944;
	fma.rn.f64 	%fd1947, %fd1946, %fd1942, %fd1945;
	ld.global.nc.v2.f64 	{%fd1948, %fd1949}, [%rd70+16];
	fma.rn.f64 	%fd1950, %fd1947, %fd1942, %fd1948;
	fma.rn.f64 	%fd1951, %fd1950, %fd1942, %fd1949;
	ld.global.nc.v2.f64 	{%fd1952, %fd1953}, [%rd70+32];
	fma.rn.f64 	%fd1954, %fd1951, %fd1942, %fd1952;
	fma.rn.f64 	%fd1955, %fd1954, %fd1942, %fd1953;
	fma.rn.f64 	%fd1956, %fd1955, %fd3652, %fd3652;
	fma.rn.f64 	%fd1957, %fd1955, %fd1942, 0d3FF0000000000000;
	selp.f64 	%fd1958, %fd1957, %fd1956, %p234;
	and.b32  	%r1000, %r1857, 2;
	setp.eq.s32 	%p235, %r1000, 0;
	mov.f64 	%fd1959, 0d0000000000000000;
	sub.f64 	%fd1960, %fd1959, %fd1958;
	selp.f64 	%fd1961, %fd1958, %fd1960, %p235;
	fma.rn.f64 	%fd1962, %fd424, %fd424, 0d3FF0000000000000;
	sqrt.rn.f64 	%fd1963, %fd1962;
	add.f64 	%fd444, %fd1963, %fd1961;
	{
	.reg .b32 %temp; 
	mov.b64 	{%temp, %r291}, %fd444;
	}
	setp.neu.f64 	%p236, %fd444, 0d0000000000000000;
	@%p236 bra 	$L__BB1_336;
	setp.lt.s32 	%p238, %r68, 0;
	setp.eq.s32 	%p239, %r69, 1074790400;
	selp.b32 	%r1001, %r291, 0, %p239;
	or.b32  	%r1002, %r1001, 2146435072;
	selp.b32 	%r1003, %r1002, %r1001, %p238;
	mov.b32 	%r1004, 0;
	mov.b64 	%fd3654, {%r1004, %r1003};
	bra.uni 	$L__BB1_337;
$L__BB1_336:
	abs.f64 	%fd1964, %fd444;
	{ // callseq 25, 0
	.param .b64 param0;
	st.param.f64 	[param0], %fd1964;
	.param .b64 retval0;
	call.uni (retval0), 
	__internal_accurate_pow, 
	(
	param0
	);
	ld.param.f64 	%fd1965, [retval0];
	} // callseq 25
	setp.lt.s32 	%p237, %r291, 0;
	selp.f64 	%fd3654, 0dFFF8000000000000, %fd1965, %p237;
$L__BB1_337:
	add.f64 	%fd1967, %fd444, 0d4004000000000000;
	{
	.reg .b32 %temp; 
	mov.b64 	{%temp, %r1005}, %fd1967;
	}
	and.b32  	%r1006, %r1005, 2146435072;
	setp.ne.s32 	%p240, %r1006, 2146435072;
	@%p240 bra 	$L__BB1_342;
	setp.num.f64 	%p241, %fd444, %fd444;
	@%p241 bra 	$L__BB1_340;
	mov.f64 	%fd1969, 0d4004000000000000;
	add.rn.f64 	%fd3654, %fd444, %fd1969;
	bra.uni 	$L__BB1_342;
$L__BB1_340:
	abs.f64 	%fd1968, %fd444;
	setp.neu.f64 	%p242, %fd1968, 0d7FF0000000000000;
	@%p242 bra 	$L__BB1_342;
	setp.lt.s32 	%p243, %r291, 0;
	selp.b32 	%r1007, %r71, %r70, %p2;
	selp.b32 	%r1008, %r1007, %r70, %p243;
	mov.b32 	%r1009, 0;
	mov.b64 	%fd3654, {%r1009, %r1008};
$L__BB1_342:
	setp.eq.f64 	%p244, %fd444, 0d3FF0000000000000;
	selp.f64 	%fd451, 0d3FF0000000000000, %fd3654, %p244;
	mul.f64 	%fd452, %fd424, 0d4014000000000000;
	abs.f64 	%fd453, %fd452;
	setp.neu.f64 	%p245, %fd453, 0d7FF0000000000000;
	@%p245 bra 	$L__BB1_344;
	mov.f64 	%fd1975, 0d0000000000000000;
	mul.rn.f64 	%fd3656, %fd452, %fd1975;
	mov.b32 	%r1859, 1;
	bra.uni 	$L__BB1_347;
$L__BB1_344:
	mul.f64 	%fd1970, %fd452, 0d3FE45F306DC9C883;
	cvt.rni.s32.f64 	%r1858, %fd1970;
	cvt.rn.f64.s32 	%fd1971, %r1858;
	fma.rn.f64 	%fd1972, %fd1971, 0dBFF921FB54442D18, %fd452;
	fma.rn.f64 	%fd1973, %fd1971, 0dBC91A62633145C00, %fd1972;
	fma.rn.f64 	%fd3656, %fd1971, 0dB97B839A252049C0, %fd1973;
	setp.ltu.f64 	%p246, %fd453, 0d41E0000000000000;
	@%p246 bra 	$L__BB1_346;
	{ // callseq 26, 0
	.param .b64 param0;
	st.param.f64 	[param0], %fd452;
	.param .align 16 .b8 retval0[16];
	call.uni (retval0), 
	__internal_trig_reduction_slowpathd, 
	(
	param0
	);
	ld.param.f64 	%fd3656, [retval0];
	ld.param.b32 	%r1858, [retval0+8];
	} // callseq 26
$L__BB1_346:
	add.s32 	%r1859, %r1858, 1;
$L__BB1_347:
	shl.b32 	%r1012, %r1859, 6;
	cvt.u64.u32 	%rd71, %r1012;
	and.b64  	%rd72, %rd71, 64;
	add.s64 	%rd74, %rd5, %rd72;
	mul.rn.f64 	%fd1976, %fd3656, %fd3656;
	and.b32  	%r1013, %r1859, 1;
	setp.eq.b32 	%p247, %r1013, 1;
	selp.f64 	%fd1977, 0dBDA8FF8320FD8164, 0d3DE5DB65F9785EBA, %p247;
	ld.global.nc.v2.f64 	{%fd1978, %fd1979}, [%rd74];
	fma.rn.f64 	%fd1980, %fd1977, %fd1976, %fd1978;
	fma.rn.f64 	%fd1981, %fd1980, %fd1976, %fd1979;
	ld.global.nc.v2.f64 	{%fd1982, %fd1983}, [%rd74+16];
	fma.rn.f64 	%fd1984, %fd1981, %fd1976, %fd1982;
	fma.rn.f64 	%fd1985, %fd1984, %fd1976, %fd1983;
	ld.global.nc.v2.f64 	{%fd1986, %fd1987}, [%rd74+32];
	fma.rn.f64 	%fd1988, %fd1985, %fd1976, %fd1986;
	fma.rn.f64 	%fd1989, %fd1988, %fd1976, %fd1987;
	fma.rn.f64 	%fd1990, %fd1989, %fd3656, %fd3656;
	fma.rn.f64 	%fd1991, %fd1989, %fd1976, 0d3FF0000000000000;
	selp.f64 	%fd1992, %fd1991, %fd1990, %p247;
	and.b32  	%r1014, %r1859, 2;
	setp.eq.s32 	%p248, %r1014, 0;
	mov.f64 	%fd1993, 0d0000000000000000;
	sub.f64 	%fd1994, %fd1993, %fd1992;
	selp.f64 	%fd1995, %fd1992, %fd1994, %p248;
	mul.f64 	%fd459, %fd451, %fd1995;
	neg.f64 	%fd1996, %fd424;
	fma.rn.f64 	%fd1997, %fd424, 0dBFF71547652B82FE, 0d4338000000000000;
	{
	.reg .b32 %temp; 
	mov.b64 	{%r297, %temp}, %fd1997;
	}
	mov.f64 	%fd1998, 0dC338000000000000;
	add.rn.f64 	%fd1999, %fd1997, %fd1998;
	fma.rn.f64 	%fd2000, %fd1999, 0dBFE62E42FEFA39EF, %fd1996;
	fma.rn.f64 	%fd2001, %fd1999, 0dBC7ABC9E3B39803F, %fd2000;
	fma.rn.f64 	%fd2002, %fd2001, 0d3E5ADE1569CE2BDF, 0d3E928AF3FCA213EA;
	fma.rn.f64 	%fd2003, %fd2002, %fd2001, 0d3EC71DEE62401315;
	fma.rn.f64 	%fd2004, %fd2003, %fd2001, 0d3EFA01997C89EB71;
	fma.rn.f64 	%fd2005, %fd2004, %fd2001, 0d3F2A01A014761F65;
	fma.rn.f64 	%fd2006, %fd2005, %fd2001, 0d3F56C16C1852B7AF;
	fma.rn.f64 	%fd2007, %fd2006, %fd2001, 0d3F81111111122322;
	fma.rn.f64 	%fd2008, %fd2007, %fd2001, 0d3FA55555555502A1;
	fma.rn.f64 	%fd2009, %fd2008, %fd2001, 0d3FC5555555555511;
	fma.rn.f64 	%fd2010, %fd2009, %fd2001, 0d3FE000000000000B;
	fma.rn.f64 	%fd2011, %fd2010, %fd2001, 0d3FF0000000000000;
	fma.rn.f64 	%fd2012, %fd2011, %fd2001, 0d3FF0000000000000;
	{
	.reg .b32 %temp; 
	mov.b64 	{%r298, %temp}, %fd2012;
	}
	{
	.reg .b32 %temp; 
	mov.b64 	{%temp, %r299}, %fd2012;
	}
	shl.b32 	%r1015, %r297, 20;
	add.s32 	%r1016, %r1015, %r299;
	mov.b64 	%fd3657, {%r298, %r1016};
	{
	.reg .b32 %temp; 
	mov.b64 	{%temp, %r1017}, %fd1996;
	}
	mov.b32 	%f56, %r1017;
	abs.f32 	%f22, %f56;
	setp.lt.f32 	%p249, %f22, 0f4086232B;
	@%p249 bra 	$L__BB1_350;
	setp.gt.f64 	%p250, %fd424, 0d0000000000000000;
	mov.f64 	%fd2013, 0d7FF0000000000000;
	sub.f64 	%fd2014, %fd2013, %fd424;
	selp.f64 	%fd3657, 0d0000000000000000, %fd2014, %p250;
	setp.geu.f32 	%p251, %f22, 0f40874800;
	@%p251 bra 	$L__BB1_350;
	shr.u32 	%r1018, %r297, 31;
	add.s32 	%r1019, %r297, %r1018;
	shr.s32 	%r1020, %r1019, 1;
	shl.b32 	%r1021, %r1020, 20;
	add.s32 	%r1022, %r299, %r1021;
	mov.b64 	%fd2015, {%r298, %r1022};
	sub.s32 	%r1023, %r297, %r1020;
	shl.b32 	%r1024, %r1023, 20;
	add.s32 	%r1025, %r1024, 1072693248;
	mov.b32 	%r1026, 0;
	mov.b64 	%fd2016, {%r1026, %r1025};
	mul.f64 	%fd3657, %fd2016, %fd2015;
$L__BB1_350:
	add.f64 	%fd2017, %fd3657, 0d3FF0000000000000;
	div.rn.f64 	%fd464, %fd459, %fd2017;
	add.s32 	%r300, %r97, %r1909;
	cvt.rn.f64.s32 	%fd2018, %r300;
	fma.rn.f64 	%fd465, %fd802, %fd2018, %fd801;
	fma.rn.f64 	%fd2019, %fd465, 0d3FF71547652B82FE, 0d4338000000000000;
	{
	.reg .b32 %temp; 
	mov.b64 	{%r301, %temp}, %fd2019;
	}
	mov.f64 	%fd2020, 0dC338000000000000;
	add.rn.f64 	%fd2021, %fd2019, %fd2020;
	fma.rn.f64 	%fd2022, %fd2021, 0dBFE62E42FEFA39EF, %fd465;
	fma.rn.f64 	%fd2023, %fd2021, 0dBC7ABC9E3B39803F, %fd2022;
	fma.rn.f64 	%fd2024, %fd2023, 0d3E5ADE1569CE2BDF, 0d3E928AF3FCA213EA;
	fma.rn.f64 	%fd2025, %fd2024, %fd2023, 0d3EC71DEE62401315;
	fma.rn.f64 	%fd2026, %fd2025, %fd2023, 0d3EFA01997C89EB71;
	fma.rn.f64 	%fd2027, %fd2026, %fd2023, 0d3F2A01A014761F65;
	fma.rn.f64 	%fd2028, %fd2027, %fd2023, 0d3F56C16C1852B7AF;
	fma.rn.f64 	%fd2029, %fd2028, %fd2023, 0d3F81111111122322;
	fma.rn.f64 	%fd2030, %fd2029, %fd2023, 0d3FA55555555502A1;
	fma.rn.f64 	%fd2031, %fd2030, %fd2023, 0d3FC5555555555511;
	fma.rn.f64 	%fd2032, %fd2031, %fd2023, 0d3FE000000000000B;
	fma.rn.f64 	%fd2033, %fd2032, %fd2023, 0d3FF0000000000000;
	fma.rn.f64 	%fd2034, %fd2033, %fd2023, 0d3FF0000000000000;
	{
	.reg .b32 %temp; 
	mov.b64 	{%r302, %temp}, %fd2034;
	}
	{
	.reg .b32 %temp; 
	mov.b64 	{%temp, %r303}, %fd2034;
	}
	shl.b32 	%r1027, %r301, 20;
	add.s32 	%r1028, %r1027, %r303;
	mov.b64 	%fd3658, {%r302, %r1028};
	{
	.reg .b32 %temp; 
	mov.b64 	{%temp, %r1029}, %fd465;
	}
	mov.b32 	%f57, %r1029;
	abs.f32 	%f23, %f57;
	setp.lt.f32 	%p252, %f23, 0f4086232B;
	@%p252 bra 	$L__BB1_353;
	setp.lt.f64 	%p253, %fd465, 0d0000000000000000;
	add.f64 	%fd2035, %fd465, 0d7FF0000000000000;
	selp.f64 	%fd3658, 0d0000000000000000, %fd2035, %p253;
	setp.geu.f32 	%p254, %f23, 0f40874800;
	@%p254 bra 	$L__BB1_353;
	shr.u32 	%r1030, %r301, 31;
	add.s32 	%r1031, %r301, %r1030;
	shr.s32 	%r1032, %r1031, 1;
	shl.b32 	%r1033, %r1032, 20;
	add.s32 	%r1034, %r303, %r1033;
	mov.b64 	%fd2036, {%r302, %r1034};
	sub.s32 	%r1035, %r301, %r1032;
	shl.b32 	%r1036, %r1035, 20;
	add.s32 	%r1037, %r1036, 1072693248;
	mov.b32 	%r1038, 0;
	mov.b64 	%fd2037, {%r1038, %r1037};
	mul.f64 	%fd3658, %fd2037, %fd2036;
$L__BB1_353:
	add.f64 	%fd3659, %fd465, 0d3FF0000000000000;
	{
	.reg .b32 %temp; 
	mov.b64 	{%temp, %r1860}, %fd3659;
	}
	{
	.reg .b32 %temp; 
	mov.b64 	{%r1861, %temp}, %fd3659;
	}
	setp.gt.s32 	%p255, %r1860, 1048575;
	mov.b32 	%r1862, -1023;
	@%p255 bra 	$L__BB1_355;
	mul.f64 	%fd3659, %fd3659, 0d4350000000000000;
	{
	.reg .b32 %temp; 
	mov.b64 	{%temp, %r1860}, %fd3659;
	}
	{
	.reg .b32 %temp; 
	mov.b64 	{%r1861, %temp}, %fd3659;
	}
	mov.b32 	%r1862, -1077;
$L__BB1_355:
	add.s32 	%r1041, %r1860, -1;
	setp.lt.u32 	%p256, %r1041, 2146435071;
	@%p256 bra 	$L__BB1_357;
	fma.rn.f64 	%fd2038, %fd3659, 0d7FF0000000000000, 0d7FF0000000000000;
	{
	.reg .b32 %temp; 
	mov.b64 	{%temp, %r1042}, %fd3659;
	}
	and.b32  	%r1043, %r1042, 2147483647;
	setp.eq.s32 	%p257, %r1043, 0;
	selp.f64 	%fd3661, 0dFFF0000000000000, %fd2038, %p257;
	bra.uni 	$L__BB1_360;
$L__BB1_357:
	shr.u32 	%r1044, %r1860, 20;
	add.s32 	%r1863, %r1862, %r1044;
	and.b32  	%r1045, %r1860, 1048575;
	or.b32  	%r1046, %r1045, 1072693248;
	mov.b64 	%fd3660, {%r1861, %r1046};
	setp.lt.u32 	%p258, %r1046, 1073127583;
	@%p258 bra 	$L__BB1_359;
	{
	.reg .b32 %temp; 
	mov.b64 	{%r1047, %temp}, %fd3660;
	}
	{
	.reg .b32 %temp; 
	mov.b64 	{%temp, %r1048}, %fd3660;
	}
	add.s32 	%r1049, %r1048, -1048576;
	mov.b64 	%fd3660, {%r1047, %r1049};
	add.s32 	%r1863, %r1863, 1;
$L__BB1_359:
	add.f64 	%fd2039, %fd3660, 0dBFF0000000000000;
	add.f64 	%fd2040, %fd3660, 0d3FF0000000000000;
	rcp.approx.ftz.f64 	%fd2041, %fd2040;
	neg.f64 	%fd2042, %fd2040;
	fma.rn.f64 	%fd2043, %fd2042, %fd2041, 0d3FF0000000000000;
	fma.rn.f64 	%fd2044, %fd2043, %fd2043, %fd2043;
	fma.rn.f64 	%fd2045, %fd2044, %fd2041, %fd2041;
	mul.f64 	%fd2046, %fd2039, %fd2045;
	fma.rn.f64 	%fd2047, %fd2039, %fd2045, %fd2046;
	mul.f64 	%fd2048, %fd2047, %fd2047;
	fma.rn.f64 	%fd2049, %fd2048, 0d3EB1380B3AE80F1E, 0d3ED0EE258B7A8B04;
	fma.rn.f64 	%fd2050, %fd2049, %fd2048, 0d3EF3B2669F02676F;
	fma.rn.f64 	%fd2051, %fd2050, %fd2048, 0d3F1745CBA9AB0956;
	fma.rn.f64 	%fd2052, %fd2051, %fd2048, 0d3F3C71C72D1B5154;
	fma.rn.f64 	%fd2053, %fd2052, %fd2048, 0d3F624924923BE72D;
	fma.rn.f64 	%fd2054, %fd2053, %fd2048, 0d3F8999999999A3C4;
	fma.rn.f64 	%fd2055, %fd2054, %fd2048, 0d3FB5555555555554;
	sub.f64 	%fd2056, %fd2039, %fd2047;
	add.f64 	%fd2057, %fd2056, %fd2056;
	neg.f64 	%fd2058, %fd2047;
	fma.rn.f64 	%fd2059, %fd2058, %fd2039, %fd2057;
	mul.f64 	%fd2060, %fd2045, %fd2059;
	mul.f64 	%fd2061, %fd2048, %fd2055;
	fma.rn.f64 	%fd2062, %fd2061, %fd2047, %fd2060;
	xor.b32  	%r1050, %r1863, -2147483648;
	mov.b32 	%r1051, 1127219200;
	mov.b64 	%fd2063, {%r1050, %r1051};
	sub.f64 	%fd2064, %fd2063, %fd94;
	fma.rn.f64 	%fd2065, %fd2064, 0d3FE62E42FEFA39EF, %fd2047;
	fma.rn.f64 	%fd2066, %fd2064, 0dBFE62E42FEFA39EF, %fd2065;
	sub.f64 	%fd2067, %fd2066, %fd2047;
	sub.f64 	%fd2068, %fd2062, %fd2067;
	fma.rn.f64 	%fd2069, %fd2064, 0d3C7ABC9E3B39803F, %fd2068;
	add.f64 	%fd3661, %fd2065, %fd2069;
$L__BB1_360:
	add.f64 	%fd479, %fd3658, %fd3661;
	abs.f64 	%fd480, %fd479;
	setp.eq.f64 	%p259, %fd480, 0d7FF0000000000000;
	@%p259 bra 	$L__BB1_363;
	mul.f64 	%fd2070, %fd479, 0d3FE45F306DC9C883;
	cvt.rni.s32.f64 	%r1864, %fd2070;
	cvt.rn.f64.s32 	%fd2071, %r1864;
	fma.rn.f64 	%fd2072, %fd2071, 0dBFF921FB54442D18, %fd479;
	fma.rn.f64 	%fd2073, %fd2071, 0dBC91A62633145C00, %fd2072;
	fma.rn.f64 	%fd3662, %fd2071, 0dB97B839A252049C0, %fd2073;
	setp.ltu.f64 	%p260, %fd480, 0d41E0000000000000;
	@%p260 bra 	$L__BB1_364;
	{ // callseq 27, 0
	.param .b64 param0;
	st.param.f64 	[param0], %fd479;
	.param .align 16 .b8 retval0[16];
	call.uni (retval0), 
	__internal_trig_reduction_slowpathd, 
	(
	param0
	);
	ld.param.f64 	%fd3662, [retval0];
	ld.param.b32 	%r1864, [retval0+8];
	} // callseq 27
	bra.uni 	$L__BB1_364;
$L__BB1_363:
	mov.f64 	%fd2075, 0d0000000000000000;
	mul.rn.f64 	%fd3662, %fd479, %fd2075;
	mov.b32 	%r1864, 0;
$L__BB1_364:
	shl.b32 	%r1054, %r1864, 6;
	cvt.u64.u32 	%rd75, %r1054;
	and.b64  	%rd76, %rd75, 64;
	add.s64 	%rd78, %rd5, %rd76;
	mul.rn.f64 	%fd2076, %fd3662, %fd3662;
	and.b32  	%r1055, %r1864, 1;
	setp.eq.b32 	%p261, %r1055, 1;
	selp.f64 	%fd2077, 0dBDA8FF8320FD8164, 0d3DE5DB65F9785EBA, %p261;
	ld.global.nc.v2.f64 	{%fd2078, %fd2079}, [%rd78];
	fma.rn.f64 	%fd2080, %fd2077, %fd2076, %fd2078;
	fma.rn.f64 	%fd2081, %fd2080, %fd2076, %fd2079;
	ld.global.nc.v2.f64 	{%fd2082, %fd2083}, [%rd78+16];
	fma.rn.f64 	%fd2084, %fd2081, %fd2076, %fd2082;
	fma.rn.f64 	%fd2085, %fd2084, %fd2076, %fd2083;
	ld.global.nc.v2.f64 	{%fd2086, %fd2087}, [%rd78+32];
	fma.rn.f64 	%fd2088, %fd2085, %fd2076, %fd2086;
	fma.rn.f64 	%fd2089, %fd2088, %fd2076, %fd2087;
	fma.rn.f64 	%fd2090, %fd2089, %fd3662, %fd3662;
	fma.rn.f64 	%fd2091, %fd2089, %fd2076, 0d3FF0000000000000;
	selp.f64 	%fd2092, %fd2091, %fd2090, %p261;
	and.b32  	%r1056, %r1864, 2;
	setp.eq.s32 	%p262, %r1056, 0;
	mov.f64 	%fd2093, 0d0000000000000000;
	sub.f64 	%fd2094, %fd2093, %fd2092;
	selp.f64 	%fd2095, %fd2092, %fd2094, %p262;
	fma.rn.f64 	%fd2096, %fd465, %fd465, 0d3FF0000000000000;
	sqrt.rn.f64 	%fd2097, %fd2096;
	add.f64 	%fd485, %fd2097, %fd2095;
	{
	.reg .b32 %temp; 
	mov.b64 	{%temp, %r317}, %fd485;
	}
	setp.eq.f64 	%p263, %fd485, 0d0000000000000000;
	@%p263 bra 	$L__BB1_366;
	abs.f64 	%fd2098, %fd485;
	{ // callseq 28, 0
	.param .b64 param0;
	st.param.f64 	[param0], %fd2098;
	.param .b64 retval0;
	call.uni (retval0), 
	__internal_accurate_pow, 
	(
	param0
	);
	ld.param.f64 	%fd2099, [retval0];
	} // callseq 28
	setp.lt.s32 	%p264, %r317, 0;
	selp.f64 	%fd3664, 0dFFF8000000000000, %fd2099, %p264;
	bra.uni 	$L__BB1_367;
$L__BB1_366:
	setp.lt.s32 	%p265, %r68, 0;
	setp.eq.s32 	%p266, %r69, 1074790400;
	selp.b32 	%r1057, %r317, 0, %p266;
	or.b32  	%r1058, %r1057, 2146435072;
	selp.b32 	%r1059, %r1058, %r1057, %p265;
	mov.b32 	%r1060, 0;
	mov.b64 	%fd3664, {%r1060, %r1059};
$L__BB1_367:
	add.f64 	%fd2101, %fd485, 0d4004000000000000;
	{
	.reg .b32 %temp; 
	mov.b64 	{%temp, %r1061}, %fd2101;
	}
	and.b32  	%r1062, %r1061, 2146435072;
	setp.ne.s32 	%p267, %r1062, 2146435072;
	@%p267 bra 	$L__BB1_372;
	setp.nan.f64 	%p268, %fd485, %fd485;
	@%p268 bra 	$L__BB1_371;
	abs.f64 	%fd2102, %fd485;
	setp.neu.f64 	%p269, %fd2102, 0d7FF0000000000000;
	@%p269 bra 	$L__BB1_372;
	setp.lt.s32 	%p270, %r317, 0;
	selp.b32 	%r1063, %r71, %r70, %p2;
	selp.b32 	%r1064, %r1063, %r70, %p270;
	mov.b32 	%r1065, 0;
	mov.b64 	%fd3664, {%r1065, %r1064};
	bra.uni 	$L__BB1_372;
$L__BB1_371:
	mov.f64 	%fd2103, 0d4004000000000000;
	add.rn.f64 	%fd3664, %fd485, %fd2103;
$L__BB1_372:
	setp.eq.f64 	%p271, %fd485, 0d3FF0000000000000;
	selp.f64 	%fd492, 0d3FF0000000000000, %fd3664, %p271;
	mul.f64 	%fd493, %fd465, 0d4014000000000000;
	abs.f64 	%fd494, %fd493;
	setp.eq.f64 	%p272, %fd494, 0d7FF0000000000000;
	@%p272 bra 	$L__BB1_376;
	mul.f64 	%fd2104, %fd493, 0d3FE45F306DC9C883;
	cvt.rni.s32.f64 	%r1865, %fd2104;
	cvt.rn.f64.s32 	%fd2105, %r1865;
	fma.rn.f64 	%fd2106, %fd2105, 0dBFF921FB54442D18, %fd493;
	fma.rn.f64 	%fd2107, %fd2105, 0dBC91A62633145C00, %fd2106;
	fma.rn.f64 	%fd3666, %fd2105, 0dB97B839A252049C0, %fd2107;
	setp.ltu.f64 	%p273, %fd494, 0d41E0000000000000;
	@%p273 bra 	$L__BB1_375;
	{ // callseq 29, 0
	.param .b64 param0;
	st.param.f64 	[param0], %fd493;
	.param .align 16 .b8 retval0[16];
	call.uni (retval0), 
	__internal_trig_reduction_slowpathd, 
	(
	param0
	);
	ld.param.f64 	%fd3666, [retval0];
	ld.param.b32 	%r1865, [retval0+8];
	} // callseq 29
$L__BB1_375:
	add.s32 	%r1866, %r1865, 1;
	bra.uni 	$L__BB1_377;
$L__BB1_376:
	mov.f64 	%fd2109, 0d0000000000000000;
	mul.rn.f64 	%fd3666, %fd493, %fd2109;
	mov.b32 	%r1866, 1;
$L__BB1_377:
	shl.b32 	%r1068, %r1866, 6;
	cvt.u64.u32 	%rd79, %r1068;
	and.b64  	%rd80, %rd79, 64;
	add.s64 	%rd82, %rd5, %rd80;
	mul.rn.f64 	%fd2110, %fd3666, %fd3666;
	and.b32  	%r1069, %r1866, 1;
	setp.eq.b32 	%p274, %r1069, 1;
	selp.f64 	%fd2111, 0dBDA8FF8320FD8164, 0d3DE5DB65F9785EBA, %p274;
	ld.global.nc.v2.f64 	{%fd2112, %fd2113}, [%rd82];
	fma.rn.f64 	%fd2114, %fd2111, %fd2110, %fd2112;
	fma.rn.f64 	%fd2115, %fd2114, %fd2110, %fd2113;
	ld.global.nc.v2.f64 	{%fd2116, %fd2117}, [%rd82+16];
	fma.rn.f64 	%fd2118, %fd2115, %fd2110, %fd2116;
	fma.rn.f64 	%fd2119, %fd2118, %fd2110, %fd2117;
	ld.global.nc.v2.f64 	{%fd2120, %fd2121}, [%rd82+32];
	fma.rn.f64 	%fd2122, %fd2119, %fd2110, %fd2120;
	fma.rn.f64 	%fd2123, %fd2122, %fd2110, %fd2121;
	fma.rn.f64 	%fd2124, %fd2123, %fd3666, %fd3666;
	fma.rn.f64 	%fd2125, %fd2123, %fd2110, 0d3FF0000000000000;
	selp.f64 	%fd2126, %fd2125, %fd2124, %p274;
	and.b32  	%r1070, %r1866, 2;
	setp.eq.s32 	%p275, %r1070, 0;
	mov.f64 	%fd2127, 0d0000000000000000;
	sub.f64 	%fd2128, %fd2127, %fd2126;
	selp.f64 	%fd2129, %fd2126, %fd2128, %p275;
	mul.f64 	%fd500, %fd492, %fd2129;
	neg.f64 	%fd2130, %fd465;
	fma.rn.f64 	%fd2131, %fd465, 0dBFF71547652B82FE, 0d4338000000000000;
	{
	.reg .b32 %temp; 
	mov.b64 	{%r323, %temp}, %fd2131;
	}
	mov.f64 	%fd2132, 0dC338000000000000;
	add.rn.f64 	%fd2133, %fd2131, %fd2132;
	fma.rn.f64 	%fd2134, %fd2133, 0dBFE62E42FEFA39EF, %fd2130;
	fma.rn.f64 	%fd2135, %fd2133, 0dBC7ABC9E3B39803F, %fd2134;
	fma.rn.f64 	%fd2136, %fd2135, 0d3E5ADE1569CE2BDF, 0d3E928AF3FCA213EA;
	fma.rn.f64 	%fd2137, %fd2136, %fd2135, 0d3EC71DEE62401315;
	fma.rn.f64 	%fd2138, %fd2137, %fd2135, 0d3EFA01997C89EB71;
	fma.rn.f64 	%fd2139, %fd2138, %fd2135, 0d3F2A01A014761F65;
	fma.rn.f64 	%fd2140, %fd2139, %fd2135, 0d3F56C16C1852B7AF;
	fma.rn.f64 	%fd2141, %fd2140, %fd2135, 0d3F81111111122322;
	fma.rn.f64 	%fd2142, %fd2141, %fd2135, 0d3FA55555555502A1;
	fma.rn.f64 	%fd2143, %fd2142, %fd2135, 0d3FC5555555555511;
	fma.rn.f64 	%fd2144, %fd2143, %fd2135, 0d3FE000000000000B;
	fma.rn.f64 	%fd2145, %fd2144, %fd2135, 0d3FF0000000000000;
	fma.rn.f64 	%fd2146, %fd2145, %fd2135, 0d3FF0000000000000;
	{
	.reg .b32 %temp; 
	mov.b64 	{%r324, %temp}, %fd2146;
	}
	{
	.reg .b32 %temp; 
	mov.b64 	{%temp, %r325}, %fd2146;
	}
	shl.b32 	%r1071, %r323, 20;
	add.s32 	%r1072, %r1071, %r325;
	mov.b64 	%fd3667, {%r324, %r1072};
	{
	.reg .b32 %temp; 
	mov.b64 	{%temp, %r1073}, %fd2130;
	}
	mov.b32 	%f58, %r1073;
	abs.f32 	%f24, %f58;
	setp.lt.f32 	%p276, %f24, 0f4086232B;
	@%p276 bra 	$L__BB1_380;
	setp.gt.f64 	%p277, %fd465, 0d0000000000000000;
	mov.f64 	%fd2147, 0d7FF0000000000000;
	sub.f64 	%fd2148, %fd2147, %fd465;
	selp.f64 	%fd3667, 0d0000000000000000, %fd2148, %p277;
	setp.geu.f32 	%p278, %f24, 0f40874800;
	@%p278 bra 	$L__BB1_380;
	shr.u32 	%r1074, %r323, 31;
	add.s32 	%r1075, %r323, %r1074;
	shr.s32 	%r1076, %r1075, 1;
	shl.b32 	%r1077, %r1076, 20;
	add.s32 	%r1078, %r325, %r1077;
	mov.b64 	%fd2149, {%r324, %r1078};
	sub.s32 	%r1079, %r323, %r1076;
	shl.b32 	%r1080, %r1079, 20;
	add.s32 	%r1081, %r1080, 1072693248;
	mov.b32 	%r1082, 0;
	mov.b64 	%fd2150, {%r1082, %r1081};
	mul.f64 	%fd3667, %fd2150, %fd2149;
$L__BB1_380:
	add.f64 	%fd2151, %fd3667, 0d3FF0000000000000;
	div.rn.f64 	%fd505, %fd500, %fd2151;
	add.s32 	%r1083, %r300, 640;
	cvt.rn.f64.s32 	%fd2152, %r1083;
	fma.rn.f64 	%fd506, %fd802, %fd2152, %fd801;
	fma.rn.f64 	%fd2153, %fd506, 0d3FF71547652B82FE, 0d4338000000000000;
	{
	.reg .b32 %temp; 
	mov.b64 	{%r326, %temp}, %fd2153;
	}
	mov.f64 	%fd2154, 0dC338000000000000;
	add.rn.f64 	%fd2155, %fd2153, %fd2154;
	fma.rn.f64 	%fd2156, %fd2155, 0dBFE62E42FEFA39EF, %fd506;
	fma.rn.f64 	%fd2157, %fd2155, 0dBC7ABC9E3B39803F, %fd2156;
	fma.rn.f64 	%fd2158, %fd2157, 0d3E5ADE1569CE2BDF, 0d3E928AF3FCA213EA;
	fma.rn.f64 	%fd2159, %fd2158, %fd2157, 0d3EC71DEE62401315;
	fma.rn.f64 	%fd2160, %fd2159, %fd2157, 0d3EFA01997C89EB71;
	fma.rn.f64 	%fd2161, %fd2160, %fd2157, 0d3F2A01A014761F65;
	fma.rn.f64 	%fd2162, %fd2161, %fd2157, 0d3F56C16C1852B7AF;
	fma.rn.f64 	%fd2163, %fd2162, %fd2157, 0d3F81111111122322;
	fma.rn.f64 	%fd2164, %fd2163, %fd2157, 0d3FA55555555502A1;
	fma.rn.f64 	%fd2165, %fd2164, %fd2157, 0d3FC5555555555511;
	fma.rn.f64 	%fd2166, %fd2165, %fd2157, 0d3FE000000000000B;
	fma.rn.f64 	%fd2167, %fd2166, %fd2157, 0d3FF0000000000000;
	fma.rn.f64 	%fd2168, %fd2167, %fd2157, 0d3FF0000000000000;
	{
	.reg .b32 %temp; 
	mov.b64 	{%r327, %temp}, %fd2168;
	}
	{
	.reg .b32 %temp; 
	mov.b64 	{%temp, %r328}, %fd2168;
	}
	shl.b32 	%r1084, %r326, 20;
	add.s32 	%r1085, %r1084, %r328;
	mov.b64 	%fd3668, {%r327, %r1085};
	{
	.reg .b32 %temp; 
	mov.b64 	{%temp, %r1086}, %fd506;
	}
	mov.b32 	%f59, %r1086;
	abs.f32 	%f25, %f59;
	setp.lt.f32 	%p279, %f25, 0f4086232B;
	@%p279 bra 	$L__BB1_383;
	setp.lt.f64 	%p280, %fd506, 0d0000000000000000;
	add.f64 	%fd2169, %fd506, 0d7FF0000000000000;
	selp.f64 	%fd3668, 0d0000000000000000, %fd2169, %p280;
	setp.geu.f32 	%p281, %f25, 0f40874800;
	@%p281 bra 	$L__BB1_383;
	shr.u32 	%r1087, %r326, 31;
	add.s32 	%r1088, %r326, %r1087;
	shr.s32 	%r1089, %r1088, 1;
	shl.b32 	%r1090, %r1089, 20;
	add.s32 	%r1091, %r328, %r1090;
	mov.b64 	%fd2170, {%r327, %r1091};
	sub.s32 	%r1092, %r326, %r1089;
	shl.b32 	%r1093, %r1092, 20;
	add.s32 	%r1094, %r1093, 1072693248;
	mov.b32 	%r1095, 0;
	mov.b64 	%fd2171, {%r1095, %r1094};
	mul.f64 	%fd3668, %fd2171, %fd2170;
$L__BB1_383:
	add.f64 	%fd3669, %fd506, 0d3FF0000000000000;
	{
	.reg .b32 %temp; 
	mov.b64 	{%temp, %r1867}, %fd3669;
	}
	{
	.reg .b32 %temp; 
	mov.b64 	{%r1868, %temp}, %fd3669;
	}
	setp.gt.s32 	%p282, %r1867, 1048575;
	mov.b32 	%r1869, -1023;
	@%p282 bra 	$L__BB1_385;
	mul.f64 	%fd3669, %fd3669, 0d4350000000000000;
	{
	.reg .b32 %temp; 
	mov.b64 	{%temp, %r1867}, %fd3669;
	}
	{
	.reg .b32 %temp; 
	mov.b64 	{%r1868, %temp}, %fd3669;
	}
	mov.b32 	%r1869, -1077;
$L__BB1_385:
	add.s32 	%r1098, %r1867, -1;
	setp.lt.u32 	%p283, %r1098, 2146435071;
	@%p283 bra 	$L__BB1_387;
	fma.rn.f64 	%fd2172, %fd3669, 0d7FF0000000000000, 0d7FF0000000000000;
	{
	.reg .b32 %temp; 
	mov.b64 	{%temp, %r1099}, %fd3669;
	}
	and.b32  	%r1100, %r1099, 2147483647;
	setp.eq.s32 	%p284, %r1100, 0;
	selp.f64 	%fd3671, 0dFFF0000000000000, %fd2172, %p284;
	bra.uni 	$L__BB1_390;
$L__BB1_387:
	shr.u32 	%r1101, %r1867, 20;
	add.s32 	%r1870, %r1869, %r1101;
	and.b32  	%r1102, %r1867, 1048575;
	or.b32  	%r1103, %r1102, 1072693248;
	mov.b64 	%fd3670, {%r1868, %r1103};
	setp.lt.u32 	%p285, %r1103, 1073127583;
	@%p285 bra 	$L__BB1_389;
	{
	.reg .b32 %temp; 
	mov.b64 	{%r1104, %temp}, %fd3670;
	}
	{
	.reg .b32 %temp; 
	mov.b64 	{%temp, %r1105}, %fd3670;
	}
	add.s32 	%r1106, %r1105, -1048576;
	mov.b64 	%fd3670, {%r1104, %r1106};
	add.s32 	%r1870, %r1870, 1;
$L__BB1_389:
	add.f64 	%fd2173, %fd3670, 0dBFF0000000000000;
	add.f64 	%fd2174, %fd3670, 0d3FF0000000000000;
	rcp.approx.ftz.f64 	%fd2175, %fd2174;
	neg.f64 	%fd2176, %fd2174;
	fma.rn.f64 	%fd2177, %fd2176, %fd2175, 0d3FF0000000000000;
	fma.rn.f64 	%fd2178, %fd2177, %fd2177, %fd2177;
	fma.rn.f64 	%fd2179, %fd2178, %fd2175, %fd2175;
	mul.f64 	%fd2180, %fd2173, %fd2179;
	fma.rn.f64 	%fd2181, %fd2173, %fd2179, %fd2180;
	mul.f64 	%fd2182, %fd2181, %fd2181;
	fma.rn.f64 	%fd2183, %fd2182, 0d3EB1380B3AE80F1E, 0d3ED0EE258B7A8B04;
	fma.rn.f64 	%fd2184, %fd2183, %fd2182, 0d3EF3B2669F02676F;
	fma.rn.f64 	%fd2185, %fd2184, %fd2182, 0d3F1745CBA9AB0956;
	fma.rn.f64 	%fd2186, %fd2185, %fd2182, 0d3F3C71C72D1B5154;
	fma.rn.f64 	%fd2187, %fd2186, %fd2182, 0d3F624924923BE72D;
	fma.rn.f64 	%fd2188, %fd2187, %fd2182, 0d3F8999999999A3C4;
	fma.rn.f64 	%fd2189, %fd2188, %fd2182, 0d3FB5555555555554;
	sub.f64 	%fd2190, %fd2173, %fd2181;
	add.f64 	%fd2191, %fd2190, %fd2190;
	neg.f64 	%fd2192, %fd2181;
	fma.rn.f64 	%fd2193, %fd2192, %fd2173, %fd2191;
	mul.f64 	%fd2194, %fd2179, %fd2193;
	mul.f64 	%fd2195, %fd2182, %fd2189;
	fma.rn.f64 	%fd2196, %fd2195, %fd2181, %fd2194;
	xor.b32  	%r1107, %r1870, -2147483648;
	mov.b32 	%r1108, 1127219200;
	mov.b64 	%fd2197, {%r1107, %r1108};
	sub.f64 	%fd2198, %fd2197, %fd94;
	fma.rn.f64 	%fd2199, %fd2198, 0d3FE62E42FEFA39EF, %fd2181;
	fma.rn.f64 	%fd2200, %fd2198, 0dBFE62E42FEFA39EF, %fd2199;
	sub.f64 	%fd2201, %fd2200, %fd2181;
	sub.f64 	%fd2202, %fd2196, %fd2201;
	fma.rn.f64 	%fd2203, %fd2198, 0d3C7ABC9E3B39803F, %fd2202;
	add.f64 	%fd3671, %fd2199, %fd2203;
$L__BB1_390:
	add.f64 	%fd520, %fd3668, %fd3671;
	abs.f64 	%fd521, %fd520;
	setp.eq.f64 	%p286, %fd521, 0d7FF0000000000000;
	@%p286 bra 	$L__BB1_393;
	mul.f64 	%fd2204, %fd520, 0d3FE45F306DC9C883;
	cvt.rni.s32.f64 	%r1871, %fd2204;
	cvt.rn.f64.s32 	%fd2205, %r1871;
	fma.rn.f64 	%fd2206, %fd2205, 0dBFF921FB54442D18, %fd520;
	fma.rn.f64 	%fd2207, %fd2205, 0dBC91A62633145C00, %fd2206;
	fma.rn.f64 	%fd3672, %fd2205, 0dB97B839A252049C0, %fd2207;
	setp.ltu.f64 	%p287, %fd521, 0d41E0000000000000;
	@%p287 bra 	$L__BB1_394;
	{ // callseq 30, 0
	.param .b64 param0;
	st.param.f64 	[param0], %fd520;
	.param .align 16 .b8 retval0[16];
	call.uni (retval0), 
	__internal_trig_reduction_slowpathd, 
	(
	param0
	);
	ld.param.f64 	%fd3672, [retval0];
	ld.param.b32 	%r1871, [retval0+8];
	} // callseq 30
	bra.uni 	$L__BB1_394;
$L__BB1_393:
	mov.f64 	%fd2209, 0d0000000000000000;
	mul.rn.f64 	%fd3672, %fd520, %fd2209;
	mov.b32 	%r1871, 0;
$L__BB1_394:
	shl.b32 	%r1111, %r1871, 6;
	cvt.u64.u32 	%rd83, %r1111;
	and.b64  	%rd84, %rd83, 64;
	add.s64 	%rd86, %rd5, %rd84;
	mul.rn.f64 	%fd2210, %fd3672, %fd3672;
	and.b32  	%r1112, %r1871, 1;
	setp.eq.b32 	%p288, %r1112, 1;
	selp.f64 	%fd2211, 0dBDA8FF8320FD8164, 0d3DE5DB65F9785EBA, %p288;
	ld.global.nc.v2.f64 	{%fd2212, %fd2213}, [%rd86];
	fma.rn.f64 	%fd2214, %fd2211, %fd2210, %fd2212;
	fma.rn.f64 	%fd2215, %fd2214, %fd2210, %fd2213;
	ld.global.nc.v2.f64 	{%fd2216, %fd2217}, [%rd86+16];
	fma.rn.f64 	%fd2218, %fd2215, %fd2210, %fd2216;
	fma.rn.f64 	%fd2219, %fd2218, %fd2210, %fd2217;
	ld.global.nc.v2.f64 	{%fd2220, %fd2221}, [%rd86+32];
	fma.rn.f64 	%fd2222, %fd2219, %fd2210, %fd2220;
	fma.rn.f64 	%fd2223, %fd2222, %fd2210, %fd2221;
	fma.rn.f64 	%fd2224, %fd2223, %fd3672, %fd3672;
	fma.rn.f64 	%fd2225, %fd2223, %fd2210, 0d3FF0000000000000;
	selp.f64 	%fd2226, %fd2225, %fd2224, %p288;
	and.b32  	%r1113, %r1871, 2;
	setp.eq.s32 	%p289, %r1113, 0;
	mov.f64 	%fd2227, 0d0000000000000000;
	sub.f64 	%fd2228, %fd2227, %fd2226;
	selp.f64 	%fd2229, %fd2226, %fd2228, %p289;
	fma.rn.f64 	%fd2230, %fd506, %fd506, 0d3FF0000000000000;
	sqrt.rn.f64 	%fd2231, %fd2230;
	add.f64 	%fd526, %fd2231, %fd2229;
	{
	.reg .b32 %temp; 
	mov.b64 	{%temp, %r342}, %fd526;
	}
	setp.eq.f64 	%p290, %fd526, 0d0000000000000000;
	@%p290 bra 	$L__BB1_396;
	abs.f64 	%fd2232, %fd526;
	{ // callseq 31, 0
	.param .b64 param0;
	st.param.f64 	[param0], %fd2232;
	.param .b64 retval0;
	call.uni (retval0), 
	__internal_accurate_pow, 
	(
	param0
	);
	ld.param.f64 	%fd2233, [retval0];
	} // callseq 31
	setp.lt.s32 	%p291, %r342, 0;
	selp.f64 	%fd3674, 0dFFF8000000000000, %fd2233, %p291;
	bra.uni 	$L__BB1_397;
$L__BB1_396:
	setp.lt.s32 	%p292, %r68, 0;
	setp.eq.s32 	%p293, %r69, 1074790400;
	selp.b32 	%r1114, %r342, 0, %p293;
	or.b32  	%r1115, %r1114, 2146435072;
	selp.b32 	%r1116, %r1115, %r1114, %p292;
	mov.b32 	%r1117, 0;
	mov.b64 	%fd3674, {%r1117, %r1116};
$L__BB1_397:
	add.f64 	%fd2235, %fd526, 0d4004000000000000;
	{
	.reg .b32 %temp; 
	mov.b64 	{%temp, %r1118}, %fd2235;
	}
	and.b32  	%r1119, %r1118, 2146435072;
	setp.ne.s32 	%p294, %r1119, 2146435072;
	@%p294 bra 	$L__BB1_402;
	setp.nan.f64 	%p295, %fd526, %fd526;
	@%p295 bra 	$L__BB1_401;
	abs.f64 	%fd2236, %fd526;
	setp.neu.f64 	%p296, %fd2236, 0d7FF0000000000000;
	@%p296 bra 	$L__BB1_402;
	setp.lt.s32 	%p297, %r342, 0;
	selp.b32 	%r1120, %r71, %r70, %p2;
	selp.b32 	%r1121, %r1120, %r70, %p297;
	mov.b32 	%r1122, 0;
	mov.b64 	%fd3674, {%r1122, %r1121};
	bra.uni 	$L__BB1_402;
$L__BB1_401:
	mov.f64 	%fd2237, 0d4004000000000000;
	add.rn.f64 	%fd3674, %fd526, %fd2237;
$L__BB1_402:
	setp.eq.f64 	%p298, %fd526, 0d3FF0000000000000;
	selp.f64 	%fd533, 0d3FF0000000000000, %fd3674, %p298;
	mul.f64 	%fd534, %fd506, 0d4014000000000000;
	abs.f64 	%fd535, %fd534;
	setp.eq.f64 	%p299, %fd535, 0d7FF0000000000000;
	@%p299 bra 	$L__BB1_406;
	mul.f64 	%fd2238, %fd534, 0d3FE45F306DC9C883;
	cvt.rni.s32.f64 	%r1872, %fd2238;
	cvt.rn.f64.s32 	%fd2239, %r1872;
	fma.rn.f64 	%fd2240, %fd2239, 0dBFF921FB54442D18, %fd534;
	fma.rn.f64 	%fd2241, %fd2239, 0dBC91A62633145C00, %fd2240;
	fma.rn.f64 	%fd3676, %fd2239, 0dB97B839A252049C0, %fd2241;
	setp.ltu.f64 	%p300, %fd535, 0d41E0000000000000;
	@%p300 bra 	$L__BB1_405;
	{ // callseq 32, 0
	.param .b64 param0;
	st.param.f64 	[param0], %fd534;
	.param .align 16 .b8 retval0[16];
	call.uni (retval0), 
	__internal_trig_reduction_slowpathd, 
	(
	param0
	);
	ld.param.f64 	%fd3676, [retval0];
	ld.param.b32 	%r1872, [retval0+8];
	} // callseq 32
$L__BB1_405:
	add.s32 	%r1873, %r1872, 1;
	bra.uni 	$L__BB1_407;
$L__BB1_406:
	mov.f64 	%fd2243, 0d0000000000000000;
	mul.rn.f64 	%fd3676, %fd534, %fd2243;
	mov.b32 	%r1873, 1;
$L__BB1_407:
	shl.b32 	%r1125, %r1873, 6;
	cvt.u64.u32 	%rd87, %r1125;
	and.b64  	%rd88, %rd87, 64;
	add.s64 	%rd90, %rd5, %rd88;
	mul.rn.f64 	%fd2244, %fd3676, %fd3676;
	and.b32  	%r1126, %r1873, 1;
	setp.eq.b32 	%p301, %r1126, 1;
	selp.f64 	%fd2245, 0dBDA8FF8320FD8164, 0d3DE5DB65F9785EBA, %p301;
	ld.global.nc.v2.f64 	{%fd2246, %fd2247}, [%rd90];
	fma.rn.f64 	%fd2248, %fd2245, %fd2244, %fd2246;
	fma.rn.f64 	%fd2249, %fd2248, %fd2244, %fd2247;
	ld.global.nc.v2.f64 	{%fd2250, %fd2251}, [%rd90+16];
	fma.rn.f64 	%fd2252, %fd2249, %fd2244, %fd2250;
	fma.rn.f64 	%fd2253, %fd2252, %fd2244, %fd2251;
	ld.global.nc.v2.f64 	{%fd2254, %fd2255}, [%rd90+32];
	fma.rn.f64 	%fd2256, %fd2253, %fd2244, %fd2254;
	fma.rn.f64 	%fd2257, %fd2256, %fd2244, %fd2255;
	fma.rn.f64 	%fd2258, %fd2257, %fd3676, %fd3676;
	fma.rn.f64 	%fd2259, %fd2257, %fd2244, 0d3FF0000000000000;
	selp.f64 	%fd2260, %fd2259, %fd2258, %p301;
	and.b32  	%r1127, %r1873, 2;
	setp.eq.s32 	%p302, %r1127, 0;
	mov.f64 	%fd2261, 0d0000000000000000;
	sub.f64 	%fd2262, %fd2261, %fd2260;
	selp.f64 	%fd2263, %fd2260, %fd2262, %p302;
	mul.f64 	%fd541, %fd533, %fd2263;
	neg.f64 	%fd2264, %fd506;
	fma.rn.f64 	%fd2265, %fd506, 0dBFF71547652B82FE, 0d4338000000000000;
	{
	.reg .b32 %temp; 
	mov.b64 	{%r348, %temp}, %fd2265;
	}
	mov.f64 	%fd2266, 0dC338000000000000;
	add.rn.f64 	%fd2267, %fd2265, %fd2266;
	fma.rn.f64 	%fd2268, %fd2267, 0dBFE62E42FEFA39EF, %fd2264;
	fma.rn.f64 	%fd2269, %fd2267, 0dBC7ABC9E3B39803F, %fd2268;
	fma.rn.f64 	%fd2270, %fd2269, 0d3E5ADE1569CE2BDF, 0d3E928AF3FCA213EA;
	fma.rn.f64 	%fd2271, %fd2270, %fd2269, 0d3EC71DEE62401315;
	fma.rn.f64 	%fd2272, %fd2271, %fd2269, 0d3EFA01997C89EB71;
	fma.rn.f64 	%fd2273, %fd2272, %fd2269, 0d3F2A01A014761F65;
	fma.rn.f64 	%fd2274, %fd2273, %fd2269, 0d3F56C16C1852B7AF;
	fma.rn.f64 	%fd2275, %fd2274, %fd2269, 0d3F81111111122322;
	fma.rn.f64 	%fd2276, %fd2275, %fd2269, 0d3FA55555555502A1;
	fma.rn.f64 	%fd2277, %fd2276, %fd2269, 0d3FC5555555555511;
	fma.rn.f64 	%fd2278, %fd2277, %fd2269, 0d3FE000000000000B;
	fma.rn.f64 	%fd2279, %fd2278, %fd2269, 0d3FF0000000000000;
	fma.rn.f64 	%fd2280, %fd2279, %fd2269, 0d3FF0000000000000;
	{
	.reg .b32 %temp; 
	mov.b64 	{%r349, %temp}, %fd2280;
	}
	{
	.reg .b32 %temp; 
	mov.b64 	{%temp, %r350}, %fd2280;
	}
	shl.b32 	%r1128, %r348, 20;
	add.s32 	%r1129, %r1128, %r350;
	mov.b64 	%fd3677, {%r349, %r1129};
	{
	.reg .b32 %temp; 
	mov.b64 	{%temp, %r1130}, %fd2264;
	}
	mov.b32 	%f60, %r1130;
	abs.f32 	%f26, %f60;
	setp.lt.f32 	%p303, %f26, 0f4086232B;
	@%p303 bra 	$L__BB1_410;
	setp.gt.f64 	%p304, %fd506, 0d0000000000000000;
	mov.f64 	%fd2281, 0d7FF0000000000000;
	sub.f64 	%fd2282, %fd2281, %fd506;
	selp.f64 	%fd3677, 0d0000000000000000, %fd2282, %p304;
	setp.geu.f32 	%p305, %f26, 0f40874800;
	@%p305 bra 	$L__BB1_410;
	shr.u32 	%r1131, %r348, 31;
	add.s32 	%r1132, %r348, %r1131;
	shr.s32 	%r1133, %r1132, 1;
	shl.b32 	%r1134, %r1133, 20;
	add.s32 	%r1135, %r350, %r1134;
	mov.b64 	%fd2283, {%r349, %r1135};
	sub.s32 	%r1136, %r348, %r1133;
	shl.b32 	%r1137, %r1136, 20;
	add.s32 	%r1138, %r1137, 1072693248;
	mov.b32 	%r1139, 0;
	mov.b64 	%fd2284, {%r1139, %r1138};
	mul.f64 	%fd3677, %fd2284, %fd2283;
$L__BB1_410:
	add.f64 	%fd2285, %fd3677, 0d3FF0000000000000;
	div.rn.f64 	%fd546, %fd541, %fd2285;
	add.s32 	%r1140, %r300, 1280;
	cvt.rn.f64.s32 	%fd2286, %r1140;
	fma.rn.f64 	%fd547, %fd802, %fd2286, %fd801;
	fma.rn.f64 	%fd2287, %fd547, 0d3FF71547652B82FE, 0d4338000000000000;
	{
	.reg .b32 %temp; 
	mov.b64 	{%r351, %temp}, %fd2287;
	}
	mov.f64 	%fd2288, 0dC338000000000000;
	add.rn.f64 	%fd2289, %fd2287, %fd2288;
	fma.rn.f64 	%fd2290, %fd2289, 0dBFE62E42FEFA39EF, %fd547;
	fma.rn.f64 	%fd2291, %fd2289, 0dBC7ABC9E3B39803F, %fd2290;
	fma.rn.f64 	%fd2292, %fd2291, 0d3E5ADE1569CE2BDF, 0d3E928AF3FCA213EA;
	fma.rn.f64 	%fd2293, %fd2292, %fd2291, 0d3EC71DEE62401315;
	fma.rn.f64 	%fd2294, %fd2293, %fd2291, 0d3EFA01997C89EB71;
	fma.rn.f64 	%fd2295, %fd2294, %fd2291, 0d3F2A01A014761F65;
	fma.rn.f64 	%fd2296, %fd2295, %fd2291, 0d3F56C16C1852B7AF;
	fma.rn.f64 	%fd2297, %fd2296, %fd2291, 0d3F81111111122322;
	fma.rn.f64 	%fd2298, %fd2297, %fd2291, 0d3FA55555555502A1;
	fma.rn.f64 	%fd2299, %fd2298, %fd2291, 0d3FC5555555555511;
	fma.rn.f64 	%fd2300, %fd2299, %fd2291, 0d3FE000000000000B;
	fma.rn.f64 	%fd2301, %fd2300, %fd2291, 0d3FF0000000000000;
	fma.rn.f64 	%fd2302, %fd2301, %fd2291, 0d3FF0000000000000;
	{
	.reg .b32 %temp; 
	mov.b64 	{%r352, %temp}, %fd2302;
	}
	{
	.reg .b32 %temp; 
	mov.b64 	{%temp, %r353}, %fd2302;
	}
	shl.b32 	%r1141, %r351, 20;
	add.s32 	%r1142, %r1141, %r353;
	mov.b64 	%fd3678, {%r352, %r1142};
	{
	.reg .b32 %temp; 
	mov.b64 	{%temp, %r1143}, %fd547;
	}
	mov.b32 	%f61, %r1143;
	abs.f32 	%f27, %f61;
	setp.lt.f32 	%p306, %f27, 0f4086232B;
	@%p306 bra 	$L__BB1_413;
	setp.lt.f64 	%p307, %fd547, 0d0000000000000000;
	add.f64 	%fd2303, %fd547, 0d7FF0000000000000;
	selp.f64 	%fd3678, 0d0000000000000000, %fd2303, %p307;
	setp.geu.f32 	%p308, %f27, 0f40874800;
	@%p308 bra 	$L__BB1_413;
	shr.u32 	%r1144, %r351, 31;
	add.s32 	%r1145, %r351, %r1144;
	shr.s32 	%r1146, %r1145, 1;
	shl.b32 	%r1147, %r1146, 20;
	add.s32 	%r1148, %r353, %r1147;
	mov.b64 	%fd2304, {%r352, %r1148};
	sub.s32 	%r1149, %r351, %r1146;
	shl.b32 	%r1150, %r1149, 20;
	add.s32 	%r1151, %r1150, 1072693248;
	mov.b32 	%r1152, 0;
	mov.b64 	%fd2305, {%r1152, %r1151};
	mul.f64 	%fd3678, %fd2305, %fd2304;
$L__BB1_413:
	add.f64 	%fd3679, %fd547, 0d3FF0000000000000;
	{
	.reg .b32 %temp; 
	mov.b64 	{%temp, %r1874}, %fd3679;
	}
	{
	.reg .b32 %temp; 
	mov.b64 	{%r1875, %temp}, %fd3679;
	}
	setp.gt.s32 	%p309, %r1874, 1048575;
	mov.b32 	%r1876, -1023;
	@%p309 bra 	$L__BB1_415;
	mul.f64 	%fd3679, %fd3679, 0d4350000000000000;
	{
	.reg .b32 %temp; 
	mov.b64 	{%temp, %r1874}, %fd3679;
	}
	{
	.reg .b32 %temp; 
	mov.b64 	{%r1875, %temp}, %fd3679;
	}
	mov.b32 	%r1876, -1077;
$L__BB1_415:
	add.s32 	%r1155, %r1874, -1;
	setp.lt.u32 	%p310, %r1155, 2146435071;
	@%p310 bra 	$L__BB1_417;
	fma.rn.f64 	%fd2306, %fd3679, 0d7FF0000000000000, 0d7FF0000000000000;
	{
	.reg .b32 %temp; 
	mov.b64 	{%temp, %r1156}, %fd3679;
	}
	and.b32  	%r1157, %r1156, 2147483647;
	setp.eq.s32 	%p311, %r1157, 0;
	selp.f64 	%fd3681, 0dFFF0000000000000, %fd2306, %p311;
	bra.uni 	$L__BB1_420;
$L__BB1_417:
	shr.u32 	%r1158, %r1874, 20;
	add.s32 	%r1877, %r1876, %r1158;
	and.b32  	%r1159, %r1874, 1048575;
	or.b32  	%r1160, %r1159, 1072693248;
	mov.b64 	%fd3680, {%r1875, %r1160};
	setp.lt.u32 	%p312, %r1160, 1073127583;
	@%p312 bra 	$L__BB1_419;
	{
	.reg .b32 %temp; 
	mov.b64 	{%r1161, %temp}, %fd3680;
	}
	{
	.reg .b32 %temp; 
	mov.b64 	{%temp, %r1162}, %fd3680;
	}
	add.s32 	%r1163, %r1162, -1048576;
	mov.b64 	%fd3680, {%r1161, %r1163};
	add.s32 	%r1877, %r1877, 1;
$L__BB1_419:
	add.f64 	%fd2307, %fd3680, 0dBFF0000000000000;
	add.f64 	%fd2308, %fd3680, 0d3FF0000000000000;
	rcp.approx.ftz.f64 	%fd2309, %fd2308;
	neg.f64 	%fd2310, %fd2308;
	fma.rn.f64 	%fd2311, %fd2310, %fd2309, 0d3FF0000000000000;
	fma.rn.f64 	%fd2312, %fd2311, %fd2311, %fd2311;
	fma.rn.f64 	%fd2313, %fd2312, %fd2309, %fd2309;
	mul.f64 	%fd2314, %fd2307, %fd2313;
	fma.rn.f64 	%fd2315, %fd2307, %fd2313, %fd2314;
	mul.f64 	%fd2316, %fd2315, %fd2315;
	fma.rn.f64 	%fd2317, %fd2316, 0d3EB1380B3AE80F1E, 0d3ED0EE258B7A8B04;
	fma.rn.f64 	%fd2318, %fd2317, %fd2316, 0d3EF3B2669F02676F;
	fma.rn.f64 	%fd2319, %fd2318, %fd2316, 0d3F1745CBA9AB0956;
	fma.rn.f64 	%fd2320, %fd2319, %fd2316, 0d3F3C71C72D1B5154;
	fma.rn.f64 	%fd2321, %fd2320, %fd2316, 0d3F624924923BE72D;
	fma.rn.f64 	%fd2322, %fd2321, %fd2316, 0d3F8999999999A3C4;
	fma.rn.f64 	%fd2323, %fd2322, %fd2316, 0d3FB5555555555554;
	sub.f64 	%fd2324, %fd2307, %fd2315;
	add.f64 	%fd2325, %fd2324, %fd2324;
	neg.f64 	%fd2326, %fd2315;
	fma.rn.f64 	%fd2327, %fd2326, %fd2307, %fd2325;
	mul.f64 	%fd2328, %fd2313, %fd2327;
	mul.f64 	%fd2329, %fd2316, %fd2323;
	fma.rn.f64 	%fd2330, %fd2329, %fd2315, %fd2328;
	xor.b32  	%r1164, %r1877, -2147483648;
	mov.b32 	%r1165, 1127219200;
	mov.b64 	%fd2331, {%r1164, %r1165};
	sub.f64 	%fd2332, %fd2331, %fd94;
	fma.rn.f64 	%fd2333, %fd2332, 0d3FE62E42FEFA39EF, %fd2315;
	fma.rn.f64 	%fd2334, %fd2332, 0dBFE62E42FEFA39EF, %fd2333;
	sub.f64 	%fd2335, %fd2334, %fd2315;
	sub.f64 	%fd2336, %fd2330, %fd2335;
	fma.rn.f64 	%fd2337, %fd2332, 0d3C7ABC9E3B39803F, %fd2336;
	add.f64 	%fd3681, %fd2333, %fd2337;
$L__BB1_420:
	add.f64 	%fd561, %fd3678, %fd3681;
	abs.f64 	%fd562, %fd561;
	setp.eq.f64 	%p313, %fd562, 0d7FF0000000000000;
	@%p313 bra 	$L__BB1_423;
	mul.f64 	%fd2338, %fd561, 0d3FE45F306DC9C883;
	cvt.rni.s32.f64 	%r1878, %fd2338;
	cvt.rn.f64.s32 	%fd2339, %r1878;
	fma.rn.f64 	%fd2340, %fd2339, 0dBFF921FB54442D18, %fd561;
	fma.rn.f64 	%fd2341, %fd2339, 0dBC91A62633145C00, %fd2340;
	fma.rn.f64 	%fd3682, %fd2339, 0dB97B839A252049C0, %fd2341;
	setp.ltu.f64 	%p314, %fd562, 0d41E0000000000000;
	@%p314 bra 	$L__BB1_424;
	{ // callseq 33, 0
	.param .b64 param0;
	st.param.f64 	[param0], %fd561;
	.param .align 16 .b8 retval0[16];
	call.uni (retval0), 
	__internal_trig_reduction_slowpathd, 
	(
	param0
	);
	ld.param.f64 	%fd3682, [retval0];
	ld.param.b32 	%r1878, [retval0+8];
	} // callseq 33
	bra.uni 	$L__BB1_424;
$L__BB1_423:
	mov.f64 	%fd2343, 0d0000000000000000;
	mul.rn.f64 	%fd3682, %fd561, %fd2343;
	mov.b32 	%r1878, 0;
$L__BB1_424:
	shl.b32 	%r1168, %r1878, 6;
	cvt.u64.u32 	%rd91, %r1168;
	and.b64  	%rd92, %rd91, 64;
	add.s64 	%rd94, %rd5, %rd92;
	mul.rn.f64 	%fd2344, %fd3682, %fd3682;
	and.b32  	%r1169, %r1878, 1;
	setp.eq.b32 	%p315, %r1169, 1;
	selp.f64 	%fd2345, 0dBDA8FF8320FD8164, 0d3DE5DB65F9785EBA, %p315;
	ld.global.nc.v2.f64 	{%fd2346, %fd2347}, [%rd94];
	fma.rn.f64 	%fd2348, %fd2345, %fd2344, %fd2346;
	fma.rn.f64 	%fd2349, %fd2348, %fd2344, %fd2347;
	ld.global.nc.v2.f64 	{%fd2350, %fd2351}, [%rd94+16];
	fma.rn.f64 	%fd2352, %fd2349, %fd2344, %fd2350;
	fma.rn.f64 	%fd2353, %fd2352, %fd2344, %fd2351;
	ld.global.nc.v2.f64 	{%fd2354, %fd2355}, [%rd94+32];
	fma.rn.f64 	%fd2356, %fd2353, %fd2344, %fd2354;
	fma.rn.f64 	%fd2357, %fd2356, %fd2344, %fd2355;
	fma.rn.f64 	%fd2358, %fd2357, %fd3682, %fd3682;
	fma.rn.f64 	%fd2359, %fd2357, %fd2344, 0d3FF0000000000000;
	selp.f64 	%fd2360, %fd2359, %fd2358, %p315;
	and.b32  	%r1170, %r1878, 2;
	setp.eq.s32 	%p316, %r1170, 0;
	mov.f64 	%fd2361, 0d0000000000000000;
	sub.f64 	%fd2362, %fd2361, %fd2360;
	selp.f64 	%fd2363, %fd2360, %fd2362, %p316;
	fma.rn.f64 	%fd2364, %fd547, %fd547, 0d3FF0000000000000;
	sqrt.rn.f64 	%fd2365, %fd2364;
	add.f64 	%fd567, %fd2365, %fd2363;
	{
	.reg .b32 %temp; 
	mov.b64 	{%temp, %r367}, %fd567;
	}
	setp.eq.f64 	%p317, %fd567, 0d0000000000000000;
	@%p317 bra 	$L__BB1_426;
	abs.f64 	%fd2366, %fd567;
	{ // callseq 34, 0
	.param .b64 param0;
	st.param.f64 	[param0], %fd2366;
	.param .b64 retval0;
	call.uni (retval0), 
	__internal_accurate_pow, 
	(
	param0
	);
	ld.param.f64 	%fd2367, [retval0];
	} // callseq 34
	setp.lt.s32 	%p318, %r367, 0;
	selp.f64 	%fd3684, 0dFFF8000000000000, %fd2367, %p318;
	bra.uni 	$L__BB1_427;
$L__BB1_426:
	setp.lt.s32 	%p319, %r68, 0;
	setp.eq.s32 	%p320, %r69, 1074790400;
	selp.b32 	%r1171, %r367, 0, %p320;
	or.b32  	%r1172, %r1171, 2146435072;
	selp.b32 	%r1173, %r1172, %r1171, %p319;
	mov.b32 	%r1174, 0;
	mov.b64 	%fd3684, {%r1174, %r1173};
$L__BB1_427:
	add.f64 	%fd2369, %fd567, 0d4004000000000000;
	{
	.reg .b32 %temp; 
	mov.b64 	{%temp, %r1175}, %fd2369;
	}
	and.b32  	%r1176, %r1175, 2146435072;
	setp.ne.s32 	%p321, %r1176, 2146435072;
	@%p321 bra 	$L__BB1_432;
	setp.nan.f64 	%p322, %fd567, %fd567;
	@%p322 bra 	$L__BB1_431;
	abs.f64 	%fd2370, %fd567;
	setp.neu.f64 	%p323, %fd2370, 0d7FF0000000000000;
	@%p323 bra 	$L__BB1_432;
	setp.lt.s32 	%p324, %r367, 0;
	selp.b32 	%r1177, %r71, %r70, %p2;
	selp.b32 	%r1178, %r1177, %r70, %p324;
	mov.b32 	%r1179, 0;
	mov.b64 	%fd3684, {%r1179, %r1178};
	bra.uni 	$L__BB1_432;
$L__BB1_431:
	mov.f64 	%fd2371, 0d4004000000000000;
	add.rn.f64 	%fd3684, %fd567, %fd2371;
$L__BB1_432:
	setp.eq.f64 	%p325, %fd567, 0d3FF0000000000000;
	selp.f64 	%fd574, 0d3FF0000000000000, %fd3684, %p325;
	mul.f64 	%fd575, %fd547, 0d4014000000000000;
	abs.f64 	%fd576, %fd575;
	setp.eq.f64 	%p326, %fd576, 0d7FF0000000000000;
	@%p326 bra 	$L__BB1_436;
	mul.f64 	%fd2372, %fd575, 0d3FE45F306DC9C883;
	cvt.rni.s32.f64 	%r1879, %fd2372;
	cvt.rn.f64.s32 	%fd2373, %r1879;
	fma.rn.f64 	%fd2374, %fd2373, 0dBFF921FB54442D18, %fd575;
	fma.rn.f64 	%fd2375, %fd2373, 0dBC91A62633145C00, %fd2374;
	fma.rn.f64 	%fd3686, %fd2373, 0dB97B839A252049C0, %fd2375;
	setp.ltu.f64 	%p327, %fd576, 0d41E0000000000000;
	@%p327 bra 	$L__BB1_435;
	{ // callseq 35, 0
	.param .b64 param0;
	st.param.f64 	[param0], %fd575;
	.param .align 16 .b8 retval0[16];
	call.uni (retval0), 
	__internal_trig_reduction_slowpathd, 
	(
	param0
	);
	ld.param.f64 	%fd3686, [retval0];
	ld.param.b32 	%r1879, [retval0+8];
	} // callseq 35
$L__BB1_435:
	add.s32 	%r1880, %r1879, 1;
	bra.uni 	$L__BB1_437;
$L__BB1_436:
	mov.f64 	%fd2377, 0d0000000000000000;
	mul.rn.f64 	%fd3686, %fd575, %fd2377;
	mov.b32 	%r1880, 1;
$L__BB1_437:
	shl.b32 	%r1182, %r1880, 6;
	cvt.u64.u32 	%rd95, %r1182;
	and.b64  	%rd96, %rd95, 64;
	add.s64 	%rd98, %rd5, %rd96;
	mul.rn.f64 	%fd2378, %fd3686, %fd3686;
	and.b32  	%r1183, %r1880, 1;
	setp.eq.b32 	%p328, %r1183, 1;
	selp.f64 	%fd2379, 0dBDA8FF8320FD8164, 0d3DE5DB65F9785EBA, %p328;
	ld.global.nc.v2.f64 	{%fd2380, %fd2381}, [%rd98];
	fma.rn.f64 	%fd2382, %fd2379, %fd2378, %fd2380;
	fma.rn.f64 	%fd2383, %fd2382, %fd2378, %fd2381;
	ld.global.nc.v2.f64 	{%fd2384, %fd2385}, [%rd98+16];
	fma.rn.f64 	%fd2386, %fd2383, %fd2378, %fd2384;
	fma.rn.f64 	%fd2387, %fd2386, %fd2378, %fd2385;
	ld.global.nc.v2.f64 	{%fd2388, %fd2389}, [%rd98+32];
	fma.rn.f64 	%fd2390, %fd2387, %fd2378, %fd2388;
	fma.rn.f64 	%fd2391, %fd2390, %fd2378, %fd2389;
	fma.rn.f64 	%fd2392, %fd2391, %fd3686, %fd3686;
	fma.rn.f64 	%fd2393, %fd2391, %fd2378, 0d3FF0000000000000;
	selp.f64 	%fd2394, %fd2393, %fd2392, %p328;
	and.b32  	%r1184, %r1880, 2;
	setp.eq.s32 	%p329, %r1184, 0;
	mov.f64 	%fd2395, 0d0000000000000000;
	sub.f64 	%fd2396, %fd2395, %fd2394;
	selp.f64 	%fd2397, %fd2394, %fd2396, %p329;
	mul.f64 	%fd582, %fd574, %fd2397;
	neg.f64 	%fd2398, %fd547;
	fma.rn.f64 	%fd2399, %fd547, 0dBFF71547652B82FE, 0d4338000000000000;
	{
	.reg .b32 %temp; 
	mov.b64 	{%r373, %temp}, %fd2399;
	}
	mov.f64 	%fd2400, 0dC338000000000000;
	add.rn.f64 	%fd2401, %fd2399, %fd2400;
	fma.rn.f64 	%fd2402, %fd2401, 0dBFE62E42FEFA39EF, %fd2398;
	fma.rn.f64 	%fd2403, %fd2401, 0dBC7ABC9E3B39803F, %fd2402;
	fma.rn.f64 	%fd2404, %fd2403, 0d3E5ADE1569CE2BDF, 0d3E928AF3FCA213EA;
	fma.rn.f64 	%fd2405, %fd2404, %fd2403, 0d3EC71DEE62401315;
	fma.rn.f64 	%fd2406, %fd2405, %fd2403, 0d3EFA01997C89EB71;
	fma.rn.f64 	%fd2407, %fd2406, %fd2403, 0d3F2A01A014761F65;
	fma.rn.f64 	%fd2408, %fd2407, %fd2403, 0d3F56C16C1852B7AF;
	fma.rn.f64 	%fd2409, %fd2408, %fd2403, 0d3F81111111122322;
	fma.rn.f64 	%fd2410, %fd2409, %fd2403, 0d3FA55555555502A1;
	fma.rn.f64 	%fd2411, %fd2410, %fd2403, 0d3FC5555555555511;
	fma.rn.f64 	%fd2412, %fd2411, %fd2403, 0d3FE000000000000B;
	fma.rn.f64 	%fd2413, %fd2412, %fd2403, 0d3FF0000000000000;
	fma.rn.f64 	%fd2414, %fd2413, %fd2403, 0d3FF0000000000000;
	{
	.reg .b32 %temp; 
	mov.b64 	{%r374, %temp}, %fd2414;
	}
	{
	.reg .b32 %temp; 
	mov.b64 	{%temp, %r375}, %fd2414;
	}
	shl.b32 	%r1185, %r373, 20;
	add.s32 	%r1186, %r1185, %r375;
	mov.b64 	%fd3687, {%r374, %r1186};
	{
	.reg .b32 %temp; 
	mov.b64 	{%temp, %r1187}, %fd2398;
	}
	mov.b32 	%f62, %r1187;
	abs.f32 	%f28, %f62;
	setp.lt.f32 	%p330, %f28, 0f4086232B;
	@%p330 bra 	$L__BB1_440;
	setp.gt.f64 	%p331, %fd547, 0d0000000000000000;
	mov.f64 	%fd2415, 0d7FF0000000000000;
	sub.f64 	%fd2416, %fd2415, %fd547;
	selp.f64 	%fd3687, 0d0000000000000000, %fd2416, %p331;
	setp.geu.f32 	%p332, %f28, 0f40874800;
	@%p332 bra 	$L__BB1_440;
	shr.u32 	%r1188, %r373, 31;
	add.s32 	%r1189, %r373, %r1188;
	shr.s32 	%r1190, %r1189, 1;
	shl.b32 	%r1191, %r1190, 20;
	add.s32 	%r1192, %r375, %r1191;
	mov.b64 	%fd2417, {%r374, %r1192};
	sub.s32 	%r1193, %r373, %r1190;
	shl.b32 	%r1194, %r1193, 20;
	add.s32 	%r1195, %r1194, 1072693248;
	mov.b32 	%r1196, 0;
	mov.b64 	%fd2418, {%r1196, %r1195};
	mul.f64 	%fd3687, %fd2418, %fd2417;
$L__BB1_440:
	add.f64 	%fd2419, %fd3687, 0d3FF0000000000000;
	div.rn.f64 	%fd587, %fd582, %fd2419;
	add.s32 	%r1197, %r300, 1920;
	cvt.rn.f64.s32 	%fd2420, %r1197;
	fma.rn.f64 	%fd588, %fd802, %fd2420, %fd801;
	fma.rn.f64 	%fd2421, %fd588, 0d3FF71547652B82FE, 0d4338000000000000;
	{
	.reg .b32 %temp; 
	mov.b64 	{%r376, %temp}, %fd2421;
	}
	mov.f64 	%fd2422, 0dC338000000000000;
	add.rn.f64 	%fd2423, %fd2421, %fd2422;
	fma.rn.f64 	%fd2424, %fd2423, 0dBFE62E42FEFA39EF, %fd588;
	fma.rn.f64 	%fd2425, %fd2423, 0dBC7ABC9E3B39803F, %fd2424;
	fma.rn.f64 	%fd2426, %fd2425, 0d3E5ADE1569CE2BDF, 0d3E928AF3FCA213EA;
	fma.rn.f64 	%fd2427, %fd2426, %fd2425, 0d3EC71DEE62401315;
	fma.rn.f64 	%fd2428, %fd2427, %fd2425, 0d3EFA01997C89EB71;
	fma.rn.f64 	%fd2429, %fd2428, %fd2425, 0d3F2A01A014761F65;
	fma.rn.f64 	%fd2430, %fd2429, %fd2425, 0d3F56C16C1852B7AF;
	fma.rn.f64 	%fd2431, %fd2430, %fd2425, 0d3F81111111122322;
	fma.rn.f64 	%fd2432, %fd2431, %fd2425, 0d3FA55555555502A1;
	fma.rn.f64 	%fd2433, %fd2432, %fd2425, 0d3FC5555555555511;
	fma.rn.f64 	%fd2434, %fd2433, %fd2425, 0d3FE000000000000B;
	fma.rn.f64 	%fd2435, %fd2434, %fd2425, 0d3FF0000000000000;
	fma.rn.f64 	%fd2436, %fd2435, %fd2425, 0d3FF0000000000000;
	{
	.reg .b32 %temp; 
	mov.b64 	{%r377, %temp}, %fd2436;
	}
	{
	.reg .b32 %temp; 
	mov.b64 	{%temp, %r378}, %fd2436;
	}
	shl.b32 	%r1198, %r376, 20;
	add.s32 	%r1199, %r1198, %r378;
	mov.b64 	%fd3688, {%r377, %r1199};
	{
	.reg .b32 %temp; 
	mov.b64 	{%temp, %r1200}, %fd588;
	}
	mov.b32 	%f63, %r1200;
	abs.f32 	%f29, %f63;
	setp.lt.f32 	%p333, %f29, 0f4086232B;
	@%p333 bra 	$L__BB1_443;
	setp.lt.f64 	%p334, %fd588, 0d0000000000000000;
	add.f64 	%fd2437, %fd588, 0d7FF0000000000000;
	selp.f64 	%fd3688, 0d0000000000000000, %fd2437, %p334;
	setp.geu.f32 	%p335, %f29, 0f40874800;
	@%p335 bra 	$L__BB1_443;
	shr.u32 	%r1201, %r376, 31;
	add.s32 	%r1202, %r376, %r1201;
	shr.s32 	%r1203, %r1202, 1;
	shl.b32 	%r1204, %r1203, 20;
	add.s32 	%r1205, %r378, %r1204;
	mov.b64 	%fd2438, {%r377, %r1205};
	sub.s32 	%r1206, %r376, %r1203;
	shl.b32 	%r1207, %r1206, 20;
	add.s32 	%r1208, %r1207, 1072693248;
	mov.b32 	%r1209, 0;
	mov.b64 	%fd2439, {%r1209, %r1208};
	mul.f64 	%fd3688, %fd2439, %fd2438;
$L__BB1_443:
	add.f64 	%fd3689, %fd588, 0d3FF0000000000000;
	{
	.reg .b32 %temp; 
	mov.b64 	{%temp, %r1881}, %fd3689;
	}
	{
	.reg .b32 %temp; 
	mov.b64 	{%r1882, %temp}, %fd3689;
	}
	setp.gt.s32 	%p336, %r1881, 1048575;
	mov.b32 	%r1883, -1023;
	@%p336 bra 	$L__BB1_445;
	mul.f64 	%fd3689, %fd3689, 0d4350000000000000;
	{
	.reg .b32 %temp; 
	mov.b64 	{%temp, %r1881}, %fd3689;
	}
	{
	.reg .b32 %temp; 
	mov.b64 	{%r1882, %temp}, %fd3689;
	}
	mov.b32 	%r1883, -1077;
$L__BB1_445:
	add.s32 	%r1212, %r1881, -1;
	setp.lt.u32 	%p337, %r1212, 2146435071;
	@%p337 bra 	$L__BB1_447;
	fma.rn.f64 	%fd2440, %fd3689, 0d7FF0000000000000, 0d7FF0000000000000;
	{
	.reg .b32 %temp; 
	mov.b64 	{%temp, %r1213}, %fd3689;
	}
	and.b32  	%r1214, %r1213, 2147483647;
	setp.eq.s32 	%p338, %r1214, 0;
	selp.f64 	%fd3691, 0dFFF0000000000000, %fd2440, %p338;
	bra.uni 	$L__BB1_450;
$L__BB1_447:
	shr.u32 	%r1215, %r1881, 20;
	add.s32 	%r1884, %r1883, %r1215;
	and.b32  	%r1216, %r1881, 1048575;
	or.b32  	%r1217, %r1216, 1072693248;
	mov.b64 	%fd3690, {%r1882, %r1217};
	setp.lt.u32 	%p339, %r1217, 1073127583;
	@%p339 bra 	$L__BB1_449;
	{
	.reg .b32 %temp; 
	mov.b64 	{%r1218, %temp}, %fd3690;
	}
	{
	.reg .b32 %temp; 
	mov.b64 	{%temp, %r1219}, %fd3690;
	}
	add.s32 	%r1220, %r1219, -1048576;
	mov.b64 	%fd3690, {%r1218, %r1220};
	add.s32 	%r1884, %r1884, 1;
$L__BB1_449:
	add.f64 	%fd2441, %fd3690, 0dBFF0000000000000;
	add.f64 	%fd2442, %fd3690, 0d3FF0000000000000;
	rcp.approx.ftz.f64 	%fd2443, %fd2442;
	neg.f64 	%fd2444, %fd2442;
	fma.rn.f64 	%fd2445, %fd2444, %fd2443, 0d3FF0000000000000;
	fma.rn.f64 	%fd2446, %fd2445, %fd2445, %fd2445;
	fma.rn.f64 	%fd2447, %fd2446, %fd2443, %fd2443;
	mul.f64 	%fd2448, %fd2441, %fd2447;
	fma.rn.f64 	%fd2449, %fd2441, %fd2447, %fd2448;
	mul.f64 	%fd2450, %fd2449, %fd2449;
	fma.rn.f64 	%fd2451, %fd2450, 0d3EB1380B3AE80F1E, 0d3ED0EE258B7A8B04;
	fma.rn.f64 	%fd2452, %fd2451, %fd2450, 0d3EF3B2669F02676F;
	fma.rn.f64 	%fd2453, %fd2452, %fd2450, 0d3F1745CBA9AB0956;
	fma.rn.f64 	%fd2454, %fd2453, %fd2450, 0d3F3C71C72D1B5154;
	fma.rn.f64 	%fd2455, %fd2454, %fd2450, 0d3F624924923BE72D;
	fma.rn.f64 	%fd2456, %fd2455, %fd2450, 0d3F8999999999A3C4;
	fma.rn.f64 	%fd2457, %fd2456, %fd2450, 0d3FB5555555555554;
	sub.f64 	%fd2458, %fd2441, %fd2449;
	add.f64 	%fd2459, %fd2458, %fd2458;
	neg.f64 	%fd2460, %fd2449;
	fma.rn.f64 	%fd2461, %fd2460, %fd2441, %fd2459;
	mul.f64 	%fd2462, %fd2447, %fd2461;
	mul.f64 	%fd2463, %fd2450, %fd2457;
	fma.rn.f64 	%fd2464, %fd2463, %fd2449, %fd2462;
	xor.b32  	%r1221, %r1884, -2147483648;
	mov.b32 	%r1222, 1127219200;
	mov.b64 	%fd2465, {%r1221, %r1222};
	sub.f64 	%fd2466, %fd2465, %fd94;
	fma.rn.f64 	%fd2467, %fd2466, 0d3FE62E42FEFA39EF, %fd2449;
	fma.rn.f64 	%fd2468, %fd2466, 0dBFE62E42FEFA39EF, %fd2467;
	sub.f64 	%fd2469, %fd2468, %fd2449;
	sub.f64 	%fd2470, %fd2464, %fd2469;
	fma.rn.f64 	%fd2471, %fd2466, 0d3C7ABC9E3B39803F, %fd2470;
	add.f64 	%fd3691, %fd2467, %fd2471;
$L__BB1_450:
	add.f64 	%fd602, %fd3688, %fd3691;
	abs.f64 	%fd603, %fd602;
	setp.eq.f64 	%p340, %fd603, 0d7FF0000000000000;
	@%p340 bra 	$L__BB1_453;
	mul.f64 	%fd2472, %fd602, 0d3FE45F306DC9C883;
	cvt.rni.s32.f64 	%r1885, %fd2472;
	cvt.rn.f64.s32 	%fd2473, %r1885;
	fma.rn.f64 	%fd2474, %fd2473, 0dBFF921FB54442D18, %fd602;
	fma.rn.f64 	%fd2475, %fd2473, 0dBC91A62633145C00, %fd2474;
	fma.rn.f64 	%fd3692, %fd2473, 0dB97B839A252049C0, %fd2475;
	setp.ltu.f64 	%p341, %fd603, 0d41E0000000000000;
	@%p341 bra 	$L__BB1_454;
	{ // callseq 36, 0
	.param .b64 param0;
	st.param.f64 	[param0], %fd602;
	.param .align 16 .b8 retval0[16];
	call.uni (retval0), 
	__internal_trig_reduction_slowpathd, 
	(
	param0
	);
	ld.param.f64 	%fd3692, [retval0];
	ld.param.b32 	%r1885, [retval0+8];
	} // callseq 36
	bra.uni 	$L__BB1_454;
$L__BB1_453:
	mov.f64 	%fd2477, 0d0000000000000000;
	mul.rn.f64 	%fd3692, %fd602, %fd2477;
	mov.b32 	%r1885, 0;
$L__BB1_454:
	shl.b32 	%r1225, %r1885, 6;
	cvt.u64.u32 	%rd99, %r1225;
	and.b64  	%rd100, %rd99, 64;
	add.s64 	%rd102, %rd5, %rd100;
	mul.rn.f64 	%fd2478, %fd3692, %fd3692;
	and.b32  	%r1226, %r1885, 1;
	setp.eq.b32 	%p342, %r1226, 1;
	selp.f64 	%fd2479, 0dBDA8FF8320FD8164, 0d3DE5DB65F9785EBA, %p342;
	ld.global.nc.v2.f64 	{%fd2480, %fd2481}, [%rd102];
	fma.rn.f64 	%fd2482, %fd2479, %fd2478, %fd2480;
	fma.rn.f64 	%fd2483, %fd2482, %fd2478, %fd2481;
	ld.global.nc.v2.f64 	{%fd2484, %fd2485}, [%rd102+16];
	fma.rn.f64 	%fd2486, %fd2483, %fd2478, %fd2484;
	fma.rn.f64 	%fd2487, %fd2486, %fd2478, %fd2485;
	ld.global.nc.v2.f64 	{%fd2488, %fd2489}, [%rd102+32];
	fma.rn.f64 	%fd2490, %fd2487, %fd2478, %fd2488;
	fma.rn.f64 	%fd2491, %fd2490, %fd2478, %fd2489;
	fma.rn.f64 	%fd2492, %fd2491, %fd3692, %fd3692;
	fma.rn.f64 	%fd2493, %fd2491, %fd2478, 0d3FF0000000000000;
	selp.f64 	%fd2494, %fd2493, %fd2492, %p342;
	and.b32  	%r1227, %r1885, 2;
	setp.eq.s32 	%p343, %r1227, 0;
	mov.f64 	%fd2495, 0d0000000000000000;
	sub.f64 	%fd2496, %fd2495, %fd2494;
	selp.f64 	%fd2497, %fd2494, %fd2496, %p343;
	fma.rn.f64 	%fd2498, %fd588, %fd588, 0d3FF0000000000000;
	sqrt.rn.f64 	%fd2499, %fd2498;
	add.f64 	%fd608, %fd2499, %fd2497;
	{
	.reg .b32 %temp; 
	mov.b64 	{%temp, %r392}, %fd608;
	}
	setp.eq.f64 	%p344, %fd608, 0d0000000000000000;
	@%p344 bra 	$L__BB1_456;
	abs.f64 	%fd2500, %fd608;
	{ // callseq 37, 0
	.param .b64 param0;
	st.param.f64 	[param0], %fd2500;
	.param .b64 retval0;
	call.uni (retval0), 
	__internal_accurate_pow, 
	(
	param0
	);
	ld.param.f64 	%fd2501, [retval0];
	} // callseq 37
	setp.lt.s32 	%p345, %r392, 0;
	selp.f64 	%fd3694, 0dFFF8000000000000, %fd2501, %p345;
	bra.uni 	$L__BB1_457;
$L__BB1_456:
	setp.lt.s32 	%p346, %r68, 0;
	setp.eq.s32 	%p347, %r69, 1074790400;
	selp.b32 	%r1228, %r392, 0, %p347;
	or.b32  	%r1229, %r1228, 2146435072;
	selp.b32 	%r1230, %r1229, %r1228, %p346;
	mov.b32 	%r1231, 0;
	mov.b64 	%fd3694, {%r1231, %r1230};
$L__BB1_457:
	add.f64 	%fd2503, %fd608, 0d4004000000000000;
	{
	.reg .b32 %temp; 
	mov.b64 	{%temp, %r1232}, %fd2503;
	}
	and.b32  	%r1233, %r1232, 2146435072;
	setp.ne.s32 	%p348, %r1233, 2146435072;
	@%p348 bra 	$L__BB1_462;
	setp.nan.f64 	%p349, %fd608, %fd608;
	@%p349 bra 	$L__BB1_461;
	abs.f64 	%fd2504, %fd608;
	setp.neu.f64 	%p350, %fd2504, 0d7FF0000000000000;
	@%p350 bra 	$L__BB1_462;
	setp.lt.s32 	%p351, %r392, 0;
	selp.b32 	%r1234, %r71, %r70, %p2;
	selp.b32 	%r1235, %r1234, %r70, %p351;
	mov.b32 	%r1236, 0;
	mov.b64 	%fd3694, {%r1236, %r1235};
	bra.uni 	$L__BB1_462;
$L__BB1_461:
	mov.f64 	%fd2505, 0d4004000000000000;
	add.rn.f64 	%fd3694, %fd608, %fd2505;
$L__BB1_462:
	setp.eq.f64 	%p352, %fd608, 0d3FF0000000000000;
	selp.f64 	%fd615, 0d3FF0000000000000, %fd3694, %p352;
	mul.f64 	%fd616, %fd588, 0d4014000000000000;
	abs.f64 	%fd617, %fd616;
	setp.eq.f64 	%p353, %fd617, 0d7FF0000000000000;
	@%p353 bra 	$L__BB1_466;
	mul.f64 	%fd2506, %fd616, 0d3FE45F306DC9C883;
	cvt.rni.s32.f64 	%r1886, %fd2506;
	cvt.rn.f64.s32 	%fd2507, %r1886;
	fma.rn.f64 	%fd2508, %fd2507, 0dBFF921FB54442D18, %fd616;
	fma.rn.f64 	%fd2509, %fd2507, 0dBC91A62633145C00, %fd2508;
	fma.rn.f64 	%fd3696, %fd2507, 0dB97B839A252049C0, %fd2509;
	setp.ltu.f64 	%p354, %fd617, 0d41E0000000000000;
	@%p354 bra 	$L__BB1_465;
	{ // callseq 38, 0
	.param .b64 param0;
	st.param.f64 	[param0], %fd616;
	.param .align 16 .b8 retval0[16];
	call.uni (retval0), 
	__internal_trig_reduction_slowpathd, 
	(
	param0
	);
	ld.param.f64 	%fd3696, [retval0];
	ld.param.b32 	%r1886, [retval0+8];
	} // callseq 38
$L__BB1_465:
	add.s32 	%r1887, %r1886, 1;
	bra.uni 	$L__BB1_467;
$L__BB1_466:
	mov.f64 	%fd2511, 0d0000000000000000;
	mul.rn.f64 	%fd3696, %fd616, %fd2511;
	mov.b32 	%r1887, 1;
$L__BB1_467:
	shl.b32 	%r1239, %r1887, 6;
	cvt.u64.u32 	%rd103, %r1239;
	and.b64  	%rd104, %rd103, 64;
	add.s64 	%rd106, %rd5, %rd104;
	mul.rn.f64 	%fd2512, %fd3696, %fd3696;
	and.b32  	%r1240, %r1887, 1;
	setp.eq.b32 	%p355, %r1240, 1;
	selp.f64 	%fd2513, 0dBDA8FF8320FD8164, 0d3DE5DB65F9785EBA, %p355;
	ld.global.nc.v2.f64 	{%fd2514, %fd2515}, [%rd106];
	fma.rn.f64 	%fd2516, %fd2513, %fd2512, %fd2514;
	fma.rn.f64 	%fd2517, %fd2516, %fd2512, %fd2515;
	ld.global.nc.v2.f64 	{%fd2518, %fd2519}, [%rd106+16];
	fma.rn.f64 	%fd2520, %fd2517, %fd2512, %fd2518;
	fma.rn.f64 	%fd2521, %fd2520, %fd2512, %fd2519;
	ld.global.nc.v2.f64 	{%fd2522, %fd2523}, [%rd106+32];
	fma.rn.f64 	%fd2524, %fd2521, %fd2512, %fd2522;
	fma.rn.f64 	%fd2525, %fd2524, %fd2512, %fd2523;
	fma.rn.f64 	%fd2526, %fd2525, %fd3696, %fd3696;
	fma.rn.f64 	%fd2527, %fd2525, %fd2512, 0d3FF0000000000000;
	selp.f64 	%fd2528, %fd2527, %fd2526, %p355;
	and.b32  	%r1241, %r1887, 2;
	setp.eq.s32 	%p356, %r1241, 0;
	mov.f64 	%fd2529, 0d0000000000000000;
	sub.f64 	%fd2530, %fd2529, %fd2528;
	selp.f64 	%fd2531, %fd2528, %fd2530, %p356;
	mul.f64 	%fd623, %fd615, %fd2531;
	neg.f64 	%fd2532, %fd588;
	fma.rn.f64 	%fd2533, %fd588, 0dBFF71547652B82FE, 0d4338000000000000;
	{
	.reg .b32 %temp; 
	mov.b64 	{%r398, %temp}, %fd2533;
	}
	mov.f64 	%fd2534, 0dC338000000000000;
	add.rn.f64 	%fd2535, %fd2533, %fd2534;
	fma.rn.f64 	%fd2536, %fd2535, 0dBFE62E42FEFA39EF, %fd2532;
	fma.rn.f64 	%fd2537, %fd2535, 0dBC7ABC9E3B39803F, %fd2536;
	fma.rn.f64 	%fd2538, %fd2537, 0d3E5ADE1569CE2BDF, 0d3E928AF3FCA213EA;
	fma.rn.f64 	%fd2539, %fd2538, %fd2537, 0d3EC71DEE62401315;
	fma.rn.f64 	%fd2540, %fd2539, %fd2537, 0d3EFA01997C89EB71;
	fma.rn.f64 	%fd2541, %fd2540, %fd2537, 0d3F2A01A014761F65;
	fma.rn.f64 	%fd2542, %fd2541, %fd2537, 0d3F56C16C1852B7AF;
	fma.rn.f64 	%fd2543, %fd2542, %fd2537, 0d3F81111111122322;
	fma.rn.f64 	%fd2544, %fd2543, %fd2537, 0d3FA55555555502A1;
	fma.rn.f64 	%fd2545, %fd2544, %fd2537, 0d3FC5555555555511;
	fma.rn.f64 	%fd2546, %fd2545, %fd2537, 0d3FE000000000000B;
	fma.rn.f64 	%fd2547, %fd2546, %fd2537, 0d3FF0000000000000;
	fma.rn.f64 	%fd2548, %fd2547, %fd2537, 0d3FF0000000000000;
	{
	.reg .b32 %temp; 
	mov.b64 	{%r399, %temp}, %fd2548;
	}
	{
	.reg .b32 %temp; 
	mov.b64 	{%temp, %r400}, %fd2548;
	}
	shl.b32 	%r1242, %r398, 20;
	add.s32 	%r1243, %r1242, %r400;
	mov.b64 	%fd3697, {%r399, %r1243};
	{
	.reg .b32 %temp; 
	mov.b64 	{%temp, %r1244}, %fd2532;
	}
	mov.b32 	%f64, %r1244;
	abs.f32 	%f30, %f64;
	setp.lt.f32 	%p357, %f30, 0f4086232B;
	@%p357 bra 	$L__BB1_470;
	setp.gt.f64 	%p358, %fd588, 0d0000000000000000;
	mov.f64 	%fd2549, 0d7FF0000000000000;
	sub.f64 	%fd2550, %fd2549, %fd588;
	selp.f64 	%fd3697, 0d0000000000000000, %fd2550, %p358;
	setp.geu.f32 	%p359, %f30, 0f40874800;
	@%p359 bra 	$L__BB1_470;
	shr.u32 	%r1245, %r398, 31;
	add.s32 	%r1246, %r398, %r1245;
	shr.s32 	%r1247, %r1246, 1;
	shl.b32 	%r1248, %r1247, 20;
	add.s32 	%r1249, %r400, %r1248;
	mov.b64 	%fd2551, {%r399, %r1249};
	sub.s32 	%r1250, %r398, %r1247;
	shl.b32 	%r1251, %r1250, 20;
	add.s32 	%r1252, %r1251, 1072693248;
	mov.b32 	%r1253, 0;
	mov.b64 	%fd2552, {%r1253, %r1252};
	mul.f64 	%fd3697, %fd2552, %fd2551;
$L__BB1_470:
	add.f64 	%fd2553, %fd3697, 0d3FF0000000000000;
	div.rn.f64 	%fd628, %fd623, %fd2553;
	add.s32 	%r1254, %r300, 2560;
	cvt.rn.f64.s32 	%fd2554, %r1254;
	fma.rn.f64 	%fd629, %fd802, %fd2554, %fd801;
	fma.rn.f64 	%fd2555, %fd629, 0d3FF71547652B82FE, 0d4338000000000000;
	{
	.reg .b32 %temp; 
	mov.b64 	{%r401, %temp}, %fd2555;
	}
	mov.f64 	%fd2556, 0dC338000000000000;
	add.rn.f64 	%fd2557, %fd2555, %fd2556;
	fma.rn.f64 	%fd2558, %fd2557, 0dBFE62E42FEFA39EF, %fd629;
	fma.rn.f64 	%fd2559, %fd2557, 0dBC7ABC9E3B39803F, %fd2558;
	fma.rn.f64 	%fd2560, %fd2559, 0d3E5ADE1569CE2BDF, 0d3E928AF3FCA213EA;
	fma.rn.f64 	%fd2561, %fd2560, %fd2559, 0d3EC71DEE62401315;
	fma.rn.f64 	%fd2562, %fd2561, %fd2559, 0d3EFA01997C89EB71;
	fma.rn.f64 	%fd2563, %fd2562, %fd2559, 0d3F2A01A014761F65;
	fma.rn.f64 	%fd2564, %fd2563, %fd2559, 0d3F56C16C1852B7AF;
	fma.rn.f64 	%fd2565, %fd2564, %fd2559, 0d3F81111111122322;
	fma.rn.f64 	%fd2566, %fd2565, %fd2559, 0d3FA55555555502A1;
	fma.rn.f64 	%fd2567, %fd2566, %fd2559, 0d3FC5555555555511;
	fma.rn.f64 	%fd2568, %fd2567, %fd2559, 0d3FE000000000000B;
	fma.rn.f64 	%fd2569, %fd2568, %fd2559, 0d3FF0000000000000;
	fma.rn.f64 	%fd2570, %fd2569, %fd2559, 0d3FF0000000000000;
	{
	.reg .b32 %temp; 
	mov.b64 	{%r402, %temp}, %fd2570;
	}
	{
	.reg .b32 %temp; 
	mov.b64 	{%temp, %r403}, %fd2570;
	}
	shl.b32 	%r1255, %r401, 20;
	add.s32 	%r1256, %r1255, %r403;
	mov.b64 	%fd3698, {%r402, %r1256};
	{
	.reg .b32 %temp; 
	mov.b64 	{%temp, %r1257}, %fd629;
	}
	mov.b32 	%f65, %r1257;
	abs.f32 	%f31, %f65;
	setp.lt.f32 	%p360, %f31, 0f4086232B;
	@%p360 bra 	$L__BB1_473;
	setp.lt.f64 	%p361, %fd629, 0d0000000000000000;
	add.f64 	%fd2571, %fd629, 0d7FF0000000000000;
	selp.f64 	%fd3698, 0d0000000000000000, %fd2571, %p361;
	setp.geu.f32 	%p362, %f31, 0f40874800;
	@%p362 bra 	$L__BB1_473;
	shr.u32 	%r1258, %r401, 31;
	add.s32 	%r1259, %r401, %r1258;
	shr.s32 	%r1260, %r1259, 1;
	shl.b32 	%r1261, %r1260, 20;
	add.s32 	%r1262, %r403, %r1261;
	mov.b64 	%fd2572, {%r402, %r1262};
	sub.s32 	%r1263, %r401, %r1260;
	shl.b32 	%r1264, %r1263, 20;
	add.s32 	%r1265, %r1264, 1072693248;
	mov.b32 	%r1266, 0;
	mov.b64 	%fd2573, {%r1266, %r1265};
	mul.f64 	%fd3698, %fd2573, %fd2572;
$L__BB1_473:
	add.f64 	%fd3699, %fd629, 0d3FF0000000000000;
	{
	.reg .b32 %temp; 
	mov.b64 	{%temp, %r1888}, %fd3699;
	}
	{
	.reg .b32 %temp; 
	mov.b64 	{%r1889, %temp}, %fd3699;
	}
	setp.gt.s32 	%p363, %r1888, 1048575;
	mov.b32 	%r1890, -1023;
	@%p363 bra 	$L__BB1_475;
	mul.f64 	%fd3699, %fd3699, 0d4350000000000000;
	{
	.reg .b32 %temp; 
	mov.b64 	{%temp, %r1888}, %fd3699;
	}
	{
	.reg .b32 %temp; 
	mov.b64 	{%r1889, %temp}, %fd3699;
	}
	mov.b32 	%r1890, -1077;
$L__BB1_475:
	add.s32 	%r1269, %r1888, -1;
	setp.lt.u32 	%p364, %r1269, 2146435071;
	@%p364 bra 	$L__BB1_477;
	fma.rn.f64 	%fd2574, %fd3699, 0d7FF0000000000000, 0d7FF0000000000000;
	{
	.reg .b32 %temp; 
	mov.b64 	{%temp, %r1270}, %fd3699;
	}
	and.b32  	%r1271, %r1270, 2147483647;
	setp.eq.s32 	%p365, %r1271, 0;
	selp.f64 	%fd3701, 0dFFF0000000000000, %fd2574, %p365;
	bra.uni 	$L__BB1_480;
$L__BB1_477:
	shr.u32 	%r1272, %r1888, 20;
	add.s32 	%r1891, %r1890, %r1272;
	and.b32  	%r1273, %r1888, 1048575;
	or.b32  	%r1274, %r1273, 1072693248;
	mov.b64 	%fd3700, {%r1889, %r1274};
	setp.lt.u32 	%p366, %r1274, 1073127583;
	@%p366 bra 	$L__BB1_479;
	{
	.reg .b32 %temp; 
	mov.b64 	{%r1275, %temp}, %fd3700;
	}
	{
	.reg .b32 %temp; 
	mov.b64 	{%temp, %r1276}, %fd3700;
	}
	add.s32 	%r1277, %r1276, -1048576;
	mov.b64 	%fd3700, {%r1275, %r1277};
	add.s32 	%r1891, %r1891, 1;
$L__BB1_479:
	add.f64 	%fd2575, %fd3700, 0dBFF0000000000000;
	add.f64 	%fd2576, %fd3700, 0d3FF0000000000000;
	rcp.approx.ftz.f64 	%fd2577, %fd2576;
	neg.f64 	%fd2578, %fd2576;
	fma.rn.f64 	%fd2579, %fd2578, %fd2577, 0d3FF0000000000000;
	fma.rn.f64 	%fd2580, %fd2579, %fd2579, %fd2579;
	fma.rn.f64 	%fd2581, %fd2580, %fd2577, %fd2577;
	mul.f64 	%fd2582, %fd2575, %fd2581;
	fma.rn.f64 	%fd2583, %fd2575, %fd2581, %fd2582;
	mul.f64 	%fd2584, %fd2583, %fd2583;
	fma.rn.f64 	%fd2585, %fd2584, 0d3EB1380B3AE80F1E, 0d3ED0EE258B7A8B04;
	fma.rn.f64 	%fd2586, %fd2585, %fd2584, 0d3EF3B2669F02676F;
	fma.rn.f64 	%fd2587, %fd2586, %fd2584, 0d3F1745CBA9AB0956;
	fma.rn.f64 	%fd2588, %fd2587, %fd2584, 0d3F3C71C72D1B5154;
	fma.rn.f64 	%fd2589, %fd2588, %fd2584, 0d3F624924923BE72D;
	fma.rn.f64 	%fd2590, %fd2589, %fd2584, 0d3F8999999999A3C4;
	fma.rn.f64 	%fd2591, %fd2590, %fd2584, 0d3FB5555555555554;
	sub.f64 	%fd2592, %fd2575, %fd2583;
	add.f64 	%fd2593, %fd2592, %fd2592;
	neg.f64 	%fd2594, %fd2583;
	fma.rn.f64 	%fd2595, %fd2594, %fd2575, %fd2593;
	mul.f64 	%fd2596, %fd2581, %fd2595;
	mul.f64 	%fd2597, %fd2584, %fd2591;
	fma.rn.f64 	%fd2598, %fd2597, %fd2583, %fd2596;
	xor.b32  	%r1278, %r1891, -2147483648;
	mov.b32 	%r1279, 1127219200;
	mov.b64 	%fd2599, {%r1278, %r1279};
	sub.f64 	%fd2600, %fd2599, %fd94;
	fma.rn.f64 	%fd2601, %fd2600, 0d3FE62E42FEFA39EF, %fd2583;
	fma.rn.f64 	%fd2602, %fd2600, 0dBFE62E42FEFA39EF, %fd2601;
	sub.f64 	%fd2603, %fd2602, %fd2583;
	sub.f64 	%fd2604, %fd2598, %fd2603;
	fma.rn.f64 	%fd2605, %fd2600, 0d3C7ABC9E3B39803F, %fd2604;
	add.f64 	%fd3701, %fd2601, %fd2605;
$L__BB1_480:
	add.f64 	%fd643, %fd3698, %fd3701;
	abs.f64 	%fd644, %fd643;
	setp.eq.f64 	%p367, %fd644, 0d7FF0000000000000;
	@%p367 bra 	$L__BB1_483;
	mul.f64 	%fd2606, %fd643, 0d3FE45F306DC9C883;
	cvt.rni.s32.f64 	%r1892, %fd2606;
	cvt.rn.f64.s32 	%fd2607, %r1892;
	fma.rn.f64 	%fd2608, %fd2607, 0dBFF921FB54442D18, %fd643;
	fma.rn.f64 	%fd2609, %fd2607, 0dBC91A62633145C00, %fd2608;
	fma.rn.f64 	%fd3702, %fd2607, 0dB97B839A252049C0, %fd2609;
	setp.ltu.f64 	%p368, %fd644, 0d41E0000000000000;
	@%p368 bra 	$L__BB1_484;
	{ // callseq 39, 0
	.param .b64 param0;
	st.param.f64 	[param0], %fd643;
	.param .align 16 .b8 retval0[16];
	call.uni (retval0), 
	__internal_trig_reduction_slowpathd, 
	(
	param0
	);
	ld.param.f64 	%fd3702, [retval0];
	ld.param.b32 	%r1892, [retval0+8];
	} // callseq 39
	bra.uni 	$L__BB1_484;
$L__BB1_483:
	mov.f64 	%fd2611, 0d0000000000000000;
	mul.rn.f64 	%fd3702, %fd643, %fd2611;
	mov.b32 	%r1892, 0;
$L__BB1_484:
	shl.b32 	%r1282, %r1892, 6;
	cvt.u64.u32 	%rd107, %r1282;
	and.b64  	%rd108, %rd107, 64;
	add.s64 	%rd110, %rd5, %rd108;
	mul.rn.f64 	%fd2612, %fd3702, %fd3702;
	and.b32  	%r1283, %r1892, 1;
	setp.eq.b32 	%p369, %r1283, 1;
	selp.f64 	%fd2613, 0dBDA8FF8320FD8164, 0d3DE5DB65F9785EBA, %p369;
	ld.global.nc.v2.f64 	{%fd2614, %fd2615}, [%rd110];
	fma.rn.f64 	%fd2616, %fd2613, %fd2612, %fd2614;
	fma.rn.f64 	%fd2617, %fd2616, %fd2612, %fd2615;
	ld.global.nc.v2.f64 	{%fd2618, %fd2619}, [%rd110+16];
	fma.rn.f64 	%fd2620, %fd2617, %fd2612, %fd2618;
	fma.rn.f64 	%fd2621, %fd2620, %fd2612, %fd2619;
	ld.global.nc.v2.f64 	{%fd2622, %fd2623}, [%rd110+32];
	fma.rn.f64 	%fd2624, %fd2621, %fd2612, %fd2622;
	fma.rn.f64 	%fd2625, %fd2624, %fd2612, %fd2623;
	fma.rn.f64 	%fd2626, %fd2625, %fd3702, %fd3702;
	fma.rn.f64 	%fd2627, %fd2625, %fd2612, 0d3FF0000000000000;
	selp.f64 	%fd2628, %fd2627, %fd2626, %p369;
	and.b32  	%r1284, %r1892, 2;
	setp.eq.s32 	%p370, %r1284, 0;
	mov.f64 	%fd2629, 0d0000000000000000;
	sub.f64 	%fd2630, %fd2629, %fd2628;
	selp.f64 	%fd2631, %fd2628, %fd2630, %p370;
	fma.rn.f64 	%fd2632, %fd629, %fd629, 0d3FF0000000000000;
	sqrt.rn.f64 	%fd2633, %fd2632;
	add.f64 	%fd649, %fd2633, %fd2631;
	{
	.reg .b32 %temp; 
	mov.b64 	{%temp, %r417}, %fd649;
	}
	setp.eq.f64 	%p371, %fd649, 0d0000000000000000;
	@%p371 bra 	$L__BB1_486;
	abs.f64 	%fd2634, %fd649;
	{ // callseq 40, 0
	.param .b64 param0;
	st.param.f64 	[param0], %fd2634;
	.param .b64 retval0;
	call.uni (retval0), 
	__internal_accurate_pow, 
	(
	param0
	);
	ld.param.f64 	%fd2635, [retval0];
	} // callseq 40
	setp.lt.s32 	%p372, %r417, 0;
	selp.f64 	%fd3704, 0dFFF8000000000000, %fd2635, %p372;
	bra.uni 	$L__BB1_487;
$L__BB1_486:
	setp.lt.s32 	%p373, %r68, 0;
	setp.eq.s32 	%p374, %r69, 1074790400;
	selp.b32 	%r1285, %r417, 0, %p374;
	or.b32  	%r1286, %r1285, 2146435072;
	selp.b32 	%r1287, %r1286, %r1285, %p373;
	mov.b32 	%r1288, 0;
	mov.b64 	%fd3704, {%r1288, %r1287};
$L__BB1_487:
	add.f64 	%fd2637, %fd649, 0d4004000000000000;
	{
	.reg .b32 %temp; 
	mov.b64 	{%temp, %r1289}, %fd2637;
	}
	and.b32  	%r1290, %r1289, 2146435072;
	setp.ne.s32 	%p375, %r1290, 2146435072;
	@%p375 bra 	$L__BB1_492;
	setp.nan.f64 	%p376, %fd649, %fd649;
	@%p376 bra 	$L__BB1_491;
	abs.f64 	%fd2638, %fd649;
	setp.neu.f64 	%p377, %fd2638, 0d7FF0000000000000;
	@%p377 bra 	$L__BB1_492;
	setp.lt.s32 	%p378, %r417, 0;
	selp.b32 	%r1291, %r71, %r70, %p2;
	selp.b32 	%r1292, %r1291, %r70, %p378;
	mov.b32 	%r1293, 0;
	mov.b64 	%fd3704, {%r1293, %r1292};
	bra.uni 	$L__BB1_492;
$L__BB1_491:
	mov.f64 	%fd2639, 0d4004000000000000;
	add.rn.f64 	%fd3704, %fd649, %fd2639;
$L__BB1_492:
	setp.eq.f64 	%p379, %fd649, 0d3FF0000000000000;
	selp.f64 	%fd656, 0d3FF0000000000000, %fd3704, %p379;
	mul.f64 	%fd657, %fd629, 0d4014000000000000;
	abs.f64 	%fd658, %fd657;
	setp.eq.f64 	%p380, %fd658, 0d7FF0000000000000;
	@%p380 bra 	$L__BB1_496;
	mul.f64 	%fd2640, %fd657, 0d3FE45F306DC9C883;
	cvt.rni.s32.f64 	%r1893, %fd2640;
	cvt.rn.f64.s32 	%fd2641, %r1893;
	fma.rn.f64 	%fd2642, %fd2641, 0dBFF921FB54442D18, %fd657;
	fma.rn.f64 	%fd2643, %fd2641, 0dBC91A62633145C00, %fd2642;
	fma.rn.f64 	%fd3706, %fd2641, 0dB97B839A252049C0, %fd2643;
	setp.ltu.f64 	%p381, %fd658, 0d41E0000000000000;
	@%p381 bra 	$L__BB1_495;
	{ // callseq 41, 0
	.param .b64 param0;
	st.param.f64 	[param0], %fd657;
	.param .align 16 .b8 retval0[16];
	call.uni (retval0), 
	__internal_trig_reduction_slowpathd, 
	(
	param0
	);
	ld.param.f64 	%fd3706, [retval0];
	ld.param.b32 	%r1893, [retval0+8];
	} // callseq 41
$L__BB1_495:
	add.s32 	%r1894, %r1893, 1;
	bra.uni 	$L__BB1_497;
$L__BB1_496:
	mov.f64 	%fd2645, 0d0000000000000000;
	mul.rn.f64 	%fd3706, %fd657, %fd2645;
	mov.b32 	%r1894, 1;
$L__BB1_497:
	shl.b32 	%r1296, %r1894, 6;
	cvt.u64.u32 	%rd111, %r1296;
	and.b64  	%rd112, %rd111, 64;
	add.s64 	%rd114, %rd5, %rd112;
	mul.rn.f64 	%fd2646, %fd3706, %fd3706;
	and.b32  	%r1297, %r1894, 1;
	setp.eq.b32 	%p382, %r1297, 1;
	selp.f64 	%fd2647, 0dBDA8FF8320FD8164, 0d3DE5DB65F9785EBA, %p382;
	ld.global.nc.v2.f64 	{%fd2648, %fd2649}, [%rd114];
	fma.rn.f64 	%fd2650, %fd2647, %fd2646, %fd2648;
	fma.rn.f64 	%fd2651, %fd2650, %fd2646, %fd2649;
	ld.global.nc.v2.f64 	{%fd2652, %fd2653}, [%rd114+16];
	fma.rn.f64 	%fd2654, %fd2651, %fd2646, %fd2652;
	fma.rn.f64 	%fd2655, %fd2654, %fd2646, %fd2653;
	ld.global.nc.v2.f64 	{%fd2656, %fd2657}, [%rd114+32];
	fma.rn.f64 	%fd2658, %fd2655, %fd2646, %fd2656;
	fma.rn.f64 	%fd2659, %fd2658, %fd2646, %fd2657;
	fma.rn.f64 	%fd2660, %fd2659, %fd3706, %fd3706;
	fma.rn.f64 	%fd2661, %fd2659, %fd2646, 0d3FF0000000000000;
	selp.f64 	%fd2662, %fd2661, %fd2660, %p382;
	and.b32  	%r1298, %r1894, 2;
	setp.eq.s32 	%p383, %r1298, 0;
	mov.f64 	%fd2663, 0d0000000000000000;
	sub.f64 	%fd2664, %fd2663, %fd2662;
	selp.f64 	%fd2665, %fd2662, %fd2664, %p383;
	mul.f64 	%fd664, %fd656, %fd2665;
	neg.f64 	%fd2666, %fd629;
	fma.rn.f64 	%fd2667, %fd629, 0dBFF71547652B82FE, 0d4338000000000000;
	{
	.reg .b32 %temp; 
	mov.b64 	{%r423, %temp}, %fd2667;
	}
	mov.f64 	%fd2668, 0dC338000000000000;
	add.rn.f64 	%fd2669, %fd2667, %fd2668;
	fma.rn.f64 	%fd2670, %fd2669, 0dBFE62E42FEFA39EF, %fd2666;
	fma.rn.f64 	%fd2671, %fd2669, 0dBC7ABC9E3B39803F, %fd2670;
	fma.rn.f64 	%fd2672, %fd2671, 0d3E5ADE1569CE2BDF, 0d3E928AF3FCA213EA;
	fma.rn.f64 	%fd2673, %fd2672, %fd2671, 0d3EC71DEE62401315;
	fma.rn.f64 	%fd2674, %fd2673, %fd2671, 0d3EFA01997C89EB71;
	fma.rn.f64 	%fd2675, %fd2674, %fd2671, 0d3F2A01A014761F65;
	fma.rn.f64 	%fd2676, %fd2675, %fd2671, 0d3F56C16C1852B7AF;
	fma.rn.f64 	%fd2677, %fd2676, %fd2671, 0d3F81111111122322;
	fma.rn.f64 	%fd2678, %fd2677, %fd2671, 0d3FA55555555502A1;
	fma.rn.f64 	%fd2679, %fd2678, %fd2671, 0d3FC5555555555511;
	fma.rn.f64 	%fd2680, %fd2679, %fd2671, 0d3FE000000000000B;
	fma.rn.f64 	%fd2681, %fd2680, %fd2671, 0d3FF0000000000000;
	fma.rn.f64 	%fd2682, %fd2681, %fd2671, 0d3FF0000000000000;
	{
	.reg .b32 %temp; 
	mov.b64 	{%r424, %temp}, %fd2682;
	}
	{
	.reg .b32 %temp; 
	mov.b64 	{%temp, %r425}, %fd2682;
	}
	shl.b32 	%r1299, %r423, 20;
	add.s32 	%r1300, %r1299, %r425;
	mov.b64 	%fd3707, {%r424, %r1300};
	{
	.reg .b32 %temp; 
	mov.b64 	{%temp, %r1301}, %fd2666;
	}
	mov.b32 	%f66, %r1301;
	abs.f32 	%f32, %f66;
	setp.lt.f32 	%p384, %f32, 0f4086232B;
	@%p384 bra 	$L__BB1_500;
	setp.gt.f64 	%p385, %fd629, 0d0000000000000000;
	mov.f64 	%fd2683, 0d7FF0000000000000;
	sub.f64 	%fd2684, %fd2683, %fd629;
	selp.f64 	%fd3707, 0d0000000000000000, %fd2684, %p385;
	setp.geu.f32 	%p386, %f32, 0f40874800;
	@%p386 bra 	$L__BB1_500;
	shr.u32 	%r1302, %r423, 31;
	add.s32 	%r1303, %r423, %r1302;
	shr.s32 	%r1304, %r1303, 1;
	shl.b32 	%r1305, %r1304, 20;
	add.s32 	%r1306, %r425, %r1305;
	mov.b64 	%fd2685, {%r424, %r1306};
	sub.s32 	%r1307, %r423, %r1304;
	shl.b32 	%r1308, %r1307, 20;
	add.s32 	%r1309, %r1308, 1072693248;
	mov.b32 	%r1310, 0;
	mov.b64 	%fd2686, {%r1310, %r1309};
	mul.f64 	%fd3707, %fd2686, %fd2685;
$L__BB1_500:
	add.f64 	%fd2687, %fd3707, 0d3FF0000000000000;
	div.rn.f64 	%fd669, %fd664, %fd2687;
	add.s32 	%r1311, %r300, 3200;
	cvt.rn.f64.s32 	%fd2688, %r1311;
	fma.rn.f64 	%fd670, %fd802, %fd2688, %fd801;
	fma.rn.f64 	%fd2689, %fd670, 0d3FF71547652B82FE, 0d4338000000000000;
	{
	.reg .b32 %temp; 
	mov.b64 	{%r426, %temp}, %fd2689;
	}
	mov.f64 	%fd2690, 0dC338000000000000;
	add.rn.f64 	%fd2691, %fd2689, %fd2690;
	fma.rn.f64 	%fd2692, %fd2691, 0dBFE62E42FEFA39EF, %fd670;
	fma.rn.f64 	%fd2693, %fd2691, 0dBC7ABC9E3B39803F, %fd2692;
	fma.rn.f64 	%fd2694, %fd2693, 0d3E5ADE1569CE2BDF, 0d3E928AF3FCA213EA;
	fma.rn.f64 	%fd2695, %fd2694, %fd2693, 0d3EC71DEE62401315;
	fma.rn.f64 	%fd2696, %fd2695, %fd2693, 0d3EFA01997C89EB71;
	fma.rn.f64 	%fd2697, %fd2696, %fd2693, 0d3F2A01A014761F65;
	fma.rn.f64 	%fd2698, %fd2697, %fd2693, 0d3F56C16C1852B7AF;
	fma.rn.f64 	%fd2699, %fd2698, %fd2693, 0d3F81111111122322;
	fma.rn.f64 	%fd2700, %fd2699, %fd2693, 0d3FA55555555502A1;
	fma.rn.f64 	%fd2701, %fd2700, %fd2693, 0d3FC5555555555511;
	fma.rn.f64 	%fd2702, %fd2701, %fd2693, 0d3FE000000000000B;
	fma.rn.f64 	%fd2703, %fd2702, %fd2693, 0d3FF0000000000000;
	fma.rn.f64 	%fd2704, %fd2703, %fd2693, 0d3FF0000000000000;
	{
	.reg .b32 %temp; 
	mov.b64 	{%r427, %temp}, %fd2704;
	}
	{
	.reg .b32 %temp; 
	mov.b64 	{%temp, %r428}, %fd2704;
	}
	shl.b32 	%r1312, %r426, 20;
	add.s32 	%r1313, %r1312, %r428;
	mov.b64 	%fd3708, {%r427, %r1313};
	{
	.reg .b32 %temp; 
	mov.b64 	{%temp, %r1314}, %fd670;
	}
	mov.b32 	%f67, %r1314;
	abs.f32 	%f33, %f67;
	setp.lt.f32 	%p387, %f33, 0f4086232B;
	@%p387 bra 	$L__BB1_503;
	setp.lt.f64 	%p388, %fd670, 0d0000000000000000;
	add.f64 	%fd2705, %fd670, 0d7FF0000000000000;
	selp.f64 	%fd3708, 0d0000000000000000, %fd2705, %p388;
	setp.geu.f32 	%p389, %f33, 0f40874800;
	@%p389 bra 	$L__BB1_503;
	shr.u32 	%r1315, %r426, 31;
	add.s32 	%r1316, %r426, %r1315;
	shr.s32 	%r1317, %r1316, 1;
	shl.b32 	%r1318, %r1317, 20;
	add.s32 	%r1319, %r428, %r1318;
	mov.b64 	%fd2706, {%r427, %r1319};
	sub.s32 	%r1320, %r426, %r1317;
	shl.b32 	%r1321, %r1320, 20;
	add.s32 	%r1322, %r1321, 1072693248;
	mov.b32 	%r1323, 0;
	mov.b64 	%fd2707, {%r1323, %r1322};
	mul.f64 	%fd3708, %fd2707, %fd2706;
$L__BB1_503:
	add.f64 	%fd3709, %fd670, 0d3FF0000000000000;
	{
	.reg .b32 %temp; 
	mov.b64 	{%temp, %r1895}, %fd3709;
	}
	{
	.reg .b32 %temp; 
	mov.b64 	{%r1896, %temp}, %fd3709;
	}
	setp.gt.s32 	%p390, %r1895, 1048575;
	mov.b32 	%r1897, -1023;
	@%p390 bra 	$L__BB1_505;
	mul.f64 	%fd3709, %fd3709, 0d4350000000000000;
	{
	.reg .b32 %temp; 
	mov.b64 	{%temp, %r1895}, %fd3709;
	}
	{
	.reg .b32 %temp; 
	mov.b64 	{%r1896, %temp}, %fd3709;
	}
	mov.b32 	%r1897, -1077;
$L__BB1_505:
	add.s32 	%r1326, %r1895, -1;
	setp.lt.u32 	%p391, %r1326, 2146435071;
	@%p391 bra 	$L__BB1_507;
	fma.rn.f64 	%fd2708, %fd3709, 0d7FF0000000000000, 0d7FF0000000000000;
	{
	.reg .b32 %temp; 
	mov.b64 	{%temp, %r1327}, %fd3709;
	}
	and.b32  	%r1328, %r1327, 2147483647;
	setp.eq.s32 	%p392, %r1328, 0;
	selp.f64 	%fd3711, 0dFFF0000000000000, %fd2708, %p392;
	bra.uni 	$L__BB1_510;
$L__BB1_507:
	shr.u32 	%r1329, %r1895, 20;
	add.s32 	%r1898, %r1897, %r1329;
	and.b32  	%r1330, %r1895, 1048575;
	or.b32  	%r1331, %r1330, 1072693248;
	mov.b64 	%fd3710, {%r1896, %r1331};
	setp.lt.u32 	%p393, %r1331, 1073127583;
	@%p393 bra 	$L__BB1_509;
	{
	.reg .b32 %temp; 
	mov.b64 	{%r1332, %temp}, %fd3710;
	}
	{
	.reg .b32 %temp; 
	mov.b64 	{%temp, %r1333}, %fd3710;
	}
	add.s32 	%r1334, %r1333, -1048576;
	mov.b64 	%fd3710, {%r1332, %r1334};
	add.s32 	%r1898, %r1898, 1;
$L__BB1_509:
	add.f64 	%fd2709, %fd3710, 0dBFF0000000000000;
	add.f64 	%fd2710, %fd3710, 0d3FF0000000000000;
	rcp.approx.ftz.f64 	%fd2711, %fd2710;
	neg.f64 	%fd2712, %fd2710;
	fma.rn.f64 	%fd2713, %fd2712, %fd2711, 0d3FF0000000000000;
	fma.rn.f64 	%fd2714, %fd2713, %fd2713, %fd2713;
	fma.rn.f64 	%fd2715, %fd2714, %fd2711, %fd2711;
	mul.f64 	%fd2716, %fd2709, %fd2715;
	fma.rn.f64 	%fd2717, %fd2709, %fd2715, %fd2716;
	mul.f64 	%fd2718, %fd2717, %fd2717;
	fma.rn.f64 	%fd2719, %fd2718, 0d3EB1380B3AE80F1E, 0d3ED0EE258B7A8B04;
	fma.rn.f64 	%fd2720, %fd2719, %fd2718, 0d3EF3B2669F02676F;
	fma.rn.f64 	%fd2721, %fd2720, %fd2718, 0d3F1745CBA9AB0956;
	fma.rn.f64 	%fd2722, %fd2721, %fd2718, 0d3F3C71C72D1B5154;
	fma.rn.f64 	%fd2723, %fd2722, %fd2718, 0d3F624924923BE72D;
	fma.rn.f64 	%fd2724, %fd2723, %fd2718, 0d3F8999999999A3C4;
	fma.rn.f64 	%fd2725, %fd2724, %fd2718, 0d3FB5555555555554;
	sub.f64 	%fd2726, %fd2709, %fd2717;
	add.f64 	%fd2727, %fd2726, %fd2726;
	neg.f64 	%fd2728, %fd2717;
	fma.rn.f64 	%fd2729, %fd2728, %fd2709, %fd2727;
	mul.f64 	%fd2730, %fd2715, %fd2729;
	mul.f64 	%fd2731, %fd2718, %fd2725;
	fma.rn.f64 	%fd2732, %fd2731, %fd2717, %fd2730;
	xor.b32  	%r1335, %r1898, -2147483648;
	mov.b32 	%r1336, 1127219200;
	mov.b64 	%fd2733, {%r1335, %r1336};
	sub.f64 	%fd2734, %fd2733, %fd94;
	fma.rn.f64 	%fd2735, %fd2734, 0d3FE62E42FEFA39EF, %fd2717;
	fma.rn.f64 	%fd2736, %fd2734, 0dBFE62E42FEFA39EF, %fd2735;
	sub.f64 	%fd2737, %fd2736, %fd2717;
	sub.f64 	%fd2738, %fd2732, %fd2737;
	fma.rn.f64 	%fd2739, %fd2734, 0d3C7ABC9E3B39803F, %fd2738;
	add.f64 	%fd3711, %fd2735, %fd2739;
$L__BB1_510:
	add.f64 	%fd684, %fd3708, %fd3711;
	abs.f64 	%fd685, %fd684;
	setp.eq.f64 	%p394, %fd685, 0d7FF0000000000000;
	@%p394 bra 	$L__BB1_513;
	mul.f64 	%fd2740, %fd684, 0d3FE45F306DC9C883;
	cvt.rni.s32.f64 	%r1899, %fd2740;
	cvt.rn.f64.s32 	%fd2741, %r1899;
	fma.rn.f64 	%fd2742, %fd2741, 0dBFF921FB54442D18, %fd684;
	fma.rn.f64 	%fd2743, %fd2741, 0dBC91A62633145C00, %fd2742;
	fma.rn.f64 	%fd3712, %fd2741, 0dB97B839A252049C0, %fd2743;
	setp.ltu.f64 	%p395, %fd685, 0d41E0000000000000;
	@%p395 bra 	$L__BB1_514;
	{ // callseq 42, 0
	.param .b64 param0;
	st.param.f64 	[param0], %fd684;
	.param .align 16 .b8 retval0[16];
	call.uni (retval0), 
	__internal_trig_reduction_slowpathd, 
	(
	param0
	);
	ld.param.f64 	%fd3712, [retval0];
	ld.param.b32 	%r1899, [retval0+8];
	} // callseq 42
	bra.uni 	$L__BB1_514;
$L__BB1_513:
	mov.f64 	%fd2745, 0d0000000000000000;
	mul.rn.f64 	%fd3712, %fd684, %fd2745;
	mov.b32 	%r1899, 0;
$L__BB1_514:
	shl.b32 	%r1339, %r1899, 6;
	cvt.u64.u32 	%rd115, %r1339;
	and.b64  	%rd116, %rd115, 64;
	add.s64 	%rd118, %rd5, %rd116;
	mul.rn.f64 	%fd2746, %fd3712, %fd3712;
	and.b32  	%r1340, %r1899, 1;
	setp.eq.b32 	%p396, %r1340, 1;
	selp.f64 	%fd2747, 0dBDA8FF8320FD8164, 0d3DE5DB65F9785EBA, %p396;
	ld.global.nc.v2.f64 	{%fd2748, %fd2749}, [%rd118];
	fma.rn.f64 	%fd2750, %fd2747, %fd2746, %fd2748;
	fma.rn.f64 	%fd2751, %fd2750, %fd2746, %fd2749;
	ld.global.nc.v2.f64 	{%fd2752, %fd2753}, [%rd118+16];
	fma.rn.f64 	%fd2754, %fd2751, %fd2746, %fd2752;
	fma.rn.f64 	%fd2755, %fd2754, %fd2746, %fd2753;
	ld.global.nc.v2.f64 	{%fd2756, %fd2757}, [%rd118+32];
	fma.rn.f64 	%fd2758, %fd2755, %fd2746, %fd2756;
	fma.rn.f64 	%fd2759, %fd2758, %fd2746, %fd2757;
	fma.rn.f64 	%fd2760, %fd2759, %fd3712, %fd3712;
	fma.rn.f64 	%fd2761, %fd2759, %fd2746, 0d3FF0000000000000;
	selp.f64 	%fd2762, %fd2761, %fd2760, %p396;
	and.b32  	%r1341, %r1899, 2;
	setp.eq.s32 	%p397, %r1341, 0;
	mov.f64 	%fd2763, 0d0000000000000000;
	sub.f64 	%fd2764, %fd2763, %fd2762;
	selp.f64 	%fd2765, %fd2762, %fd2764, %p397;
	fma.rn.f64 	%fd2766, %fd670, %fd670, 0d3FF0000000000000;
	sqrt.rn.f64 	%fd2767, %fd2766;
	add.f64 	%fd690, %fd2767, %fd2765;
	{
	.reg .b32 %temp; 
	mov.b64 	{%temp, %r442}, %fd690;
	}
	setp.eq.f64 	%p398, %fd690, 0d0000000000000000;
	@%p398 bra 	$L__BB1_516;
	abs.f64 	%fd2768, %fd690;
	{ // callseq 43, 0
	.param .b64 param0;
	st.param.f64 	[param0], %fd2768;
	.param .b64 retval0;
	call.uni (retval0), 
	__internal_accurate_pow, 
	(
	param0
	);
	ld.param.f64 	%fd2769, [retval0];
	} // callseq 43
	setp.lt.s32 	%p399, %r442, 0;
	selp.f64 	%fd3714, 0dFFF8000000000000, %fd2769, %p399;
	bra.uni 	$L__BB1_517;
$L__BB1_516:
	setp.lt.s32 	%p400, %r68, 0;
	setp.eq.s32 	%p401, %r69, 1074790400;
	selp.b32 	%r1342, %r442, 0, %p401;
	or.b32  	%r1343, %r1342, 2146435072;
	selp.b32 	%r1344, %r1343, %r1342, %p400;
	mov.b32 	%r1345, 0;
	mov.b64 	%fd3714, {%r1345, %r1344};
$L__BB1_517:
	add.f64 	%fd2771, %fd690, 0d4004000000000000;
	{
	.reg .b32 %temp; 
	mov.b64 	{%temp, %r1346}, %fd2771;
	}
	and.b32  	%r1347, %r1346, 2146435072;
	setp.ne.s32 	%p402, %r1347, 2146435072;
	@%p402 bra 	$L__BB1_522;
	setp.nan.f64 	%p403, %fd690, %fd690;
	@%p403 bra 	$L__BB1_521;
	abs.f64 	%fd2772, %fd690;
	setp.neu.f64 	%p404, %fd2772, 0d7FF0000000000000;
	@%p404 bra 	$L__BB1_522;
	setp.lt.s32 	%p405, %r442, 0;
	selp.b32 	%r1348, %r71, %r70, %p2;
	selp.b32 	%r1349, %r1348, %r70, %p405;
	mov.b32 	%r1350, 0;
	mov.b64 	%fd3714, {%r1350, %r1349};
	bra.uni 	$L__BB1_522;
$L__BB1_521:
	mov.f64 	%fd2773, 0d4004000000000000;
	add.rn.f64 	%fd3714, %fd690, %fd2773;
$L__BB1_522:
	setp.eq.f64 	%p406, %fd690, 0d3FF0000000000000;
	selp.f64 	%fd697, 0d3FF0000000000000, %fd3714, %p406;
	mul.f64 	%fd698, %fd670, 0d4014000000000000;
	abs.f64 	%fd699, %fd698;
	setp.eq.f64 	%p407, %fd699, 0d7FF0000000000000;
	@%p407 bra 	$L__BB1_526;
	mul.f64 	%fd2774, %fd698, 0d3FE45F306DC9C883;
	cvt.rni.s32.f64 	%r1900, %fd2774;
	cvt.rn.f64.s32 	%fd2775, %r1900;
	fma.rn.f64 	%fd2776, %fd2775, 0dBFF921FB54442D18, %fd698;
	fma.rn.f64 	%fd2777, %fd2775, 0dBC91A62633145C00, %fd2776;
	fma.rn.f64 	%fd3716, %fd2775, 0dB97B839A252049C0, %fd2777;
	setp.ltu.f64 	%p408, %fd699, 0d41E0000000000000;
	@%p408 bra 	$L__BB1_525;
	{ // callseq 44, 0
	.param .b64 param0;
	st.param.f64 	[param0], %fd698;
	.param .align 16 .b8 retval0[16];
	call.uni (retval0), 
	__internal_trig_reduction_slowpathd, 
	(
	param0
	);
	ld.param.f64 	%fd3716, [retval0];
	ld.param.b32 	%r1900, [retval0+8];
	} // callseq 44
$L__BB1_525:
	add.s32 	%r1901, %r1900, 1;
	bra.uni 	$L__BB1_527;
$L__BB1_526:
	mov.f64 	%fd2779, 0d0000000000000000;
	mul.rn.f64 	%fd3716, %fd698, %fd2779;
	mov.b32 	%r1901, 1;
$L__BB1_527:
	shl.b32 	%r1353, %r1901, 6;
	cvt.u64.u32 	%rd119, %r1353;
	and.b64  	%rd120, %rd119, 64;
	add.s64 	%rd122, %rd5, %rd120;
	mul.rn.f64 	%fd2780, %fd3716, %fd3716;
	and.b32  	%r1354, %r1901, 1;
	setp.eq.b32 	%p409, %r1354, 1;
	selp.f64 	%fd2781, 0dBDA8FF8320FD8164, 0d3DE5DB65F9785EBA, %p409;
	ld.global.nc.v2.f64 	{%fd2782, %fd2783}, [%rd122];
	fma.rn.f64 	%fd2784, %fd2781, %fd2780, %fd2782;
	fma.rn.f64 	%fd2785, %fd2784, %fd2780, %fd2783;
	ld.global.nc.v2.f64 	{%fd2786, %fd2787}, [%rd122+16];
	fma.rn.f64 	%fd2788, %fd2785, %fd2780, %fd2786;
	fma.rn.f64 	%fd2789, %fd2788, %fd2780, %fd2787;
	ld.global.nc.v2.f64 	{%fd2790, %fd2791}, [%rd122+32];
	fma.rn.f64 	%fd2792, %fd2789, %fd2780, %fd2790;
	fma.rn.f64 	%fd2793, %fd2792, %fd2780, %fd2791;
	fma.rn.f64 	%fd2794, %fd2793, %fd3716, %fd3716;
	fma.rn.f64 	%fd2795, %fd2793, %fd2780, 0d3FF0000000000000;
	selp.f64 	%fd2796, %fd2795, %fd2794, %p409;
	and.b32  	%r1355, %r1901, 2;
	setp.eq.s32 	%p410, %r1355, 0;
	mov.f64 	%fd2797, 0d0000000000000000;
	sub.f64 	%fd2798, %fd2797, %fd2796;
	selp.f64 	%fd2799, %fd2796, %fd2798, %p410;
	mul.f64 	%fd705, %fd697, %fd2799;
	neg.f64 	%fd2800, %fd670;
	fma.rn.f64 	%fd2801, %fd670, 0dBFF71547652B82FE, 0d4338000000000000;
	{
	.reg .b32 %temp; 
	mov.b64 	{%r448, %temp}, %fd2801;
	}
	mov.f64 	%fd2802, 0dC338000000000000;
	add.rn.f64 	%fd2803, %fd2801, %fd2802;
	fma.rn.f64 	%fd2804, %fd2803, 0dBFE62E42FEFA39EF, %fd2800;
	fma.rn.f64 	%fd2805, %fd2803, 0dBC7ABC9E3B39803F, %fd2804;
	fma.rn.f64 	%fd2806, %fd2805, 0d3E5ADE1569CE2BDF, 0d3E928AF3FCA213EA;
	fma.rn.f64 	%fd2807, %fd2806, %fd2805, 0d3EC71DEE62401315;
	fma.rn.f64 	%fd2808, %fd2807, %fd2805, 0d3EFA01997C89EB71;
	fma.rn.f64 	%fd2809, %fd2808, %fd2805, 0d3F2A01A014761F65;
	fma.rn.f64 	%fd2810, %fd2809, %fd2805, 0d3F56C16C1852B7AF;
	fma.rn.f64 	%fd2811, %fd2810, %fd2805, 0d3F81111111122322;
	fma.rn.f64 	%fd2812, %fd2811, %fd2805, 0d3FA55555555502A1;
	fma.rn.f64 	%fd2813, %fd2812, %fd2805, 0d3FC5555555555511;
	fma.rn.f64 	%fd2814, %fd2813, %fd2805, 0d3FE000000000000B;
	fma.rn.f64 	%fd2815, %fd2814, %fd2805, 0d3FF0000000000000;
	fma.rn.f64 	%fd2816, %fd2815, %fd2805, 0d3FF0000000000000;
	{
	.reg .b32 %temp; 
	mov.b64 	{%r449, %temp}, %fd2816;
	}
	{
	.reg .b32 %temp; 
	mov.b64 	{%temp, %r450}, %fd2816;
	}
	shl.b32 	%r1356, %r448, 20;
	add.s32 	%r1357, %r1356, %r450;
	mov.b64 	%fd3717, {%r449, %r1357};
	{
	.reg .b32 %temp; 
	mov.b64 	{%temp, %r1358}, %fd2800;
	}
	mov.b32 	%f68, %r1358;
	abs.f32 	%f34, %f68;
	setp.lt.f32 	%p411, %f34, 0f4086232B;
	@%p411 bra 	$L__BB1_530;
	setp.gt.f64 	%p412, %fd670, 0d0000000000000000;
	mov.f64 	%fd2817, 0d7FF0000000000000;
	sub.f64 	%fd2818, %fd2817, %fd670;
	selp.f64 	%fd3717, 0d0000000000000000, %fd2818, %p412;
	setp.geu.f32 	%p413, %f34, 0f40874800;
	@%p413 bra 	$L__BB1_530;
	shr.u32 	%r1359, %r448, 31;
	add.s32 	%r1360, %r448, %r1359;
	shr.s32 	%r1361, %r1360, 1;
	shl.b32 	%r1362, %r1361, 20;
	add.s32 	%r1363, %r450, %r1362;
	mov.b64 	%fd2819, {%r449, %r1363};
	sub.s32 	%r1364, %r448, %r1361;
	shl.b32 	%r1365, %r1364, 20;
	add.s32 	%r1366, %r1365, 1072693248;
	mov.b32 	%r1367, 0;
	mov.b64 	%fd2820, {%r1367, %r1366};
	mul.f64 	%fd3717, %fd2820, %fd2819;
$L__BB1_530:
	add.f64 	%fd2821, %fd3717, 0d3FF0000000000000;
	div.rn.f64 	%fd710, %fd705, %fd2821;
	add.s32 	%r1368, %r300, 3840;
	cvt.rn.f64.s32 	%fd2822, %r1368;
	fma.rn.f64 	%fd711, %fd802, %fd2822, %fd801;
	fma.rn.f64 	%fd2823, %fd711, 0d3FF71547652B82FE, 0d4338000000000000;
	{
	.reg .b32 %temp; 
	mov.b64 	{%r451, %temp}, %fd2823;
	}
	mov.f64 	%fd2824, 0dC338000000000000;
	add.rn.f64 	%fd2825, %fd2823, %fd2824;
	fma.rn.f64 	%fd2826, %fd2825, 0dBFE62E42FEFA39EF, %fd711;
	fma.rn.f64 	%fd2827, %fd2825, 0dBC7ABC9E3B39803F, %fd2826;
	fma.rn.f64 	%fd2828, %fd2827, 0d3E5ADE1569CE2BDF, 0d3E928AF3FCA213EA;
	fma.rn.f64 	%fd2829, %fd2828, %fd2827, 0d3EC71DEE62401315;
	fma.rn.f64 	%fd2830, %fd2829, %fd2827, 0d3EFA01997C89EB71;
	fma.rn.f64 	%fd2831, %fd2830, %fd2827, 0d3F2A01A014761F65;
	fma.rn.f64 	%fd2832, %fd2831, %fd2827, 0d3F56C16C1852B7AF;
	fma.rn.f64 	%fd2833, %fd2832, %fd2827, 0d3F81111111122322;
	fma.rn.f64 	%fd2834, %fd2833, %fd2827, 0d3FA55555555502A1;
	fma.rn.f64 	%fd2835, %fd2834, %fd2827, 0d3FC5555555555511;
	fma.rn.f64 	%fd2836, %fd2835, %fd2827, 0d3FE000000000000B;
	fma.rn.f64 	%fd2837, %fd2836, %fd2827, 0d3FF0000000000000;
	fma.rn.f64 	%fd2838, %fd2837, %fd2827, 0d3FF0000000000000;
	{
	.reg .b32 %temp; 
	mov.b64 	{%r452, %temp}, %fd2838;
	}
	{
	.reg .b32 %temp; 
	mov.b64 	{%temp, %r453}, %fd2838;
	}
	shl.b32 	%r1369, %r451, 20;
	add.s32 	%r1370, %r1369, %r453;
	mov.b64 	%fd3718, {%r452, %r1370};
	{
	.reg .b32 %temp; 
	mov.b64 	{%temp, %r1371}, %fd711;
	}
	mov.b32 	%f69, %r1371;
	abs.f32 	%f35, %f69;
	setp.lt.f32 	%p414, %f35, 0f4086232B;
	@%p414 bra 	$L__BB1_533;
	setp.lt.f64 	%p415, %fd711, 0d0000000000000000;
	add.f64 	%fd2839, %fd711, 0d7FF0000000000000;
	selp.f64 	%fd3718, 0d0000000000000000, %fd2839, %p415;
	setp.geu.f32 	%p416, %f35, 0f40874800;
	@%p416 bra 	$L__BB1_533;
	shr.u32 	%r1372, %r451, 31;
	add.s32 	%r1373, %r451, %r1372;
	shr.s32 	%r1374, %r1373, 1;
	shl.b32 	%r1375, %r1374, 20;
	add.s32 	%r1376, %r453, %r1375;
	mov.b64 	%fd2840, {%r452, %r1376};
	sub.s32 	%r1377, %r451, %r1374;
	shl.b32 	%r1378, %r1377, 20;
	add.s32 	%r1379, %r1378, 1072693248;
	mov.b32 	%r1380, 0;
	mov.b64 	%fd2841, {%r1380, %r1379};
	mul.f64 	%fd3718, %fd2841, %fd2840;
$L__BB1_533:
	add.f64 	%fd3719, %fd711, 0d3FF0000000000000;
	{
	.reg .b32 %temp; 
	mov.b64 	{%temp, %r1902}, %fd3719;
	}
	{
	.reg .b32 %temp; 
	mov.b64 	{%r1903, %temp}, %fd3719;
	}
	setp.gt.s32 	%p417, %r1902, 1048575;
	mov.b32 	%r1904, -1023;
	@%p417 bra 	$L__BB1_535;
	mul.f64 	%fd3719, %fd3719, 0d4350000000000000;
	{
	.reg .b32 %temp; 
	mov.b64 	{%temp, %r1902}, %fd3719;
	}
	{
	.reg .b32 %temp; 
	mov.b64 	{%r1903, %temp}, %fd3719;
	}
	mov.b32 	%r1904, -1077;
$L__BB1_535:
	add.s32 	%r1383, %r1902, -1;
	setp.lt.u32 	%p418, %r1383, 2146435071;
	@%p418 bra 	$L__BB1_537;
	fma.rn.f64 	%fd2842, %fd3719, 0d7FF0000000000000, 0d7FF0000000000000;
	{
	.reg .b32 %temp; 
	mov.b64 	{%temp, %r1384}, %fd3719;
	}
	and.b32  	%r1385, %r1384, 2147483647;
	setp.eq.s32 	%p419, %r1385, 0;
	selp.f64 	%fd3721, 0dFFF0000000000000, %fd2842, %p419;
	bra.uni 	$L__BB1_540;
$L__BB1_537:
	shr.u32 	%r1386, %r1902, 20;
	add.s32 	%r1905, %r1904, %r1386;
	and.b32  	%r1387, %r1902, 1048575;
	or.b32  	%r1388, %r1387, 1072693248;
	mov.b64 	%fd3720, {%r1903, %r1388};
	setp.lt.u32 	%p420, %r1388, 1073127583;
	@%p420 bra 	$L__BB1_539;
	{
	.reg .b32 %temp; 
	mov.b64 	{%r1389, %temp}, %fd3720;
	}
	{
	.reg .b32 %temp; 
	mov.b64 	{%temp, %r1390}, %fd3720;
	}
	add.s32 	%r1391, %r1390, -1048576;
	mov.b64 	%fd3720, {%r1389, %r1391};
	add.s32 	%r1905, %r1905, 1;
$L__BB1_539:
	add.f64 	%fd2843, %fd3720, 0dBFF0000000000000;
	add.f64 	%fd2844, %fd3720, 0d3FF0000000000000;
	rcp.approx.ftz.f64 	%fd2845, %fd2844;
	neg.f64 	%fd2846, %fd2844;
	fma.rn.f64 	%fd2847, %fd2846, %fd2845, 0d3FF0000000000000;
	fma.rn.f64 	%fd2848, %fd2847, %fd2847, %fd2847;
	fma.rn.f64 	%fd2849, %fd2848, %fd2845, %fd2845;
	mul.f64 	%fd2850, %fd2843, %fd2849;
	fma.rn.f64 	%fd2851, %fd2843, %fd2849, %fd2850;
	mul.f64 	%fd2852, %fd2851, %fd2851;
	fma.rn.f64 	%fd2853, %fd2852, 0d3EB1380B3AE80F1E, 0d3ED0EE258B7A8B04;
	fma.rn.f64 	%fd2854, %fd2853, %fd2852, 0d3EF3B2669F02676F;
	fma.rn.f64 	%fd2855, %fd2854, %fd2852, 0d3F1745CBA9AB0956;
	fma.rn.f64 	%fd2856, %fd2855, %fd2852, 0d3F3C71C72D1B5154;
	fma.rn.f64 	%fd2857, %fd2856, %fd2852, 0d3F624924923BE72D;
	fma.rn.f64 	%fd2858, %fd2857, %fd2852, 0d3F8999999999A3C4;
	fma.rn.f64 	%fd2859, %fd2858, %fd2852, 0d3FB5555555555554;
	sub.f64 	%fd2860, %fd2843, %fd2851;
	add.f64 	%fd2861, %fd2860, %fd2860;
	neg.f64 	%fd2862, %fd2851;
	fma.rn.f64 	%fd2863, %fd2862, %fd2843, %fd2861;
	mul.f64 	%fd2864, %fd2849, %fd2863;
	mul.f64 	%fd2865, %fd2852, %fd2859;
	fma.rn.f64 	%fd2866, %fd2865, %fd2851, %fd2864;
	xor.b32  	%r1392, %r1905, -2147483648;
	mov.b32 	%r1393, 1127219200;
	mov.b64 	%fd2867, {%r1392, %r1393};
	sub.f64 	%fd2868, %fd2867, %fd94;
	fma.rn.f64 	%fd2869, %fd2868, 0d3FE62E42FEFA39EF, %fd2851;
	fma.rn.f64 	%fd2870, %fd2868, 0dBFE62E42FEFA39EF, %fd2869;
	sub.f64 	%fd2871, %fd2870, %fd2851;
	sub.f64 	%fd2872, %fd2866, %fd2871;
	fma.rn.f64 	%fd2873, %fd2868, 0d3C7ABC9E3B39803F, %fd2872;
	add.f64 	%fd3721, %fd2869, %fd2873;
$L__BB1_540:
	add.f64 	%fd725, %fd3718, %fd3721;
	abs.f64 	%fd726, %fd725;
	setp.eq.f64 	%p421, %fd726, 0d7FF0000000000000;
	@%p421 bra 	$L__BB1_543;
	mul.f64 	%fd2874, %fd725, 0d3FE45F306DC9C883;
	cvt.rni.s32.f64 	%r1906, %fd2874;
	cvt.rn.f64.s32 	%fd2875, %r1906;
	fma.rn.f64 	%fd2876, %fd2875, 0dBFF921FB54442D18, %fd725;
	fma.rn.f64 	%fd2877, %fd2875, 0dBC91A62633145C00, %fd2876;
	fma.rn.f64 	%fd3722, %fd2875, 0dB97B839A252049C0, %fd2877;
	setp.ltu.f64 	%p422, %fd726, 0d41E0000000000000;
	@%p422 bra 	$L__BB1_544;
	{ // callseq 45, 0
	.param .b64 param0;
	st.param.f64 	[param0], %fd725;
	.param .align 16 .b8 retval0[16];
	call.uni (retval0), 
	__internal_trig_reduction_slowpathd, 
	(
	param0
	);
	ld.param.f64 	%fd3722, [retval0];
	ld.param.b32 	%r1906, [retval0+8];
	} // callseq 45
	bra.uni 	$L__BB1_544;
$L__BB1_543:
	mov.f64 	%fd2879, 0d0000000000000000;
	mul.rn.f64 	%fd3722, %fd725, %fd2879;
	mov.b32 	%r1906, 0;
$L__BB1_544:
	shl.b32 	%r1396, %r1906, 6;
	cvt.u64.u32 	%rd123, %r1396;
	and.b64  	%rd124, %rd123, 64;
	add.s64 	%rd126, %rd5, %rd124;
	mul.rn.f64 	%fd2880, %fd3722, %fd3722;
	and.b32  	%r1397, %r1906, 1;
	setp.eq.b32 	%p423, %r1397, 1;
	selp.f64 	%fd2881, 0dBDA8FF8320FD8164, 0d3DE5DB65F9785EBA, %p423;
	ld.global.nc.v2.f64 	{%fd2882, %fd2883}, [%rd126];
	fma.rn.f64 	%fd2884, %fd2881, %fd2880, %fd2882;
	fma.rn.f64 	%fd2885, %fd2884, %fd2880, %fd2883;
	ld.global.nc.v2.f64 	{%fd2886, %fd2887}, [%rd126+16];
	fma.rn.f64 	%fd2888, %fd2885, %fd2880, %fd2886;
	fma.rn.f64 	%fd2889, %fd2888, %fd2880, %fd2887;
	ld.global.nc.v2.f64 	{%fd2890, %fd2891}, [%rd126+32];
	fma.rn.f64 	%fd2892, %fd2889, %fd2880, %fd2890;
	fma.rn.f64 	%fd2893, %fd2892, %fd2880, %fd2891;
	fma.rn.f64 	%fd2894, %fd2893, %fd3722, %fd3722;
	fma.rn.f64 	%fd2895, %fd2893, %fd2880, 0d3FF0000000000000;
	selp.f64 	%fd2896, %fd2895, %fd2894, %p423;
	and.b32  	%r1398, %r1906, 2;
	setp.eq.s32 	%p424, %r1398, 0;
	mov.f64 	%fd2897, 0d0000000000000000;
	sub.f64 	%fd2898, %fd2897, %fd2896;
	selp.f64 	%fd2899, %fd2896, %fd2898, %p424;
	fma.rn.f64 	%fd2900, %fd711, %fd711, 0d3FF0000000000000;
	sqrt.rn.f64 	%fd2901, %fd2900;
	add.f64 	%fd731, %fd2901, %fd2899;
	{
	.reg .b32 %temp; 
	mov.b64 	{%temp, %r467}, %fd731;
	}
	setp.eq.f64 	%p425, %fd731, 0d0000000000000000;
	@%p425 bra 	$L__BB1_546;
	abs.f64 	%fd2902, %fd731;
	{ // callseq 46, 0
	.param .b64 param0;
	st.param.f64 	[param0], %fd2902;
	.param .b64 retval0;
	call.uni (retval0), 
	__internal_accurate_pow, 
	(
	param0
	);
	ld.param.f64 	%fd2903, [retval0];
	} // callseq 46
	setp.lt.s32 	%p426, %r467, 0;
	selp.f64 	%fd3724, 0dFFF8000000000000, %fd2903, %p426;
	bra.uni 	$L__BB1_547;
$L__BB1_546:
	setp.lt.s32 	%p427, %r68, 0;
	setp.eq.s32 	%p428, %r69, 1074790400;
	selp.b32 	%r1399, %r467, 0, %p428;
	or.b32  	%r1400, %r1399, 2146435072;
	selp.b32 	%r1401, %r1400, %r1399, %p427;
	mov.b32 	%r1402, 0;
	mov.b64 	%fd3724, {%r1402, %r1401};
$L__BB1_547:
	add.f64 	%fd2905, %fd731, 0d4004000000000000;
	{
	.reg .b32 %temp; 
	mov.b64 	{%temp, %r1403}, %fd2905;
	}
	and.b32  	%r1404, %r1403, 2146435072;
	setp.ne.s32 	%p429, %r1404, 2146435072;
	@%p429 bra 	$L__BB1_552;
	setp.nan.f64 	%p430, %fd731, %fd731;
	@%p430 bra 	$L__BB1_551;
	abs.f64 	%fd2906, %fd731;
	setp.neu.f64 	%p431, %fd2906, 0d7FF0000000000000;
	@%p431 bra 	$L__BB1_552;
	setp.lt.s32 	%p432, %r467, 0;
	selp.b32 	%r1405, %r71, %r70, %p2;
	selp.b32 	%r1406, %r1405, %r70, %p432;
	mov.b32 	%r1407, 0;
	mov.b64 	%fd3724, {%r1407, %r1406};
	bra.uni 	$L__BB1_552;
$L__BB1_551:
	mov.f64 	%fd2907, 0d4004000000000000;
	add.rn.f64 	%fd3724, %fd731, %fd2907;
$L__BB1_552:
	setp.eq.f64 	%p433, %fd731, 0d3FF0000000000000;
	selp.f64 	%fd738, 0d3FF0000000000000, %fd3724, %p433;
	mul.f64 	%fd739, %fd711, 0d4014000000000000;
	abs.f64 	%fd740, %fd739;
	setp.eq.f64 	%p434, %fd740, 0d7FF0000000000000;
	@%p434 bra 	$L__BB1_556;
	mul.f64 	%fd2908, %fd739, 0d3FE45F306DC9C883;
	cvt.rni.s32.f64 	%r1907, %fd2908;
	cvt.rn.f64.s32 	%fd2909, %r1907;
	fma.rn.f64 	%fd2910, %fd2909, 0dBFF921FB54442D18, %fd739;
	fma.rn.f64 	%fd2911, %fd2909, 0dBC91A62633145C00, %fd2910;
	fma.rn.f64 	%fd3726, %fd2909, 0dB97B839A252049C0, %fd2911;
	setp.ltu.f64 	%p435, %fd740, 0d41E0000000000000;
	@%p435 bra 	$L__BB1_555;
	{ // callseq 47, 0
	.param .b64 param0;
	st.param.f64 	[param0], %fd739;
	.param .align 16 .b8 retval0[16];
	call.uni (retval0), 
	__internal_trig_reduction_slowpathd, 
	(
	param0
	);
	ld.param.f64 	%fd3726, [retval0];
	ld.param.b32 	%r1907, [retval0+8];
	} // callseq 47
$L__BB1_555:
	add.s32 	%r1908, %r1907, 1;
	bra.uni 	$L__BB1_557;
$L__BB1_556:
	mov.f64 	%fd2913, 0d0000000000000000;
	mul.rn.f64 	%fd3726, %fd739, %fd2913;
	mov.b32 	%r1908, 1;
$L__BB1_557:
	shl.b32 	%r1410, %r1908, 6;
	cvt.u64.u32 	%rd127, %r1410;
	and.b64  	%rd128, %rd127, 64;
	add.s64 	%rd130, %rd5, %rd128;
	mul.rn.f64 	%fd2914, %fd3726, %fd3726;
	and.b32  	%r1411, %r1908, 1;
	setp.eq.b32 	%p436, %r1411, 1;
	selp.f64 	%fd2915, 0dBDA8FF8320FD8164, 0d3DE5DB65F9785EBA, %p436;
	ld.global.nc.v2.f64 	{%fd2916, %fd2917}, [%rd130];
	fma.rn.f64 	%fd2918, %fd2915, %fd2914, %fd2916;
	fma.rn.f64 	%fd2919, %fd2918, %fd2914, %fd2917;
	ld.global.nc.v2.f64 	{%fd2920, %fd2921}, [%rd130+16];
	fma.rn.f64 	%fd2922, %fd2919, %fd2914, %fd2920;
	fma.rn.f64 	%fd2923, %fd2922, %fd2914, %fd2921;
	ld.global.nc.v2.f64 	{%fd2924, %fd2925}, [%rd130+32];
	fma.rn.f64 	%fd2926, %fd2923, %fd2914, %fd2924;
	fma.rn.f64 	%fd2927, %fd2926, %fd2914, %fd2925;
	fma.rn.f64 	%fd2928, %fd2927, %fd3726, %fd3726;
	fma.rn.f64 	%fd2929, %fd2927, %fd2914, 0d3FF0000000000000;
	selp.f64 	%fd2930, %fd2929, %fd2928, %p436;
	and.b32  	%r1412, %r1908, 2;
	setp.eq.s32 	%p437, %r1412, 0;
	mov.f64 	%fd2931, 0d0000000000000000;
	sub.f64 	%fd2932, %fd2931, %fd2930;
	selp.f64 	%fd2933, %fd2930, %fd2932, %p437;
	mul.f64 	%fd746, %fd738, %fd2933;
	neg.f64 	%fd2934, %fd711;
	fma.rn.f64 	%fd2935, %fd711, 0dBFF71547652B82FE, 0d4338000000000000;
	{
	.reg .b32 %temp; 
	mov.b64 	{%r473, %temp}, %fd2935;
	}
	mov.f64 	%fd2936, 0dC338000000000000;
	add.rn.f64 	%fd2937, %fd2935, %fd2936;
	fma.rn.f64 	%fd2938, %fd2937, 0dBFE62E42FEFA39EF, %fd2934;
	fma.rn.f64 	%fd2939, %fd2937, 0dBC7ABC9E3B39803F, %fd2938;
	fma.rn.f64 	%fd2940, %fd2939, 0d3E5ADE1569CE2BDF, 0d3E928AF3FCA213EA;
	fma.rn.f64 	%fd2941, %fd2940, %fd2939, 0d3EC71DEE62401315;
	fma.rn.f64 	%fd2942, %fd2941, %fd2939, 0d3EFA01997C89EB71;
	fma.rn.f64 	%fd2943, %fd2942, %fd2939, 0d3F2A01A014761F65;
	fma.rn.f64 	%fd2944, %fd2943, %fd2939, 0d3F56C16C1852B7AF;
	fma.rn.f64 	%fd2945, %fd2944, %fd2939, 0d3F81111111122322;
	fma.rn.f64 	%fd2946, %fd2945, %fd2939, 0d3FA55555555502A1;
	fma.rn.f64 	%fd2947, %fd2946, %fd2939, 0d3FC5555555555511;
	fma.rn.f64 	%fd2948, %fd2947, %fd2939, 0d3FE000000000000B;
	fma.rn.f64 	%fd2949, %fd2948, %fd2939, 0d3FF0000000000000;
	fma.rn.f64 	%fd2950, %fd2949, %fd2939, 0d3FF0000000000000;
	{
	.reg .b32 %temp; 
	mov.b64 	{%r474, %temp}, %fd2950;
	}
	{
	.reg .b32 %temp; 
	mov.b64 	{%temp, %r475}, %fd2950;
	}
	shl.b32 	%r1413, %r473, 20;
	add.s32 	%r1414, %r1413, %r475;
	mov.b64 	%fd3727, {%r474, %r1414};
	{
	.reg .b32 %temp; 
	mov.b64 	{%temp, %r1415}, %fd2934;
	}
	mov.b32 	%f70, %r1415;
	abs.f32 	%f36, %f70;
	setp.lt.f32 	%p438, %f36, 0f4086232B;
	@%p438 bra 	$L__BB1_560;
	setp.gt.f64 	%p439, %fd711, 0d0000000000000000;
	mov.f64 	%fd2951, 0d7FF0000000000000;
	sub.f64 	%fd2952, %fd2951, %fd711;
	selp.f64 	%fd3727, 0d0000000000000000, %fd2952, %p439;
	setp.geu.f32 	%p440, %f36, 0f40874800;
	@%p440 bra 	$L__BB1_560;
	shr.u32 	%r1416, %r473, 31;
	add.s32 	%r1417, %r473, %r1416;
	shr.s32 	%r1418, %r1417, 1;
	shl.b32 	%r1419, %r1418, 20;
	add.s32 	%r1420, %r475, %r1419;
	mov.b64 	%fd2953, {%r474, %r1420};
	sub.s32 	%r1421, %r473, %r1418;
	shl.b32 	%r1422, %r1421, 20;
	add.s32 	%r1423, %r1422, 1072693248;
	mov.b32 	%r1424, 0;
	mov.b64 	%fd2954, {%r1424, %r1423};
	mul.f64 	%fd3727, %fd2954, %fd2953;
$L__BB1_560:
	add.f64 	%fd2955, %fd3727, 0d3FF0000000000000;
	div.rn.f64 	%fd2956, %fd746, %fd2955;
	fma.rn.f64 	%fd2957, %fd802, %fd464, %fd3740;
	fma.rn.f64 	%fd2958, %fd802, %fd505, %fd2957;
	fma.rn.f64 	%fd2959, %fd802, %fd546, %fd2958;
	fma.rn.f64 	%fd2960, %fd802, %fd587, %fd2959;
	fma.rn.f64 	%fd2961, %fd802, %fd628, %fd2960;
	fma.rn.f64 	%fd2962, %fd802, %fd669, %fd2961;
	fma.rn.f64 	%fd2963, %fd802, %fd710, %fd2962;
	fma.rn.f64 	%fd3740, %fd802, %fd2956, %fd2963;
	sub.s32 	%r1425, %r510, %r1909;
	setp.lt.u32 	%p441, %r1425, 5120;
	@%p441 bra 	$L__BB1_596;
	add.s32 	%r1909, %r1909, 5120;
	setp.le.u32 	%p442, %r1909, %r273;
	@%p442 bra 	$L__BB1_320;
$L__BB1_562:
	setp.le.u32 	%p443, %r510, %r1909;
	@%p443 bra 	$L__BB1_596;
	sub.s32 	%r478, %r510, %r1909;
	setp.ge.s32 	%p444, %r66, %r478;
	@%p444 bra 	$L__BB1_596;
	add.s32 	%r1910, %r67, %r1909;
	mov.u32 	%r1911, %r66;
$L__BB1_565:
	cvt.rn.f64.s32 	%fd2964, %r1910;
	fma.rn.f64 	%fd754, %fd802, %fd2964, %fd801;
	fma.rn.f64 	%fd2965, %fd754, 0d3FF71547652B82FE, 0d4338000000000000;
	{
	.reg .b32 %temp; 
	mov.b64 	{%r482, %temp}, %fd2965;
	}
	mov.f64 	%fd2966, 0dC338000000000000;
	add.rn.f64 	%fd2967, %fd2965, %fd2966;
	fma.rn.f64 	%fd2968, %fd2967, 0dBFE62E42FEFA39EF, %fd754;
	fma.rn.f64 	%fd2969, %fd2967, 0dBC7ABC9E3B39803F, %fd2968;
	fma.rn.f64 	%fd2970, %fd2969, 0d3E5ADE1569CE2BDF, 0d3E928AF3FCA213EA;
	fma.rn.f64 	%fd2971, %fd2970, %fd2969, 0d3EC71DEE62401315;
	fma.rn.f64 	%fd2972, %fd2971, %fd2969, 0d3EFA01997C89EB71;
	fma.rn.f64 	%fd2973, %fd2972, %fd2969, 0d3F2A01A014761F65;
	fma.rn.f64 	%fd2974, %fd2973, %fd2969, 0d3F56C16C1852B7AF;
	fma.rn.f64 	%fd2975, %fd2974, %fd2969, 0d3F81111111122322;
	fma.rn.f64 	%fd2976, %fd2975, %fd2969, 0d3FA55555555502A1;
	fma.rn.f64 	%fd2977, %fd2976, %fd2969, 0d3FC5555555555511;
	fma.rn.f64 	%fd2978, %fd2977, %fd2969, 0d3FE000000000000B;
	fma.rn.f64 	%fd2979, %fd2978, %fd2969, 0d3FF0000000000000;
	fma.rn.f64 	%fd2980, %fd2979, %fd2969, 0d3FF0000000000000;
	{
	.reg .b32 %temp; 
	mov.b64 	{%r483, %temp}, %fd2980;
	}
	{
	.reg .b32 %temp; 
	mov.b64 	{%temp, %r484}, %fd2980;
	}
	shl.b32 	%r1426, %r482, 20;
	add.s32 	%r1427, %r1426, %r484;
	mov.b64 	%fd3730, {%r483, %r1427};
	{
	.reg .b32 %temp; 
	mov.b64 	{%temp, %r1428}, %fd754;
	}
	mov.b32 	%f71, %r1428;
	abs.f32 	%f37, %f71;
	setp.lt.f32 	%p445, %f37, 0f4086232B;
	@%p445 bra 	$L__BB1_568;
	setp.lt.f64 	%p446, %fd754, 0d0000000000000000;
	add.f64 	%fd2981, %fd754, 0d7FF0000000000000;
	selp.f64 	%fd3730, 0d0000000000000000, %fd2981, %p446;
	setp.geu.f32 	%p447, %f37, 0f40874800;
	@%p447 bra 	$L__BB1_568;
	shr.u32 	%r1429, %r482, 31;
	add.s32 	%r1430, %r482, %r1429;
	shr.s32 	%r1431, %r1430, 1;
	shl.b32 	%r1432, %r1431, 20;
	add.s32 	%r1433, %r484, %r1432;
	mov.b64 	%fd2982, {%r483, %r1433};
	sub.s32 	%r1434, %r482, %r1431;
	shl.b32 	%r1435, %r1434, 20;
	add.s32 	%r1436, %r1435, 1072693248;
	mov.b32 	%r1437, 0;
	mov.b64 	%fd2983, {%r1437, %r1436};
	mul.f64 	%fd3730, %fd2983, %fd2982;
$L__BB1_568:
	add.f64 	%fd3731, %fd754, 0d3FF0000000000000;
	{
	.reg .b32 %temp; 
	mov.b64 	{%temp, %r1912}, %fd3731;
	}
	{
	.reg .b32 %temp; 
	mov.b64 	{%r1913, %temp}, %fd3731;
	}
	setp.gt.s32 	%p448, %r1912, 1048575;
	mov.b32 	%r1914, -1023;
	@%p448 bra 	$L__BB1_570;
	mul.f64 	%fd3731, %fd3731, 0d4350000000000000;
	{
	.reg .b32 %temp; 
	mov.b64 	{%temp, %r1912}, %fd3731;
	}
	{
	.reg .b32 %temp; 
	mov.b64 	{%r1913, %temp}, %fd3731;
	}
	mov.b32 	%r1914, -1077;
$L__BB1_570:
	add.s32 	%r1440, %r1912, -1;
	setp.gt.u32 	%p449, %r1440, 2146435070;
	@%p449 bra 	$L__BB1_574;
	shr.u32 	%r1443, %r1912, 20;
	add.s32 	%r1915, %r1914, %r1443;
	and.b32  	%r1444, %r1912, 1048575;
	or.b32  	%r1445, %r1444, 1072693248;
	mov.b64 	%fd3732, {%r1913, %r1445};
	setp.lt.u32 	%p451, %r1445, 1073127583;
	@%p451 bra 	$L__BB1_573;
	{
	.reg .b32 %temp; 
	mov.b64 	{%r1446, %temp}, %fd3732;
	}
	{
	.reg .b32 %temp; 
	mov.b64 	{%temp, %r1447}, %fd3732;
	}
	add.s32 	%r1448, %r1447, -1048576;
	mov.b64 	%fd3732, {%r1446, %r1448};
	add.s32 	%r1915, %r1915, 1;
$L__BB1_573:
	add.f64 	%fd2985, %fd3732, 0dBFF0000000000000;
	add.f64 	%fd2986, %fd3732, 0d3FF0000000000000;
	rcp.approx.ftz.f64 	%fd2987, %fd2986;
	neg.f64 	%fd2988, %fd2986;
	fma.rn.f64 	%fd2989, %fd2988, %fd2987, 0d3FF0000000000000;
	fma.rn.f64 	%fd2990, %fd2989, %fd2989, %fd2989;
	fma.rn.f64 	%fd2991, %fd2990, %fd2987, %fd2987;
	mul.f64 	%fd2992, %fd2985, %fd2991;
	fma.rn.f64 	%fd2993, %fd2985, %fd2991, %fd2992;
	mul.f64 	%fd2994, %fd2993, %fd2993;
	fma.rn.f64 	%fd2995, %fd2994, 0d3EB1380B3AE80F1E, 0d3ED0EE258B7A8B04;
	fma.rn.f64 	%fd2996, %fd2995, %fd2994, 0d3EF3B2669F02676F;
	fma.rn.f64 	%fd2997, %fd2996, %fd2994, 0d3F1745CBA9AB0956;
	fma.rn.f64 	%fd2998, %fd2997, %fd2994, 0d3F3C71C72D1B5154;
	fma.rn.f64 	%fd2999, %fd2998, %fd2994, 0d3F624924923BE72D;
	fma.rn.f64 	%fd3000, %fd2999, %fd2994, 0d3F8999999999A3C4;
	fma.rn.f64 	%fd3001, %fd3000, %fd2994, 0d3FB5555555555554;
	sub.f64 	%fd3002, %fd2985, %fd2993;
	add.f64 	%fd3003, %fd3002, %fd3002;
	neg.f64 	%fd3004, %fd2993;
	fma.rn.f64 	%fd3005, %fd3004, %fd2985, %fd3003;
	mul.f64 	%fd3006, %fd2991, %fd3005;
	mul.f64 	%fd3007, %fd2994, %fd3001;
	fma.rn.f64 	%fd3008, %fd3007, %fd2993, %fd3006;
	xor.b32  	%r1449, %r1915, -2147483648;
	mov.b32 	%r1450, 1127219200;
	mov.b64 	%fd3009, {%r1449, %r1450};
	sub.f64 	%fd3010, %fd3009, %fd94;
	fma.rn.f64 	%fd3011, %fd3010, 0d3FE62E42FEFA39EF, %fd2993;
	fma.rn.f64 	%fd3012, %fd3010, 0dBFE62E42FEFA39EF, %fd3011;
	sub.f64 	%fd3013, %fd3012, %fd2993;
	sub.f64 	%fd3014, %fd3008, %fd3013;
	fma.rn.f64 	%fd3015, %fd3010, 0d3C7ABC9E3B39803F, %fd3014;
	add.f64 	%fd3733, %fd3011, %fd3015;
	bra.uni 	$L__BB1_575;
$L__BB1_574:
	fma.rn.f64 	%fd2984, %fd3731, 0d7FF0000000000000, 0d7FF0000000000000;
	{
	.reg .b32 %temp; 
	mov.b64 	{%temp, %r1441}, %fd3731;
	}
	and.b32  	%r1442, %r1441, 2147483647;
	setp.eq.s32 	%p450, %r1442, 0;
	selp.f64 	%fd3733, 0dFFF0000000000000, %fd2984, %p450;
$L__BB1_575:
	add.f64 	%fd768, %fd3730, %fd3733;
	abs.f64 	%fd769, %fd768;
	setp.neu.f64 	%p452, %fd769, 0d7FF0000000000000;
	@%p452 bra 	$L__BB1_577;
	mov.f64 	%fd3021, 0d0000000000000000;
	mul.rn.f64 	%fd3734, %fd768, %fd3021;
	mov.b32 	%r1916, 0;
	bra.uni 	$L__BB1_579;
$L__BB1_577:
	mul.f64 	%fd3016, %fd768, 0d3FE45F306DC9C883;
	cvt.rni.s32.f64 	%r1916, %fd3016;
	cvt.rn.f64.s32 	%fd3017, %r1916;
	fma.rn.f64 	%fd3018, %fd3017, 0dBFF921FB54442D18, %fd768;
	fma.rn.f64 	%fd3019, %fd3017, 0dBC91A62633145C00, %fd3018;
	fma.rn.f64 	%fd3734, %fd3017, 0dB97B839A252049C0, %fd3019;
	setp.ltu.f64 	%p453, %fd769, 0d41E0000000000000;
	@%p453 bra 	$L__BB1_579;
	{ // callseq 48, 0
	.param .b64 param0;
	st.param.f64 	[param0], %fd768;
	.param .align 16 .b8 retval0[16];
	call.uni (retval0), 
	__internal_trig_reduction_slowpathd, 
	(
	param0
	);
	ld.param.f64 	%fd3734, [retval0];
	ld.param.b32 	%r1916, [retval0+8];
	} // callseq 48
$L__BB1_579:
	shl.b32 	%r1453, %r1916, 6;
	cvt.u64.u32 	%rd131, %r1453;
	and.b64  	%rd132, %rd131, 64;
	add.s64 	%rd134, %rd5, %rd132;
	mul.rn.f64 	%fd3022, %fd3734, %fd3734;
	and.b32  	%r1454, %r1916, 1;
	setp.eq.b32 	%p454, %r1454, 1;
	selp.f64 	%fd3023, 0dBDA8FF8320FD8164, 0d3DE5DB65F9785EBA, %p454;
	ld.global.nc.v2.f64 	{%fd3024, %fd3025}, [%rd134];
	fma.rn.f64 	%fd3026, %fd3023, %fd3022, %fd3024;
	fma.rn.f64 	%fd3027, %fd3026, %fd3022, %fd3025;
	ld.global.nc.v2.f64 	{%fd3028, %fd3029}, [%rd134+16];
	fma.rn.f64 	%fd3030, %fd3027, %fd3022, %fd3028;
	fma.rn.f64 	%fd3031, %fd3030, %fd3022, %fd3029;
	ld.global.nc.v2.f64 	{%fd3032, %fd3033}, [%rd134+32];
	fma.rn.f64 	%fd3034, %fd3031, %fd3022, %fd3032;
	fma.rn.f64 	%fd3035, %fd3034, %fd3022, %fd3033;
	fma.rn.f64 	%fd3036, %fd3035, %fd3734, %fd3734;
	fma.rn.f64 	%fd3037, %fd3035, %fd3022, 0d3FF0000000000000;
	selp.f64 	%fd3038, %fd3037, %fd3036, %p454;
	and.b32  	%r1455, %r1916, 2;
	setp.eq.s32 	%p455, %r1455, 0;
	mov.f64 	%fd3039, 0d0000000000000000;
	sub.f64 	%fd3040, %fd3039, %fd3038;
	selp.f64 	%fd3041, %fd3038, %fd3040, %p455;
	fma.rn.f64 	%fd3042, %fd754, %fd754, 0d3FF0000000000000;
	sqrt.rn.f64 	%fd3043, %fd3042;
	add.f64 	%fd774, %fd3043, %fd3041;
	{
	.reg .b32 %temp; 
	mov.b64 	{%temp, %r498}, %fd774;
	}
	setp.neu.f64 	%p456, %fd774, 0d0000000000000000;
	@%p456 bra 	$L__BB1_581;
	setp.lt.s32 	%p458, %r68, 0;
	setp.eq.s32 	%p459, %r69, 1074790400;
	selp.b32 	%r1456, %r498, 0, %p459;
	or.b32  	%r1457, %r1456, 2146435072;
	selp.b32 	%r1458, %r1457, %r1456, %p458;
	mov.b32 	%r1459, 0;
	mov.b64 	%fd3736, {%r1459, %r1458};
	bra.uni 	$L__BB1_582;
$L__BB1_581:
	abs.f64 	%fd3044, %fd774;
	{ // callseq 49, 0
	.param .b64 param0;
	st.param.f64 	[param0], %fd3044;
	.param .b64 retval0;
	call.uni (retval0), 
	__internal_accurate_pow, 
	(
	param0
	);
	ld.param.f64 	%fd3045, [retval0];
	} // callseq 49
	setp.lt.s32 	%p457, %r498, 0;
	selp.f64 	%fd3736, 0dFFF8000000000000, %fd3045, %p457;
$L__BB1_582:
	add.f64 	%fd3047, %fd774, 0d4004000000000000;
	{
	.reg .b32 %temp; 
	mov.b64 	{%temp, %r1460}, %fd3047;
	}
	and.b32  	%r1461, %r1460, 2146435072;
	setp.ne.s32 	%p460, %r1461, 2146435072;
	@%p460 bra 	$L__BB1_587;
	setp.num.f64 	%p461, %fd774, %fd774;
	@%p461 bra 	$L__BB1_585;
	mov.f64 	%fd3049, 0d4004000000000000;
	add.rn.f64 	%fd3736, %fd774, %fd3049;
	bra.uni 	$L__BB1_587;
$L__BB1_585:
	abs.f64 	%fd3048, %fd774;
	setp.neu.f64 	%p462, %fd3048, 0d7FF0000000000000;
	@%p462 bra 	$L__BB1_587;
	setp.lt.s32 	%p463, %r498, 0;
	selp.b32 	%r1462, %r71, %r70, %p2;
	selp.b32 	%r1463, %r1462, %r70, %p463;
	mov.b32 	%r1464, 0;
	mov.b64 	%fd3736, {%r1464, %r1463};
$L__BB1_587:
	setp.eq.f64 	%p464, %fd774, 0d3FF0000000000000;
	selp.f64 	%fd781, 0d3FF0000000000000, %fd3736, %p464;
	mul.f64 	%fd782, %fd754, 0d4014000000000000;
	abs.f64 	%fd783, %fd782;
	setp.neu.f64 	%p465, %fd783, 0d7FF0000000000000;
	@%p465 bra 	$L__BB1_589;
	mov.f64 	%fd3055, 0d0000000000000000;
	mul.rn.f64 	%fd3738, %fd782, %fd3055;
	mov.b32 	%r1918, 1;
	bra.uni 	$L__BB1_592;
$L__BB1_589:
	mul.f64 	%fd3050, %fd782, 0d3FE45F306DC9C883;
	cvt.rni.s32.f64 	%r1917, %fd3050;
	cvt.rn.f64.s32 	%fd3051, %r1917;
	fma.rn.f64 	%fd3052, %fd3051, 0dBFF921FB54442D18, %fd782;
	fma.rn.f64 	%fd3053, %fd3051, 0dBC91A62633145C00, %fd3052;
	fma.rn.f64 	%fd3738, %fd3051, 0dB97B839A252049C0, %fd3053;
	setp.ltu.f64 	%p466, %fd783, 0d41E0000000000000;
	@%p466 bra 	$L__BB1_591;
	{ // callseq 50, 0
	.param .b64 param0;
	st.param.f64 	[param0], %fd782;
	.param .align 16 .b8 retval0[16];
	call.uni (retval0), 
	__internal_trig_reduction_slowpathd, 
	(
	param0
	);
	ld.param.f64 	%fd3738, [retval0];
	ld.param.b32 	%r1917, [retval0+8];
	} // callseq 50
$L__BB1_591:
	add.s32 	%r1918, %r1917, 1;
$L__BB1_592:
	shl.b32 	%r1467, %r1918, 6;
	cvt.u64.u32 	%rd135, %r1467;
	and.b64  	%rd136, %rd135, 64;
	add.s64 	%rd138, %rd5, %rd136;
	mul.rn.f64 	%fd3056, %fd3738, %fd3738;
	and.b32  	%r1468, %r1918, 1;
	setp.eq.b32 	%p467, %r1468, 1;
	selp.f64 	%fd3057, 0dBDA8FF8320FD8164, 0d3DE5DB65F9785EBA, %p467;
	ld.global.nc.v2.f64 	{%fd3058, %fd3059}, [%rd138];
	fma.rn.f64 	%fd3060, %fd3057, %fd3056, %fd3058;
	fma.rn.f64 	%fd3061, %fd3060, %fd3056, %fd3059;
	ld.global.nc.v2.f64 	{%fd3062, %fd3063}, [%rd138+16];
	fma.rn.f64 	%fd3064, %fd3061, %fd3056, %fd3062;
	fma.rn.f64 	%fd3065, %fd3064, %fd3056, %fd3063;
	ld.global.nc.v2.f64 	{%fd3066, %fd3067}, [%rd138+32];
	fma.rn.f64 	%fd3068, %fd3065, %fd3056, %fd3066;
	fma.rn.f64 	%fd3069, %fd3068, %fd3056, %fd3067;
	fma.rn.f64 	%fd3070, %fd3069, %fd3738, %fd3738;
	fma.rn.f64 	%fd3071, %fd3069, %fd3056, 0d3FF0000000000000;
	selp.f64 	%fd3072, %fd3071, %fd3070, %p467;
	and.b32  	%r1469, %r1918, 2;
	setp.eq.s32 	%p468, %r1469, 0;
	mov.f64 	%fd3073, 0d0000000000000000;
	sub.f64 	%fd3074, %fd3073, %fd3072;
	selp.f64 	%fd3075, %fd3072, %fd3074, %p468;
	mul.f64 	%fd789, %fd781, %fd3075;
	neg.f64 	%fd3076, %fd754;
	fma.rn.f64 	%fd3077, %fd754, 0dBFF71547652B82FE, 0d4338000000000000;
	{
	.reg .b32 %temp; 
	mov.b64 	{%r504, %temp}, %fd3077;
	}
	mov.f64 	%fd3078, 0dC338000000000000;
	add.rn.f64 	%fd3079, %fd3077, %fd3078;
	fma.rn.f64 	%fd3080, %fd3079, 0dBFE62E42FEFA39EF, %fd3076;
	fma.rn.f64 	%fd3081, %fd3079, 0dBC7ABC9E3B39803F, %fd3080;
	fma.rn.f64 	%fd3082, %fd3081, 0d3E5ADE1569CE2BDF, 0d3E928AF3FCA213EA;
	fma.rn.f64 	%fd3083, %fd3082, %fd3081, 0d3EC71DEE62401315;
	fma.rn.f64 	%fd3084, %fd3083, %fd3081, 0d3EFA01997C89EB71;
	fma.rn.f64 	%fd3085, %fd3084, %fd3081, 0d3F2A01A014761F65;
	fma.rn.f64 	%fd3086, %fd3085, %fd3081, 0d3F56C16C1852B7AF;
	fma.rn.f64 	%fd3087, %fd3086, %fd3081, 0d3F81111111122322;
	fma.rn.f64 	%fd3088, %fd3087, %fd3081, 0d3FA55555555502A1;
	fma.rn.f64 	%fd3089, %fd3088, %fd3081, 0d3FC5555555555511;
	fma.rn.f64 	%fd3090, %fd3089, %fd3081, 0d3FE000000000000B;
	fma.rn.f64 	%fd3091, %fd3090, %fd3081, 0d3FF0000000000000;
	fma.rn.f64 	%fd3092, %fd3091, %fd3081, 0d3FF0000000000000;
	{
	.reg .b32 %temp; 
	mov.b64 	{%r505, %temp}, %fd3092;
	}
	{
	.reg .b32 %temp; 
	mov.b64 	{%temp, %r506}, %fd3092;
	}
	shl.b32 	%r1470, %r504, 20;
	add.s32 	%r1471, %r1470, %r506;
	mov.b64 	%fd3739, {%r505, %r1471};
	{
	.reg .b32 %temp; 
	mov.b64 	{%temp, %r1472}, %fd3076;
	}
	mov.b32 	%f72, %r1472;
	abs.f32 	%f38, %f72;
	setp.lt.f32 	%p469, %f38, 0f4086232B;
	@%p469 bra 	$L__BB1_595;
	setp.gt.f64 	%p470, %fd754, 0d0000000000000000;
	mov.f64 	%fd3093, 0d7FF0000000000000;
	sub.f64 	%fd3094, %fd3093, %fd754;
	selp.f64 	%fd3739, 0d0000000000000000, %fd3094, %p470;
	setp.geu.f32 	%p471, %f38, 0f40874800;
	@%p471 bra 	$L__BB1_595;
	shr.u32 	%r1473, %r504, 31;
	add.s32 	%r1474, %r504, %r1473;
	shr.s32 	%r1475, %r1474, 1;
	shl.b32 	%r1476, %r1475, 20;
	add.s32 	%r1477, %r506, %r1476;
	mov.b64 	%fd3095, {%r505, %r1477};
	sub.s32 	%r1478, %r504, %r1475;
	shl.b32 	%r1479, %r1478, 20;
	add.s32 	%r1480, %r1479, 1072693248;
	mov.b32 	%r1481, 0;
	mov.b64 	%fd3096, {%r1481, %r1480};
	mul.f64 	%fd3739, %fd3096, %fd3095;
$L__BB1_595:
	add.f64 	%fd3097, %fd3739, 0d3FF0000000000000;
	div.rn.f64 	%fd3098, %fd789, %fd3097;
	fma.rn.f64 	%fd3740, %fd802, %fd3098, %fd3740;
	add.s32 	%r1911, %r1911, 640;
	add.s32 	%r1910, %r1910, 640;
	setp.lt.s32 	%p472, %r1911, %r478;
	@%p472 bra 	$L__BB1_565;
$L__BB1_596:
	// begin inline asm
	mov.u32 %r1482, %laneid;
	// end inline asm
	mov.b64 	%rd139, %fd3740;
	mov.b64 	{%r1484, %r1489}, %rd139;
	mov.b32 	%r1490, 1;
	mov.b32 	%r1531, 31;
	mov.b32 	%r1532, -1;
	// begin inline asm
	shfl.sync.down.b32 %r1483, %r1484, %r1490, %r1531, %r1532;
	// end inline asm
	// begin inline asm
	shfl.sync.down.b32 %r1488, %r1489, %r1490, %r1531, %r1532;
	// end inline asm
	mov.b64 	%rd140, {%r1483, %r1488};
	mov.b64 	%fd3099, %rd140;
	setp.gt.s32 	%p473, %r1482, 30;
	add.f64 	%fd3100, %fd3740, %fd3099;
	selp.f64 	%fd3101, %fd3740, %fd3100, %p473;
	mov.b64 	%rd141, %fd3101;
	mov.b64 	{%r1494, %r1499}, %rd141;
	mov.b32 	%r1500, 2;
	// begin inline asm
	shfl.sync.down.b32 %r1493, %r1494, %r1500, %r1531, %r1532;
	// end inline asm
	// begin inline asm
	shfl.sync.down.b32 %r1498, %r1499, %r1500, %r1531, %r1532;
	// end inline asm
	mov.b64 	%rd142, {%r1493, %r1498};
	mov.b64 	%fd3102, %rd142;
	setp.gt.s32 	%p474, %r1482, 29;
	add.f64 	%fd3103, %fd3101, %fd3102;
	selp.f64 	%fd3104, %fd3101, %fd3103, %p474;
	mov.b64 	%rd143, %fd3104;
	mov.b64 	{%r1504, %r1509}, %rd143;
	mov.b32 	%r1510, 4;
	// begin inline asm
	shfl.sync.down.b32 %r1503, %r1504, %r1510, %r1531, %r1532;
	// end inline asm
	// begin inline asm
	shfl.sync.down.b32 %r1508, %r1509, %r1510, %r1531, %r1532;
	// end inline asm
	mov.b64 	%rd144, {%r1503, %r1508};
	mov.b64 	%fd3105, %rd144;
	setp.gt.s32 	%p475, %r1482, 27;
	add.f64 	%fd3106, %fd3104, %fd3105;
	selp.f64 	%fd3107, %fd3104, %fd3106, %p475;
	mov.b64 	%rd145, %fd3107;
	mov.b64 	{%r1514, %r1519}, %rd145;
	mov.b32 	%r1520, 8;
	// begin inline asm
	shfl.sync.down.b32 %r1513, %r1514, %r1520, %r1531, %r1532;
	// end inline asm
	// begin inline asm
	shfl.sync.down.b32 %r1518, %r1519, %r1520, %r1531, %r1532;
	// end inline asm
	mov.b64 	%rd146, {%r1513, %r1518};
	mov.b64 	%fd3108, %rd146;
	setp.gt.s32 	%p476, %r1482, 23;
	add.f64 	%fd3109, %fd3107, %fd3108;
	selp.f64 	%fd3110, %fd3107, %fd3109, %p476;
	mov.b64 	%rd147, %fd3110;
	mov.b64 	{%r1524, %r1529}, %rd147;
	mov.b32 	%r1530, 16;
	// begin inline asm
	shfl.sync.down.b32 %r1523, %r1524, %r1530, %r1531, %r1532;
	// end inline asm
	// begin inline asm
	shfl.sync.down.b32 %r1528, %r1529, %r1530, %r1531, %r1532;
	// end inline asm
	mov.b64 	%rd148, {%r1523, %r1528};
	mov.b64 	%fd3111, %rd148;
	setp.gt.s32 	%p477, %r1482, 15;
	add.f64 	%fd796, %fd3110, %fd3111;
	selp.f64 	%fd3741, %fd3110, %fd796, %p477;
	setp.ne.s32 	%p478, %r1482, 0;
	@%p478 bra 	$L__BB1_598;
	shr.u32 	%r1533, %r66, 2;
	and.b32  	%r1534, %r1533, 248;
	mov.u32 	%r1535, _ZZN3cub18CUB_300001_SM_10006detail6reduce28DeviceReduceSingleTileKernelINS2_10policy_hubIdjN4cuda3std3__44plusIdEEE10Policy1000EN6thrust24THRUST_300001_SM_1000_NS17counting_iteratorIiNSD_11use_defaultESF_SF_EEPdjS9_dd22ComplexRiemannFunctionEEvT0_T1_T2_T3_T4_T6_E12temp_storage;
	add.s32 	%r1536, %r1535, %r1534;
	st.shared.f64 	[%r1536+24], %fd796;
$L__BB1_598:
	bar.sync 	0;
	setp.ne.s32 	%p479, %r66, 0;
	@%p479 bra 	$L__BB1_600;
	ld.shared.f64 	%fd3112, [_ZZN3cub18CUB_300001_SM_10006detail6reduce28DeviceReduceSingleTileKernelINS2_10policy_hubIdjN4cuda3std3__44plusIdEEE10Policy1000EN6thrust24THRUST_300001_SM_1000_NS17counting_iteratorIiNSD_11use_defaultESF_SF_EEPdjS9_dd22ComplexRiemannFunctionEEvT0_T1_T2_T3_T4_T6_E12temp_storage+32];
	add.f64 	%fd3113, %fd3741, %fd3112;
	ld.shared.f64 	%fd3114, [_ZZN3cub18CUB_300001_SM_10006detail6reduce28DeviceReduceSingleTileKernelINS2_10policy_hubIdjN4cuda3std3__44plusIdEEE10Policy1000EN6thrust24THRUST_300001_SM_1000_NS17counting_iteratorIiNSD_11use_defaultESF_SF_EEPdjS9_dd22ComplexRiemannFunctionEEvT0_T1_T2_T3_T4_T6_E12temp_storage+40];
	add.f64 	%fd3115, %fd3113, %fd3114;
	ld.shared.f64 	%fd3116, [_ZZN3cub18CUB_300001_SM_10006detail6reduce28DeviceReduceSingleTileKernelINS2_10policy_hubIdjN4cuda3std3__44plusIdEEE10Policy1000EN6thrust24THRUST_300001_SM_1000_NS17counting_iteratorIiNSD_11use_defaultESF_SF_EEPdjS9_dd22ComplexRiemannFunctionEEvT0_T1_T2_T3_T4_T6_E12temp_storage+48];
	add.f64 	%fd3117, %fd3115, %fd3116;
	ld.shared.f64 	%fd3118, [_ZZN3cub18CUB_300001_SM_10006detail6reduce28DeviceReduceSingleTileKernelINS2_10policy_hubIdjN4cuda3std3__44plusIdEEE10Policy1000EN6thrust24THRUST_300001_SM_1000_NS17counting_iteratorIiNSD_11use_defaultESF_SF_EEPdjS9_dd22ComplexRiemannFunctionEEvT0_T1_T2_T3_T4_T6_E12temp_storage+56];
	add.f64 	%fd3119, %fd3117, %fd3118;
	ld.shared.f64 	%fd3120, [_ZZN3cub18CUB_300001_SM_10006detail6reduce28DeviceReduceSingleTileKernelINS2_10policy_hubIdjN4cuda3std3__44plusIdEEE10Policy1000EN6thrust24THRUST_300001_SM_1000_NS17counting_iteratorIiNSD_11use_defaultESF_SF_EEPdjS9_dd22ComplexRiemannFunctionEEvT0_T1_T2_T3_T4_T6_E12temp_storage+64];
	add.f64 	%fd3121, %fd3119, %fd3120;
	ld.shared.f64 	%fd3122, [_ZZN3cub18CUB_300001_SM_10006detail6reduce28DeviceReduceSingleTileKernelINS2_10policy_hubIdjN4cuda3std3__44plusIdEEE10Policy1000EN6thrust24THRUST_300001_SM_1000_NS17counting_iteratorIiNSD_11use_defaultESF_SF_EEPdjS9_dd22ComplexRiemannFunctionEEvT0_T1_T2_T3_T4_T6_E12temp_storage+72];
	add.f64 	%fd3123, %fd3121, %fd3122;
	ld.shared.f64 	%fd3124, [_ZZN3cub18CUB_300001_SM_10006detail6reduce28DeviceReduceSingleTileKernelINS2_10policy_hubIdjN4cuda3std3__44plusIdEEE10Policy1000EN6thrust24THRUST_300001_SM_1000_NS17counting_iteratorIiNSD_11use_defaultESF_SF_EEPdjS9_dd22ComplexRiemannFunctionEEvT0_T1_T2_T3_T4_T6_E12temp_storage+80];
	add.f64 	%fd3125, %fd3123, %fd3124;
	ld.shared.f64 	%fd3126, [_ZZN3cub18CUB_300001_SM_10006detail6reduce28DeviceReduceSingleTileKernelINS2_10policy_hubIdjN4cuda3std3__44plusIdEEE10Policy1000EN6thrust24THRUST_300001_SM_1000_NS17counting_iteratorIiNSD_11use_defaultESF_SF_EEPdjS9_dd22ComplexRiemannFunctionEEvT0_T1_T2_T3_T4_T6_E12temp_storage+88];
	add.f64 	%fd3127, %fd3125, %fd3126;
	ld.shared.f64 	%fd3128, [_ZZN3cub18CUB_300001_SM_10006detail6reduce28DeviceReduceSingleTileKernelINS2_10policy_hubIdjN4cuda3std3__44plusIdEEE10Policy1000EN6thrust24THRUST_300001_SM_1000_NS17counting_iteratorIiNSD_11use_defaultESF_SF_EEPdjS9_dd22ComplexRiemannFunctionEEvT0_T1_T2_T3_T4_T6_E12temp_storage+96];
	add.f64 	%fd3129, %fd3127, %fd3128;
	ld.shared.f64 	%fd3130, [_ZZN3cub18CUB_300001_SM_10006detail6reduce28DeviceReduceSingleTileKernelINS2_10policy_hubIdjN4cuda3std3__44plusIdEEE10Policy1000EN6thrust24THRUST_300001_SM_1000_NS17counting_iteratorIiNSD_11use_defaultESF_SF_EEPdjS9_dd22ComplexRiemannFunctionEEvT0_T1_T2_T3_T4_T6_E12temp_storage+104];
	add.f64 	%fd3131, %fd3129, %fd3130;
	ld.shared.f64 	%fd3132, [_ZZN3cub18CUB_300001_SM_10006detail6reduce28DeviceReduceSingleTileKernelINS2_10policy_hubIdjN4cuda3std3__44plusIdEEE10Policy1000EN6thrust24THRUST_300001_SM_1000_NS17counting_iteratorIiNSD_11use_defaultESF_SF_EEPdjS9_dd22ComplexRiemannFunctionEEvT0_T1_T2_T3_T4_T6_E12temp_storage+112];
	add.f64 	%fd3133, %fd3131, %fd3132;
	ld.shared.f64 	%fd3134, [_ZZN3cub18CUB_300001_SM_10006detail6reduce28DeviceReduceSingleTileKernelINS2_10policy_hubIdjN4cuda3std3__44plusIdEEE10Policy1000EN6thrust24THRUST_300001_SM_1000_NS17counting_iteratorIiNSD_11use_defaultESF_SF_EEPdjS9_dd22ComplexRiemannFunctionEEvT0_T1_T2_T3_T4_T6_E12temp_storage+120];
	add.f64 	%fd3135, %fd3133, %fd3134;
	ld.shared.f64 	%fd3136, [_ZZN3cub18CUB_300001_SM_10006detail6reduce28DeviceReduceSingleTileKernelINS2_10policy_hubIdjN4cuda3std3__44plusIdEEE10Policy1000EN6thrust24THRUST_300001_SM_1000_NS17counting_iteratorIiNSD_11use_defaultESF_SF_EEPdjS9_dd22ComplexRiemannFunctionEEvT0_T1_T2_T3_T4_T6_E12temp_storage+128];
	add.f64 	%fd3137, %fd3135, %fd3136;
	ld.shared.f64 	%fd3138, [_ZZN3cub18CUB_300001_SM_10006detail6reduce28DeviceReduceSingleTileKernelINS2_10policy_hubIdjN4cuda3std3__44plusIdEEE10Policy1000EN6thrust24THRUST_300001_SM_1000_NS17counting_iteratorIiNSD_11use_defaultESF_SF_EEPdjS9_dd22ComplexRiemannFunctionEEvT0_T1_T2_T3_T4_T6_E12temp_storage+136];
	add.f64 	%fd3139, %fd3137, %fd3138;
	ld.shared.f64 	%fd3140, [_ZZN3cub18CUB_300001_SM_10006detail6reduce28DeviceReduceSingleTileKernelINS2_10policy_hubIdjN4cuda3std3__44plusIdEEE10Policy1000EN6thrust24THRUST_300001_SM_1000_NS17counting_iteratorIiNSD_11use_defaultESF_SF_EEPdjS9_dd22ComplexRiemannFunctionEEvT0_T1_T2_T3_T4_T6_E12temp_storage+144];
	add.f64 	%fd3141, %fd3139, %fd3140;
	ld.shared.f64 	%fd3142, [_ZZN3cub18CUB_300001_SM_10006detail6reduce28DeviceReduceSingleTileKernelINS2_10policy_hubIdjN4cuda3std3__44plusIdEEE10Policy1000EN6thrust24THRUST_300001_SM_1000_NS17counting_iteratorIiNSD_11use_defaultESF_SF_EEPdjS9_dd22ComplexRiemannFunctionEEvT0_T1_T2_T3_T4_T6_E12temp_storage+152];
	add.f64 	%fd3143, %fd3141, %fd3142;
	ld.shared.f64 	%fd3144, [_ZZN3cub18CUB_300001_SM_10006detail6reduce28DeviceReduceSingleTileKernelINS2_10policy_hubIdjN4cuda3std3__44plusIdEEE10Policy1000EN6thrust24THRUST_300001_SM_1000_NS17counting_iteratorIiNSD_11use_defaultESF_SF_EEPdjS9_dd22ComplexRiemannFunctionEEvT0_T1_T2_T3_T4_T6_E12temp_storage+160];
	add.f64 	%fd3145, %fd3143, %fd3144;
	ld.shared.f64 	%fd3146, [_ZZN3cub18CUB_300001_SM_10006detail6reduce28DeviceReduceSingleTileKernelINS2_10policy_hubIdjN4cuda3std3__44plusIdEEE10Policy1000EN6thrust24THRUST_300001_SM_1000_NS17counting_iteratorIiNSD_11use_defaultESF_SF_EEPdjS9_dd22ComplexRiemannFunctionEEvT0_T1_T2_T3_T4_T6_E12temp_storage+168];
	add.f64 	%fd3147, %fd3145, %fd3146;
	ld.shared.f64 	%fd3148, [_ZZN3cub18CUB_300001_SM_10006detail6reduce28DeviceReduceSingleTileKernelINS2_10policy_hubIdjN4cuda3std3__44plusIdEEE10Policy1000EN6thrust24THRUST_300001_SM_1000_NS17counting_iteratorIiNSD_11use_defaultESF_SF_EEPdjS9_dd22ComplexRiemannFunctionEEvT0_T1_T2_T3_T4_T6_E12temp_storage+176];
	add.f64 	%fd3741, %fd3147, %fd3148;
$L__BB1_600:
	mov.u32 	%r1777, %tid.x;
	setp.ne.s32 	%p578, %r1777, 0;
	@%p578 bra 	$L__BB1_602;
	add.f64 	%fd3543, %fd800, %fd3741;
	st.global.f64 	[%rd1], %fd3543;
$L__BB1_602:
	ret;

}
	// .globl	_ZN3cub18CUB_300001_SM_10006detail6reduce18DeviceReduceKernelINS2_10policy_hubIdjN4cuda3std3__44plusIdEEE10Policy1000EN6thrust24THRUST_300001_SM_1000_NS17counting_iteratorIiNSD_11use_defaultESF_SF_EEjS9_d22ComplexRiemannFunctionEEvT0_PT3_T1_NS0_13GridEvenShareISL_EET2_T4_
.visible .entry _ZN3cub18CUB_300001_SM_10006detail6reduce18DeviceReduceKernelINS2_10policy_hubIdjN4cuda3std3__44plusIdEEE10Policy1000EN6thrust24THRUST_300001_SM_1000_NS17counting_iteratorIiNSD_11use_defaultESF_SF_EEjS9_d22ComplexRiemannFunctionEEvT0_PT3_T1_NS0_13GridEvenShareISL_EET2_T4_(
	.param .align 4 .b8 _ZN3cub18CUB_300001_SM_10006detail6reduce18DeviceReduceKernelINS2_10policy_hubIdjN4cuda3std3__44plusIdEEE10Policy1000EN6thrust24THRUST_300001_SM_1000_NS17counting_iteratorIiNSD_11use_defaultESF_SF_EEjS9_d22ComplexRiemannFunctionEEvT0_PT3_T1_NS0_13GridEvenShareISL_EET2_T4__param_0[4],
	.param .u64 .ptr .align 1 _ZN3cub18CUB_300001_SM_10006detail6reduce18DeviceReduceKernelINS2_10policy_hubIdjN4cuda3std3__44plusIdEEE10Policy1000EN6thrust24THRUST_300001_SM_1000_NS17counting_iteratorIiNSD_11use_defaultESF_SF_EEjS9_d22ComplexRiemannFunctionEEvT0_PT3_T1_NS0_13GridEvenShareISL_EET2_T4__param_1,
	.param .u32 _ZN3cub18CUB_300001_SM_10006detail6reduce18DeviceReduceKernelINS2_10policy_hubIdjN4cuda3std3__44plusIdEEE10Policy1000EN6thrust24THRUST_300001_SM_1000_NS17counting_iteratorIiNSD_11use_defaultESF_SF_EEjS9_d22ComplexRiemannFunctionEEvT0_PT3_T1_NS0_13GridEvenShareISL_EET2_T4__param_2,
	.param .align 4 .b8 _ZN3cub18CUB_300001_SM_10006detail6reduce18DeviceReduceKernelINS2_10policy_hubIdjN4cuda3std3__44plusIdEEE10Policy1000EN6thrust24THRUST_300001_SM_1000_NS17counting_iteratorIiNSD_11use_defaultESF_SF_EEjS9_d22ComplexRiemannFunctionEEvT0_PT3_T1_NS0_13GridEvenShareISL_EET2_T4__param_3[40],
	.param .align 1 .b8 _ZN3cub18CUB_300001_SM_10006detail6reduce18DeviceReduceKernelINS2_10policy_hubIdjN4cuda3std3__44plusIdEEE10Policy1000EN6thrust24THRUST_300001_SM_1000_NS17counting_iteratorIiNSD_11use_defaultESF_SF_EEjS9_d22ComplexRiemannFunctionEEvT0_PT3_T1_NS0_13GridEvenShareISL_EET2_T4__param_4[1],
	.param .align 8 .b8 _ZN3cub18CUB_300001_SM_10006detail6reduce18DeviceReduceKernelINS2_10policy_hubIdjN4cuda3std3__44plusIdEEE10Policy1000EN6thrust24THRUST_300001_SM_1000_NS17counting_iteratorIiNSD_11use_defaultESF_SF_EEjS9_d22ComplexRiemannFunctionEEvT0_PT3_T1_NS0_13GridEvenShareISL_EET2_T4__param_5[16]
)
.maxntid 640
{
	.reg .pred 	%p<578>;
	.reg .b32 	%r<1936>;
	.reg .b32 	%f<77>;
	.reg .b64 	%rd<188>;
	.reg .b64 	%fd<3739>;
	// demoted variable
	.shared .align 8 .b8 _ZZN3cub18CUB_300001_SM_10006detail6reduce18DeviceReduceKernelINS2_10policy_hubIdjN4cuda3std3__44plusIdEEE10Policy1000EN6thrust24THRUST_300001_SM_1000_NS17counting_iteratorIiNSD_11use_defaultESF_SF_EEjS9_d22ComplexRiemannFunctionEEvT0_PT3_T1_NS0_13GridEvenShareISL_EET2_T4_E12temp_storage[192];
	ld.param.f64 	%fd801, [_ZN3cub18CUB_300001_SM_10006detail6reduce18DeviceReduceKernelINS2_10policy_hubIdjN4cuda3std3__44plusIdEEE10Policy1000EN6thrust24THRUST_300001_SM_1000_NS17counting_iteratorIiNSD_11use_defaultESF_SF_EEjS9_d22ComplexRiemannFunctionEEvT0_PT3_T1_NS0_13GridEvenShareISL_EET2_T4__param_5+8];
	ld.param.f64 	%fd800, [_ZN3cub18CUB_300001_SM_10006detail6reduce18DeviceReduceKernelINS2_10policy_hubIdjN4cuda3std3__44plusIdEEE10Policy1000EN6thrust24THRUST_300001_SM_1000_NS17counting_iteratorIiNSD_11use_defaultESF_SF_EEjS9_d22ComplexRiemannFunctionEEvT0_PT3_T1_NS0_13GridEvenShareISL_EET2_T4__param_5];
	ld.param.u32 	%r520, [_ZN3cub18CUB_300001_SM_10006detail6reduce18DeviceReduceKernelINS2_10policy_hubIdjN4cuda3std3__44plusIdEEE10Policy1000EN6thrust24THRUST_300001_SM_1000_NS17counting_iteratorIiNSD_11use_defaultESF_SF_EEjS9_d22ComplexRiemannFunctionEEvT0_PT3_T1_NS0_13GridEvenShareISL_EET2_T4__param_3+24];
	ld.param.u32 	%r1, [_ZN3cub18CUB_300001_SM_10006detail6reduce18DeviceReduceKernelINS2_10policy_hubIdjN4cuda3std3__44plusIdEEE10Policy1000EN6thrust24THRUST_300001_SM_1000_NS17counting_iteratorIiNSD_11use_defaultESF_SF_EEjS9_d22ComplexRiemannFunctionEEvT0_PT3_T1_NS0_13GridEvenShareISL_EET2_T4__param_0];
	ld.param.u32 	%r519, [_ZN3cub18CUB_300001_SM_10006detail6reduce18DeviceReduceKernelINS2_10policy_hubIdjN4cuda3std3__44plusIdEEE10Policy1000EN6thrust24THRUST_300001_SM_1000_NS17counting_iteratorIiNSD_11use_defaultESF_SF_EEjS9_d22ComplexRiemannFunctionEEvT0_PT3_T1_NS0_13GridEvenShareISL_EET2_T4__param_3+20];
	mov.u32 	%r2, %ctaid.x;
	mul.lo.s32 	%r1870, %r2, 5120;
	sub.s32 	%r4, %r519, %r1870;
	setp.gt.u32 	%p3, %r4, 5119;
	@%p3 bra 	$L__BB2_75;
	mov.u32 	%r5, %tid.x;
	setp.ge.u32 	%p479, %r5, %r4;
	mov.f64 	%fd3564, 0d0000000000000000;
	mov.u32 	%r1805, %r5;
	@%p479 bra 	$L__BB2_33;
	add.s32 	%r1553, %r1870, %r5;
	add.s32 	%r1554, %r1553, %r1;
	cvt.rn.f64.s32 	%fd3149, %r1554;
	fma.rn.f64 	%fd3, %fd801, %fd3149, %fd800;
	fma.rn.f64 	%fd3150, %fd3, 0d3FF71547652B82FE, 0d4338000000000000;
	{
	.reg .b32 %temp; 
	mov.b64 	{%r6, %temp}, %fd3150;
	}
	mov.f64 	%fd3151, 0dC338000000000000;
	add.rn.f64 	%fd3152, %fd3150, %fd3151;
	fma.rn.f64 	%fd3153, %fd3152, 0dBFE62E42FEFA39EF, %fd3;
	fma.rn.f64 	%fd3154, %fd3152, 0dBC7ABC9E3B39803F, %fd3153;
	fma.rn.f64 	%fd3155, %fd3154, 0d3E5ADE1569CE2BDF, 0d3E928AF3FCA213EA;
	fma.rn.f64 	%fd3156, %fd3155, %fd3154, 0d3EC71DEE62401315;
	fma.rn.f64 	%fd3157, %fd3156, %fd3154, 0d3EFA01997C89EB71;
	fma.rn.f64 	%fd3158, %fd3157, %fd3154, 0d3F2A01A014761F65;
	fma.rn.f64 	%fd3159, %fd3158, %fd3154, 0d3F56C16C1852B7AF;
	fma.rn.f64 	%fd3160, %fd3159, %fd3154, 0d3F81111111122322;
	fma.rn.f64 	%fd3161, %fd3160, %fd3154, 0d3FA55555555502A1;
	fma.rn.f64 	%fd3162, %fd3161, %fd3154, 0d3FC5555555555511;
	fma.rn.f64 	%fd3163, %fd3162, %fd3154, 0d3FE000000000000B;
	fma.rn.f64 	%fd3164, %fd3163, %fd3154, 0d3FF0000000000000;
	fma.rn.f64 	%fd3165, %fd3164, %fd3154, 0d3FF0000000000000;
	{
	.reg .b32 %temp; 
	mov.b64 	{%r7, %temp}, %fd3165;
	}
	{
	.reg .b32 %temp; 
	mov.b64 	{%temp, %r8}, %fd3165;
	}
	shl.b32 	%r1555, %r6, 20;
	add.s32 	%r1556, %r1555, %r8;
	mov.b64 	%fd3542, {%r7, %r1556};
	{
	.reg .b32 %temp; 
	mov.b64 	{%temp, %r1557}, %fd3;
	}
	mov.b32 	%f73, %r1557;
	abs.f32 	%f1, %f73;
	setp.lt.f32 	%p480, %f1, 0f4086232B;
	@%p480 bra 	$L__BB2_5;
	setp.lt.f64 	%p481, %fd3, 0d0000000000000000;
	add.f64 	%fd3166, %fd3, 0d7FF0000000000000;
	selp.f64 	%fd3542, 0d0000000000000000, %fd3166, %p481;
	setp.geu.f32 	%p482, %f1, 0f40874800;
	@%p482 bra 	$L__BB2_5;
	shr.u32 	%r1558, %r6, 31;
	add.s32 	%r1559, %r6, %r1558;
	shr.s32 	%r1560, %r1559, 1;
	shl.b32 	%r1561, %r1560, 20;
	add.s32 	%r1562, %r8, %r1561;
	mov.b64 	%fd3167, {%r7, %r1562};
	sub.s32 	%r1563, %r6, %r1560;
	shl.b32 	%r1564, %r1563, 20;
	add.s32 	%r1565, %r1564, 1072693248;
	mov.b32 	%r1566, 0;
	mov.b64 	%fd3168, {%r1566, %r1565};
	mul.f64 	%fd3542, %fd3168, %fd3167;
$L__BB2_5:
	add.f64 	%fd3543, %fd3, 0d3FF0000000000000;
	{
	.reg .b32 %temp; 
	mov.b64 	{%temp, %r1796}, %fd3543;
	}
	{
	.reg .b32 %temp; 
	mov.b64 	{%r1797, %temp}, %fd3543;
	}
	setp.gt.s32 	%p483, %r1796, 1048575;
	mov.b32 	%r1798, -1023;
	@%p483 bra 	$L__BB2_7;
	mul.f64 	%fd3543, %fd3543, 0d4350000000000000;
	{
	.reg .b32 %temp; 
	mov.b64 	{%temp, %r1796}, %fd3543;
	}
	{
	.reg .b32 %temp; 
	mov.b64 	{%r1797, %temp}, %fd3543;
	}
	mov.b32 	%r1798, -1077;
$L__BB2_7:
	add.s32 	%r1569, %r1796, -1;
	setp.gt.u32 	%p484, %r1569, 2146435070;
	@%p484 bra 	$L__BB2_11;
	shr.u32 	%r1572, %r1796, 20;
	add.s32 	%r1799, %r1798, %r1572;
	and.b32  	%r1573, %r1796, 1048575;
	or.b32  	%r1574, %r1573, 1072693248;
	mov.b64 	%fd3544, {%r1797, %r1574};
	setp.lt.u32 	%p486, %r1574, 1073127583;
	@%p486 bra 	$L__BB2_10;
	{
	.reg .b32 %temp; 
	mov.b64 	{%r1575, %temp}, %fd3544;
	}
	{
	.reg .b32 %temp; 
	mov.b64 	{%temp, %r1576}, %fd3544;
	}
	add.s32 	%r1577, %r1576, -1048576;
	mov.b64 	%fd3544, {%r1575, %r1577};
	add.s32 	%r1799, %r1799, 1;
$L__BB2_10:
	add.f64 	%fd3170, %fd3544, 0dBFF0000000000000;
	add.f64 	%fd3171, %fd3544, 0d3FF0000000000000;
	rcp.approx.ftz.f64 	%fd3172, %fd3171;
	neg.f64 	%fd3173, %fd3171;
	fma.rn.f64 	%fd3174, %fd3173, %fd3172, 0d3FF0000000000000;
	fma.rn.f64 	%fd3175, %fd3174, %fd3174, %fd3174;
	fma.rn.f64 	%fd3176, %fd3175, %fd3172, %fd3172;
	mul.f64 	%fd3177, %fd3170, %fd3176;
	fma.rn.f64 	%fd3178, %fd3170, %fd3176, %fd3177;
	mul.f64 	%fd3179, %fd3178, %fd3178;
	fma.rn.f64 	%fd3180, %fd3179, 0d3EB1380B3AE80F1E, 0d3ED0EE258B7A8B04;
	fma.rn.f64 	%fd3181, %fd3180, %fd3179, 0d3EF3B2669F02676F;
	fma.rn.f64 	%fd3182, %fd3181, %fd3179, 0d3F1745CBA9AB0956;
	fma.rn.f64 	%fd3183, %fd3182, %fd3179, 0d3F3C71C72D1B5154;
	fma.rn.f64 	%fd3184, %fd3183, %fd3179, 0d3F624924923BE72D;
	fma.rn.f64 	%fd3185, %fd3184, %fd3179, 0d3F8999999999A3C4;
	fma.rn.f64 	%fd3186, %fd3185, %fd3179, 0d3FB5555555555554;
	sub.f64 	%fd3187, %fd3170, %fd3178;
	add.f64 	%fd3188, %fd3187, %fd3187;
	neg.f64 	%fd3189, %fd3178;
	fma.rn.f64 	%fd3190, %fd3189, %fd3170, %fd3188;
	mul.f64 	%fd3191, %fd3176, %fd3190;
	mul.f64 	%fd3192, %fd3179, %fd3186;
	fma.rn.f64 	%fd3193, %fd3192, %fd3178, %fd3191;
	xor.b32  	%r1578, %r1799, -2147483648;
	mov.b32 	%r1579, 1127219200;
	mov.b64 	%fd3194, {%r1578, %r1579};
	mov.b32 	%r1580, -2147483648;
	mov.b64 	%fd3195, {%r1580, %r1579};
	sub.f64 	%fd3196, %fd3194, %fd3195;
	fma.rn.f64 	%fd3197, %fd3196, 0d3FE62E42FEFA39EF, %fd3178;
	fma.rn.f64 	%fd3198, %fd3196, 0dBFE62E42FEFA39EF, %fd3197;
	sub.f64 	%fd3199, %fd3198, %fd3178;
	sub.f64 	%fd3200, %fd3193, %fd3199;
	fma.rn.f64 	%fd3201, %fd3196, 0d3C7ABC9E3B39803F, %fd3200;
	add.f64 	%fd3545, %fd3197, %fd3201;
	bra.uni 	$L__BB2_12;
$L__BB2_11:
	fma.rn.f64 	%fd3169, %fd3543, 0d7FF0000000000000, 0d7FF0000000000000;
	{
	.reg .b32 %temp; 
	mov.b64 	{%temp, %r1570}, %fd3543;
	}
	and.b32  	%r1571, %r1570, 2147483647;
	setp.eq.s32 	%p485, %r1571, 0;
	selp.f64 	%fd3545, 0dFFF0000000000000, %fd3169, %p485;
$L__BB2_12:
	add.f64 	%fd17, %fd3542, %fd3545;
	abs.f64 	%fd18, %fd17;
	setp.neu.f64 	%p487, %fd18, 0d7FF0000000000000;
	@%p487 bra 	$L__BB2_14;
	mov.f64 	%fd3207, 0d0000000000000000;
	mul.rn.f64 	%fd3546, %fd17, %fd3207;
	mov.b32 	%r1800, 0;
	bra.uni 	$L__BB2_16;
$L__BB2_14:
	mul.f64 	%fd3202, %fd17, 0d3FE45F306DC9C883;
	cvt.rni.s32.f64 	%r1800, %fd3202;
	cvt.rn.f64.s32 	%fd3203, %r1800;
	fma.rn.f64 	%fd3204, %fd3203, 0dBFF921FB54442D18, %fd17;
	fma.rn.f64 	%fd3205, %fd3203, 0dBC91A62633145C00, %fd3204;
	fma.rn.f64 	%fd3546, %fd3203, 0dB97B839A252049C0, %fd3205;
	setp.ltu.f64 	%p488, %fd18, 0d41E0000000000000;
	@%p488 bra 	$L__BB2_16;
	{ // callseq 108, 0
	.param .b64 param0;
	st.param.f64 	[param0], %fd17;
	.param .align 16 .b8 retval0[16];
	call.uni (retval0), 
	__internal_trig_reduction_slowpathd, 
	(
	param0
	);
	ld.param.f64 	%fd3546, [retval0];
	ld.param.b32 	%r1800, [retval0+8];
	} // callseq 108
$L__BB2_16:
	shl.b32 	%r1583, %r1800, 6;
	cvt.u64.u32 	%rd148, %r1583;
	and.b64  	%rd149, %rd148, 64;
	mov.u64 	%rd150, __cudart_sin_cos_coeffs;
	add.s64 	%rd151, %rd150, %rd149;
	mul.rn.f64 	%fd3208, %fd3546, %fd3546;
	and.b32  	%r1584, %r1800, 1;
	setp.eq.b32 	%p489, %r1584, 1;
	selp.f64 	%fd3209, 0dBDA8FF8320FD8164, 0d3DE5DB65F9785EBA, %p489;
	ld.global.nc.v2.f64 	{%fd3210, %fd3211}, [%rd151];
	fma.rn.f64 	%fd3212, %fd3209, %fd3208, %fd3210;
	fma.rn.f64 	%fd3213, %fd3212, %fd3208, %fd3211;
	ld.global.nc.v2.f64 	{%fd3214, %fd3215}, [%rd151+16];
	fma.rn.f64 	%fd3216, %fd3213, %fd3208, %fd3214;
	fma.rn.f64 	%fd3217, %fd3216, %fd3208, %fd3215;
	ld.global.nc.v2.f64 	{%fd3218, %fd3219}, [%rd151+32];
	fma.rn.f64 	%fd3220, %fd3217, %fd3208, %fd3218;
	fma.rn.f64 	%fd3221, %fd3220, %fd3208, %fd3219;
	fma.rn.f64 	%fd3222, %fd3221, %fd3546, %fd3546;
	fma.rn.f64 	%fd3223, %fd3221, %fd3208, 0d3FF0000000000000;
	selp.f64 	%fd3224, %fd3223, %fd3222, %p489;
	and.b32  	%r1585, %r1800, 2;
	setp.eq.s32 	%p490, %r1585, 0;
	mov.f64 	%fd3225, 0d0000000000000000;
	sub.f64 	%fd3226, %fd3225, %fd3224;
	selp.f64 	%fd3227, %fd3224, %fd3226, %p490;
	fma.rn.f64 	%fd3228, %fd3, %fd3, 0d3FF0000000000000;
	sqrt.rn.f64 	%fd3229, %fd3228;
	add.f64 	%fd23, %fd3229, %fd3227;
	{
	.reg .b32 %temp; 
	mov.b64 	{%temp, %r22}, %fd23;
	}
	mov.f64 	%fd3230, 0d4004000000000000;
	{
	.reg .b32 %temp; 
	mov.b64 	{%temp, %r23}, %fd3230;
	}
	and.b32  	%r24, %r23, 2146435072;
	setp.neu.f64 	%p491, %fd23, 0d0000000000000000;
	@%p491 bra 	$L__BB2_18;
	setp.eq.s32 	%p493, %r24, 1074790400;
	selp.b32 	%r1586, %r22, 0, %p493;
	setp.lt.s32 	%p494, %r23, 0;
	or.b32  	%r1587, %r1586, 2146435072;
	selp.b32 	%r1588, %r1587, %r1586, %p494;
	mov.b32 	%r1589, 0;
	mov.b64 	%fd3548, {%r1589, %r1588};
	bra.uni 	$L__BB2_19;
$L__BB2_18:
	abs.f64 	%fd3231, %fd23;
	{ // callseq 109, 0
	.param .b64 param0;
	st.param.f64 	[param0], %fd3231;
	.param .b64 retval0;
	call.uni (retval0), 
	__internal_accurate_pow, 
	(
	param0
	);
	ld.param.f64 	%fd3232, [retval0];
	} // callseq 109
	setp.lt.s32 	%p492, %r22, 0;
	selp.f64 	%fd3548, 0dFFF8000000000000, %fd3232, %p492;
$L__BB2_19:
	add.f64 	%fd3234, %fd23, 0d4004000000000000;
	{
	.reg .b32 %temp; 
	mov.b64 	{%temp, %r1590}, %fd3234;
	}
	and.b32  	%r1591, %r1590, 2146435072;
	setp.ne.s32 	%p495, %r1591, 2146435072;
	@%p495 bra 	$L__BB2_24;
	setp.num.f64 	%p496, %fd23, %fd23;
	@%p496 bra 	$L__BB2_22;
	mov.f64 	%fd3236, 0d4004000000000000;
	add.rn.f64 	%fd3548, %fd23, %fd3236;
	bra.uni 	$L__BB2_24;
$L__BB2_22:
	abs.f64 	%fd3235, %fd23;
	setp.neu.f64 	%p497, %fd3235, 0d7FF0000000000000;
	@%p497 bra 	$L__BB2_24;
	setp.eq.s32 	%p498, %r24, 1074790400;
	setp.lt.s32 	%p499, %r23, 0;
	selp.b32 	%r1593, 0, 2146435072, %p499;
	setp.lt.s32 	%p500, %r22, 0;
	and.b32  	%r1594, %r23, 2147483647;
	setp.ne.s32 	%p501, %r1594, 1071644672;
	or.b32  	%r1595, %r1593, -2147483648;
	selp.b32 	%r1596, %r1595, %r1593, %p501;
	selp.b32 	%r1597, %r1596, %r1593, %p498;
	selp.b32 	%r1598, %r1597, %r1593, %p500;
	mov.b32 	%r1599, 0;
	mov.b64 	%fd3548, {%r1599, %r1598};
$L__BB2_24:
	setp.eq.f64 	%p502, %fd23, 0d3FF0000000000000;
	selp.f64 	%fd30, 0d3FF0000000000000, %fd3548, %p502;
	mul.f64 	%fd31, %fd3, 0d4014000000000000;
	abs.f64 	%fd32, %fd31;
	setp.neu.f64 	%p503, %fd32, 0d7FF0000000000000;
	@%p503 bra 	$L__BB2_26;
	mov.f64 	%fd3242, 0d0000000000000000;
	mul.rn.f64 	%fd3550, %fd31, %fd3242;
	mov.b32 	%r1802, 1;
	bra.uni 	$L__BB2_29;
$L__BB2_26:
	mul.f64 	%fd3237, %fd31, 0d3FE45F306DC9C883;
	cvt.rni.s32.f64 	%r1801, %fd3237;
	cvt.rn.f64.s32 	%fd3238, %r1801;
	fma.rn.f64 	%fd3239, %fd3238, 0dBFF921FB54442D18, %fd31;
	fma.rn.f64 	%fd3240, %fd3238, 0dBC91A62633145C00, %fd3239;
	fma.rn.f64 	%fd3550, %fd3238, 0dB97B839A252049C0, %fd3240;
	setp.ltu.f64 	%p504, %fd32, 0d41E0000000000000;
	@%p504 bra 	$L__BB2_28;
	{ // callseq 110, 0
	.param .b64 param0;
	st.param.f64 	[param0], %fd31;
	.param .align 16 .b8 retval0[16];
	call.uni (retval0), 
	__internal_trig_reduction_slowpathd, 
	(
	param0
	);
	ld.param.f64 	%fd3550, [retval0];
	ld.param.b32 	%r1801, [retval0+8];
	} // callseq 110
$L__BB2_28:
	add.s32 	%r1802, %r1801, 1;
$L__BB2_29:
	shl.b32 	%r1602, %r1802, 6;
	cvt.u64.u32 	%rd152, %r1602;
	and.b64  	%rd153, %rd152, 64;
	add.s64 	%rd155, %rd150, %rd153;
	mul.rn.f64 	%fd3243, %fd3550, %fd3550;
	and.b32  	%r1603, %r1802, 1;
	setp.eq.b32 	%p505, %r1603, 1;
	selp.f64 	%fd3244, 0dBDA8FF8320FD8164, 0d3DE5DB65F9785EBA, %p505;
	ld.global.nc.v2.f64 	{%fd3245, %fd3246}, [%rd155];
	fma.rn.f64 	%fd3247, %fd3244, %fd3243, %fd3245;
	fma.rn.f64 	%fd3248, %fd3247, %fd3243, %fd3246;
	ld.global.nc.v2.f64 	{%fd3249, %fd3250}, [%rd155+16];
	fma.rn.f64 	%fd3251, %fd3248, %fd3243, %fd3249;
	fma.rn.f64 	%fd3252, %fd3251, %fd3243, %fd3250;
	ld.global.nc.v2.f64 	{%fd3253, %fd3254}, [%rd155+32];
	fma.rn.f64 	%fd3255, %fd3252, %fd3243, %fd3253;
	fma.rn.f64 	%fd3256, %fd3255, %fd3243, %fd3254;
	fma.rn.f64 	%fd3257, %fd3256, %fd3550, %fd3550;
	fma.rn.f64 	%fd3258, %fd3256, %fd3243, 0d3FF0000000000000;
	selp.f64 	%fd3259, %fd3258, %fd3257, %p505;
	and.b32  	%r1604, %r1802, 2;
	setp.eq.s32 	%p506, %r1604, 0;
	mov.f64 	%fd3260, 0d0000000000000000;
	sub.f64 	%fd3261, %fd3260, %fd3259;
	selp.f64 	%fd3262, %fd3259, %fd3261, %p506;
	mul.f64 	%fd38, %fd30, %fd3262;
	neg.f64 	%fd3263, %fd3;
	fma.rn.f64 	%fd3264, %fd3, 0dBFF71547652B82FE, 0d4338000000000000;
	{
	.reg .b32 %temp; 
	mov.b64 	{%r30, %temp}, %fd3264;
	}
	mov.f64 	%fd3265, 0dC338000000000000;
	add.rn.f64 	%fd3266, %fd3264, %fd3265;
	fma.rn.f64 	%fd3267, %fd3266, 0dBFE62E42FEFA39EF, %fd3263;
	fma.rn.f64 	%fd3268, %fd3266, 0dBC7ABC9E3B39803F, %fd3267;
	fma.rn.f64 	%fd3269, %fd3268, 0d3E5ADE1569CE2BDF, 0d3E928AF3FCA213EA;
	fma.rn.f64 	%fd3270, %fd3269, %fd3268, 0d3EC71DEE62401315;
	fma.rn.f64 	%fd3271, %fd3270, %fd3268, 0d3EFA01997C89EB71;
	fma.rn.f64 	%fd3272, %fd3271, %fd3268, 0d3F2A01A014761F65;
	fma.rn.f64 	%fd3273, %fd3272, %fd3268, 0d3F56C16C1852B7AF;
	fma.rn.f64 	%fd3274, %fd3273, %fd3268, 0d3F81111111122322;
	fma.rn.f64 	%fd3275, %fd3274, %fd3268, 0d3FA55555555502A1;
	fma.rn.f64 	%fd3276, %fd3275, %fd3268, 0d3FC5555555555511;
	fma.rn.f64 	%fd3277, %fd3276, %fd3268, 0d3FE000000000000B;
	fma.rn.f64 	%fd3278, %fd3277, %fd3268, 0d3FF0000000000000;
	fma.rn.f64 	%fd3279, %fd3278, %fd3268, 0d3FF0000000000000;
	{
	.reg .b32 %temp; 
	mov.b64 	{%r31, %temp}, %fd3279;
	}
	{
	.reg .b32 %temp; 
	mov.b64 	{%temp, %r32}, %fd3279;
	}
	shl.b32 	%r1605, %r30, 20;
	add.s32 	%r1606, %r1605, %r32;
	mov.b64 	%fd3551, {%r31, %r1606};
	{
	.reg .b32 %temp; 
	mov.b64 	{%temp, %r1607}, %fd3263;
	}
	mov.b32 	%f74, %r1607;
	abs.f32 	%f2, %f74;
	setp.lt.f32 	%p507, %f2, 0f4086232B;
	@%p507 bra 	$L__BB2_32;
	setp.gt.f64 	%p508, %fd3, 0d0000000000000000;
	mov.f64 	%fd3280, 0d7FF0000000000000;
	sub.f64 	%fd3281, %fd3280, %fd3;
	selp.f64 	%fd3551, 0d0000000000000000, %fd3281, %p508;
	setp.geu.f32 	%p509, %f2, 0f40874800;
	@%p509 bra 	$L__BB2_32;
	shr.u32 	%r1608, %r30, 31;
	add.s32 	%r1609, %r30, %r1608;
	shr.s32 	%r1610, %r1609, 1;
	shl.b32 	%r1611, %r1610, 20;
	add.s32 	%r1612, %r32, %r1611;
	mov.b64 	%fd3282, {%r31, %r1612};
	sub.s32 	%r1613, %r30, %r1610;
	shl.b32 	%r1614, %r1613, 20;
	add.s32 	%r1615, %r1614, 1072693248;
	mov.b32 	%r1616, 0;
	mov.b64 	%fd3283, {%r1616, %r1615};
	mul.f64 	%fd3551, %fd3283, %fd3282;
$L__BB2_32:
	add.f64 	%fd3284, %fd3551, 0d3FF0000000000000;
	div.rn.f64 	%fd3285, %fd38, %fd3284;
	mul.f64 	%fd3564, %fd801, %fd3285;
	add.s32 	%r1805, %r5, 640;
$L__BB2_33:
	setp.ge.u32 	%p510, %r1805, %r4;
	@%p510 bra 	$L__BB2_66;
	mov.b32 	%r1617, 1127219200;
	mov.b32 	%r1618, -2147483648;
	mov.b64 	%fd45, {%r1618, %r1617};
	mov.f64 	%fd3286, 0d4004000000000000;
	{
	.reg .b32 %temp; 
	mov.b64 	{%temp, %r35}, %fd3286;
	}
	and.b32  	%r36, %r35, 2146435072;
	setp.eq.s32 	%p511, %r36, 1074790400;
	setp.lt.s32 	%p512, %r35, 0;
	selp.b32 	%r37, 0, 2146435072, %p512;
	and.b32  	%r1619, %r35, 2147483647;
	setp.ne.s32 	%p513, %r1619, 1071644672;
	and.pred  	%p1, %p511, %p513;
	or.b32  	%r38, %r37, -2147483648;
	add.s32 	%r1620, %r1, %r1805;
	add.s32 	%r1804, %r1620, %r1870;
	mov.u64 	%rd158, __cudart_sin_cos_coeffs;
	selp.b32 	%r1657, %r38, %r37, %p1;
$L__BB2_35:
	cvt.rn.f64.s32 	%fd3287, %r1804;
	fma.rn.f64 	%fd47, %fd801, %fd3287, %fd800;
	fma.rn.f64 	%fd3288, %fd47, 0d3FF71547652B82FE, 0d4338000000000000;
	{
	.reg .b32 %temp; 
	mov.b64 	{%r42, %temp}, %fd3288;
	}
	mov.f64 	%fd3289, 0dC338000000000000;
	add.rn.f64 	%fd3290, %fd3288, %fd3289;
	fma.rn.f64 	%fd3291, %fd3290, 0dBFE62E42FEFA39EF, %fd47;
	fma.rn.f64 	%fd3292, %fd3290, 0dBC7ABC9E3B39803F, %fd3291;
	fma.rn.f64 	%fd3293, %fd3292, 0d3E5ADE1569CE2BDF, 0d3E928AF3FCA213EA;
	fma.rn.f64 	%fd3294, %fd3293, %fd3292, 0d3EC71DEE62401315;
	fma.rn.f64 	%fd3295, %fd3294, %fd3292, 0d3EFA01997C89EB71;
	fma.rn.f64 	%fd3296, %fd3295, %fd3292, 0d3F2A01A014761F65;
	fma.rn.f64 	%fd3297, %fd3296, %fd3292, 0d3F56C16C1852B7AF;
	fma.rn.f64 	%fd3298, %fd3297, %fd3292, 0d3F81111111122322;
	fma.rn.f64 	%fd3299, %fd3298, %fd3292, 0d3FA55555555502A1;
	fma.rn.f64 	%fd3300, %fd3299, %fd3292, 0d3FC5555555555511;
	fma.rn.f64 	%fd3301, %fd3300, %fd3292, 0d3FE000000000000B;
	fma.rn.f64 	%fd3302, %fd3301, %fd3292, 0d3FF0000000000000;
	fma.rn.f64 	%fd3303, %fd3302, %fd3292, 0d3FF0000000000000;
	{
	.reg .b32 %temp; 
	mov.b64 	{%r43, %temp}, %fd3303;
	}
	{
	.reg .b32 %temp; 
	mov.b64 	{%temp, %r44}, %fd3303;
	}
	shl.b32 	%r1621, %r42, 20;
	add.s32 	%r1622, %r1621, %r44;
	mov.b64 	%fd3554, {%r43, %r1622};
	{
	.reg .b32 %temp; 
	mov.b64 	{%temp, %r1623}, %fd47;
	}
	mov.b32 	%f75, %r1623;
	abs.f32 	%f3, %f75;
	setp.lt.f32 	%p514, %f3, 0f4086232B;
	@%p514 bra 	$L__BB2_38;
	setp.lt.f64 	%p515, %fd47, 0d0000000000000000;
	add.f64 	%fd3304, %fd47, 0d7FF0000000000000;
	selp.f64 	%fd3554, 0d0000000000000000, %fd3304, %p515;
	setp.geu.f32 	%p516, %f3, 0f40874800;
	@%p516 bra 	$L__BB2_38;
	shr.u32 	%r1624, %r42, 31;
	add.s32 	%r1625, %r42, %r1624;
	shr.s32 	%r1626, %r1625, 1;
	shl.b32 	%r1627, %r1626, 20;
	add.s32 	%r1628, %r44, %r1627;
	mov.b64 	%fd3305, {%r43, %r1628};
	sub.s32 	%r1629, %r42, %r1626;
	shl.b32 	%r1630, %r1629, 20;
	add.s32 	%r1631, %r1630, 1072693248;
	mov.b32 	%r1632, 0;
	mov.b64 	%fd3306, {%r1632, %r1631};
	mul.f64 	%fd3554, %fd3306, %fd3305;
$L__BB2_38:
	add.f64 	%fd3555, %fd47, 0d3FF0000000000000;
	{
	.reg .b32 %temp; 
	mov.b64 	{%temp, %r1806}, %fd3555;
	}
	{
	.reg .b32 %temp; 
	mov.b64 	{%r1807, %temp}, %fd3555;
	}
	setp.gt.s32 	%p517, %r1806, 1048575;
	mov.b32 	%r1808, -1023;
	@%p517 bra 	$L__BB2_40;
	mul.f64 	%fd3555, %fd3555, 0d4350000000000000;
	{
	.reg .b32 %temp; 
	mov.b64 	{%temp, %r1806}, %fd3555;
	}
	{
	.reg .b32 %temp; 
	mov.b64 	{%r1807, %temp}, %fd3555;
	}
	mov.b32 	%r1808, -1077;
$L__BB2_40:
	add.s32 	%r1635, %r1806, -1;
	setp.gt.u32 	%p518, %r1635, 2146435070;
	@%p518 bra 	$L__BB2_44;
	shr.u32 	%r1638, %r1806, 20;
	add.s32 	%r1809, %r1808, %r1638;
	and.b32  	%r1639, %r1806, 1048575;
	or.b32  	%r1640, %r1639, 1072693248;
	mov.b64 	%fd3556, {%r1807, %r1640};
	setp.lt.u32 	%p520, %r1640, 1073127583;
	@%p520 bra 	$L__BB2_43;
	{
	.reg .b32 %temp; 
	mov.b64 	{%r1641, %temp}, %fd3556;
	}
	{
	.reg .b32 %temp; 
	mov.b64 	{%temp, %r1642}, %fd3556;
	}
	add.s32 	%r1643, %r1642, -1048576;
	mov.b64 	%fd3556, {%r1641, %r1643};
	add.s32 	%r1809, %r1809, 1;
$L__BB2_43:
	add.f64 	%fd3308, %fd3556, 0dBFF0000000000000;
	add.f64 	%fd3309, %fd3556, 0d3FF0000000000000;
	rcp.approx.ftz.f64 	%fd3310, %fd3309;
	neg.f64 	%fd3311, %fd3309;
	fma.rn.f64 	%fd3312, %fd3311, %fd3310, 0d3FF0000000000000;
	fma.rn.f64 	%fd3313, %fd3312, %fd3312, %fd3312;
	fma.rn.f64 	%fd3314, %fd3313, %fd3310, %fd3310;
	mul.f64 	%fd3315, %fd3308, %fd3314;
	fma.rn.f64 	%fd3316, %fd3308, %fd3314, %fd3315;
	mul.f64 	%fd3317, %fd3316, %fd3316;
	fma.rn.f64 	%fd3318, %fd3317, 0d3EB1380B3AE80F1E, 0d3ED0EE258B7A8B04;
	fma.rn.f64 	%fd3319, %fd3318, %fd3317, 0d3EF3B2669F02676F;
	fma.rn.f64 	%fd3320, %fd3319, %fd3317, 0d3F1745CBA9AB0956;
	fma.rn.f64 	%fd3321, %fd3320, %fd3317, 0d3F3C71C72D1B5154;
	fma.rn.f64 	%fd3322, %fd3321, %fd3317, 0d3F624924923BE72D;
	fma.rn.f64 	%fd3323, %fd3322, %fd3317, 0d3F8999999999A3C4;
	fma.rn.f64 	%fd3324, %fd3323, %fd3317, 0d3FB5555555555554;
	sub.f64 	%fd3325, %fd3308, %fd3316;
	add.f64 	%fd3326, %fd3325, %fd3325;
	neg.f64 	%fd3327, %fd3316;
	fma.rn.f64 	%fd3328, %fd3327, %fd3308, %fd3326;
	mul.f64 	%fd3329, %fd3314, %fd3328;
	mul.f64 	%fd3330, %fd3317, %fd3324;
	fma.rn.f64 	%fd3331, %fd3330, %fd3316, %fd3329;
	xor.b32  	%r1644, %r1809, -2147483648;
	mov.b32 	%r1645, 1127219200;
	mov.b64 	%fd3332, {%r1644, %r1645};
	sub.f64 	%fd3333, %fd3332, %fd45;
	fma.rn.f64 	%fd3334, %fd3333, 0d3FE62E42FEFA39EF, %fd3316;
	fma.rn.f64 	%fd3335, %fd3333, 0dBFE62E42FEFA39EF, %fd3334;
	sub.f64 	%fd3336, %fd3335, %fd3316;
	sub.f64 	%fd3337, %fd3331, %fd3336;
	fma.rn.f64 	%fd3338, %fd3333, 0d3C7ABC9E3B39803F, %fd3337;
	add.f64 	%fd3557, %fd3334, %fd3338;
	bra.uni 	$L__BB2_45;
$L__BB2_44:
	fma.rn.f64 	%fd3307, %fd3555, 0d7FF0000000000000, 0d7FF0000000000000;
	{
	.reg .b32 %temp; 
	mov.b64 	{%temp, %r1636}, %fd3555;
	}
	and.b32  	%r1637, %r1636, 2147483647;
	setp.eq.s32 	%p519, %r1637, 0;
	selp.f64 	%fd3557, 0dFFF0000000000000, %fd3307, %p519;
$L__BB2_45:
	add.f64 	%fd61, %fd3554, %fd3557;
	abs.f64 	%fd62, %fd61;
	setp.neu.f64 	%p521, %fd62, 0d7FF0000000000000;
	@%p521 bra 	$L__BB2_47;
	mov.f64 	%fd3344, 0d0000000000000000;
	mul.rn.f64 	%fd3558, %fd61, %fd3344;
	mov.b32 	%r1810, 0;
	bra.uni 	$L__BB2_49;
$L__BB2_47:
	mul.f64 	%fd3339, %fd61, 0d3FE45F306DC9C883;
	cvt.rni.s32.f64 	%r1810, %fd3339;
	cvt.rn.f64.s32 	%fd3340, %r1810;
	fma.rn.f64 	%fd3341, %fd3340, 0dBFF921FB54442D18, %fd61;
	fma.rn.f64 	%fd3342, %fd3340, 0dBC91A62633145C00, %fd3341;
	fma.rn.f64 	%fd3558, %fd3340, 0dB97B839A252049C0, %fd3342;
	setp.ltu.f64 	%p522, %fd62, 0d41E0000000000000;
	@%p522 bra 	$L__BB2_49;
	{ // callseq 111, 0
	.param .b64 param0;
	st.param.f64 	[param0], %fd61;
	.param .align 16 .b8 retval0[16];
	call.uni (retval0), 
	__internal_trig_reduction_slowpathd, 
	(
	param0
	);
	ld.param.f64 	%fd3558, [retval0];
	ld.param.b32 	%r1810, [retval0+8];
	} // callseq 111
$L__BB2_49:
	shl.b32 	%r1648, %r1810, 6;
	cvt.u64.u32 	%rd156, %r1648;
	and.b64  	%rd157, %rd156, 64;
	add.s64 	%rd159, %rd158, %rd157;
	mul.rn.f64 	%fd3345, %fd3558, %fd3558;
	and.b32  	%r1649, %r1810, 1;
	setp.eq.b32 	%p523, %r1649, 1;
	selp.f64 	%fd3346, 0dBDA8FF8320FD8164, 0d3DE5DB65F9785EBA, %p523;
	ld.global.nc.v2.f64 	{%fd3347, %fd3348}, [%rd159];
	fma.rn.f64 	%fd3349, %fd3346, %fd3345, %fd3347;
	fma.rn.f64 	%fd3350, %fd3349, %fd3345, %fd3348;
	ld.global.nc.v2.f64 	{%fd3351, %fd3352}, [%rd159+16];
	fma.rn.f64 	%fd3353, %fd3350, %fd3345, %fd3351;
	fma.rn.f64 	%fd3354, %fd3353, %fd3345, %fd3352;
	ld.global.nc.v2.f64 	{%fd3355, %fd3356}, [%rd159+32];
	fma.rn.f64 	%fd3357, %fd3354, %fd3345, %fd3355;
	fma.rn.f64 	%fd3358, %fd3357, %fd3345, %fd3356;
	fma.rn.f64 	%fd3359, %fd3358, %fd3558, %fd3558;
	fma.rn.f64 	%fd3360, %fd3358, %fd3345, 0d3FF0000000000000;
	selp.f64 	%fd3361, %fd3360, %fd3359, %p523;
	and.b32  	%r1650, %r1810, 2;
	setp.eq.s32 	%p524, %r1650, 0;
	mov.f64 	%fd3362, 0d0000000000000000;
	sub.f64 	%fd3363, %fd3362, %fd3361;
	selp.f64 	%fd3364, %fd3361, %fd3363, %p524;
	fma.rn.f64 	%fd3365, %fd47, %fd47, 0d3FF0000000000000;
	sqrt.rn.f64 	%fd3366, %fd3365;
	add.f64 	%fd67, %fd3366, %fd3364;
	{
	.reg .b32 %temp; 
	mov.b64 	{%temp, %r58}, %fd67;
	}
	setp.neu.f64 	%p525, %fd67, 0d0000000000000000;
	@%p525 bra 	$L__BB2_51;
	setp.lt.s32 	%p527, %r35, 0;
	setp.eq.s32 	%p528, %r36, 1074790400;
	selp.b32 	%r1651, %r58, 0, %p528;
	or.b32  	%r1652, %r1651, 2146435072;
	selp.b32 	%r1653, %r1652, %r1651, %p527;
	mov.b32 	%r1654, 0;
	mov.b64 	%fd3560, {%r1654, %r1653};
	bra.uni 	$L__BB2_52;
$L__BB2_51:
	abs.f64 	%fd3367, %fd67;
	{ // callseq 112, 0
	.param .b64 param0;
	st.param.f64 	[param0], %fd3367;
	.param .b64 retval0;
	call.uni (retval0), 
	__internal_accurate_pow, 
	(
	param0
	);
	ld.param.f64 	%fd3368, [retval0];
	} // callseq 112
	setp.lt.s32 	%p526, %r58, 0;
	selp.f64 	%fd3560, 0dFFF8000000000000, %fd3368, %p526;
$L__BB2_52:
	add.f64 	%fd3370, %fd67, 0d4004000000000000;
	{
	.reg .b32 %temp; 
	mov.b64 	{%temp, %r1655}, %fd3370;
	}
	and.b32  	%r1656, %r1655, 2146435072;
	setp.ne.s32 	%p529, %r1656, 2146435072;
	@%p529 bra 	$L__BB2_57;
	setp.num.f64 	%p530, %fd67, %fd67;
	@%p530 bra 	$L__BB2_55;
	mov.f64 	%fd3372, 0d4004000000000000;
	add.rn.f64 	%fd3560, %fd67, %fd3372;
	bra.uni 	$L__BB2_57;
$L__BB2_55:
	abs.f64 	%fd3371, %fd67;
	setp.neu.f64 	%p531, %fd3371, 0d7FF0000000000000;
	@%p531 bra 	$L__BB2_57;
	setp.lt.s32 	%p532, %r58, 0;
	selp.b32 	%r1658, %r1657, %r37, %p532;
	mov.b32 	%r1659, 0;
	mov.b64 	%fd3560, {%r1659, %r1658};
$L__BB2_57:
	setp.eq.f64 	%p533, %fd67, 0d3FF0000000000000;
	selp.f64 	%fd74, 0d3FF0000000000000, %fd3560, %p533;
	mul.f64 	%fd75, %fd47, 0d4014000000000000;
	abs.f64 	%fd76, %fd75;
	setp.neu.f64 	%p534, %fd76, 0d7FF0000000000000;
	@%p534 bra 	$L__BB2_59;
	mov.f64 	%fd3378, 0d0000000000000000;
	mul.rn.f64 	%fd3562, %fd75, %fd3378;
	mov.b32 	%r1812, 1;
	bra.uni 	$L__BB2_62;
$L__BB2_59:
	mul.f64 	%fd3373, %fd75, 0d3FE45F306DC9C883;
	cvt.rni.s32.f64 	%r1811, %fd3373;
	cvt.rn.f64.s32 	%fd3374, %r1811;
	fma.rn.f64 	%fd3375, %fd3374, 0dBFF921FB54442D18, %fd75;
	fma.rn.f64 	%fd3376, %fd3374, 0dBC91A62633145C00, %fd3375;
	fma.rn.f64 	%fd3562, %fd3374, 0dB97B839A252049C0, %fd3376;
	setp.ltu.f64 	%p535, %fd76, 0d41E0000000000000;
	@%p535 bra 	$L__BB2_61;
	{ // callseq 113, 0
	.param .b64 param0;
	st.param.f64 	[param0], %fd75;
	.param .align 16 .b8 retval0[16];
	call.uni (retval0), 
	__internal_trig_reduction_slowpathd, 
	(
	param0
	);
	ld.param.f64 	%fd3562, [retval0];
	ld.param.b32 	%r1811, [retval0+8];
	} // callseq 113
$L__BB2_61:
	add.s32 	%r1812, %r1811, 1;
$L__BB2_62:
	shl.b32 	%r1662, %r1812, 6;
	cvt.u64.u32 	%rd160, %r1662;
	and.b64  	%rd161, %rd160, 64;
	add.s64 	%rd163, %rd158, %rd161;
	mul.rn.f64 	%fd3379, %fd3562, %fd3562;
	and.b32  	%r1663, %r1812, 1;
	setp.eq.b32 	%p536, %r1663, 1;
	selp.f64 	%fd3380, 0dBDA8FF8320FD8164, 0d3DE5DB65F9785EBA, %p536;
	ld.global.nc.v2.f64 	{%fd3381, %fd3382}, [%rd163];
	fma.rn.f64 	%fd3383, %fd3380, %fd3379, %fd3381;
	fma.rn.f64 	%fd3384, %fd3383, %fd3379, %fd3382;
	ld.global.nc.v2.f64 	{%fd3385, %fd3386}, [%rd163+16];
	fma.rn.f64 	%fd3387, %fd3384, %fd3379, %fd3385;
	fma.rn.f64 	%fd3388, %fd3387, %fd3379, %fd3386;
	ld.global.nc.v2.f64 	{%fd3389, %fd3390}, [%rd163+32];
	fma.rn.f64 	%fd3391, %fd3388, %fd3379, %fd3389;
	fma.rn.f64 	%fd3392, %fd3391, %fd3379, %fd3390;
	fma.rn.f64 	%fd3393, %fd3392, %fd3562, %fd3562;
	fma.rn.f64 	%fd3394, %fd3392, %fd3379, 0d3FF0000000000000;
	selp.f64 	%fd3395, %fd3394, %fd3393, %p536;
	and.b32  	%r1664, %r1812, 2;
	setp.eq.s32 	%p537, %r1664, 0;
	mov.f64 	%fd3396, 0d0000000000000000;
	sub.f64 	%fd3397, %fd3396, %fd3395;
	selp.f64 	%fd3398, %fd3395, %fd3397, %p537;
	mul.f64 	%fd82, %fd74, %fd3398;
	neg.f64 	%fd3399, %fd47;
	fma.rn.f64 	%fd3400, %fd47, 0dBFF71547652B82FE, 0d4338000000000000;
	{
	.reg .b32 %temp; 
	mov.b64 	{%r64, %temp}, %fd3400;
	}
	mov.f64 	%fd3401, 0dC338000000000000;
	add.rn.f64 	%fd3402, %fd3400, %fd3401;
	fma.rn.f64 	%fd3403, %fd3402, 0dBFE62E42FEFA39EF, %fd3399;
	fma.rn.f64 	%fd3404, %fd3402, 0dBC7ABC9E3B39803F, %fd3403;
	fma.rn.f64 	%fd3405, %fd3404, 0d3E5ADE1569CE2BDF, 0d3E928AF3FCA213EA;
	fma.rn.f64 	%fd3406, %fd3405, %fd3404, 0d3EC71DEE62401315;
	fma.rn.f64 	%fd3407, %fd3406, %fd3404, 0d3EFA01997C89EB71;
	fma.rn.f64 	%fd3408, %fd3407, %fd3404, 0d3F2A01A014761F65;
	fma.rn.f64 	%fd3409, %fd3408, %fd3404, 0d3F56C16C1852B7AF;
	fma.rn.f64 	%fd3410, %fd3409, %fd3404, 0d3F81111111122322;
	fma.rn.f64 	%fd3411, %fd3410, %fd3404, 0d3FA55555555502A1;
	fma.rn.f64 	%fd3412, %fd3411, %fd3404, 0d3FC5555555555511;
	fma.rn.f64 	%fd3413, %fd3412, %fd3404, 0d3FE000000000000B;
	fma.rn.f64 	%fd3414, %fd3413, %fd3404, 0d3FF0000000000000;
	fma.rn.f64 	%fd3415, %fd3414, %fd3404, 0d3FF0000000000000;
	{
	.reg .b32 %temp; 
	mov.b64 	{%r65, %temp}, %fd3415;
	}
	{
	.reg .b32 %temp; 
	mov.b64 	{%temp, %r66}, %fd3415;
	}
	shl.b32 	%r1665, %r64, 20;
	add.s32 	%r1666, %r1665, %r66;
	mov.b64 	%fd3563, {%r65, %r1666};
	{
	.reg .b32 %temp; 
	mov.b64 	{%temp, %r1667}, %fd3399;
	}
	mov.b32 	%f76, %r1667;
	abs.f32 	%f4, %f76;
	setp.lt.f32 	%p538, %f4, 0f4086232B;
	@%p538 bra 	$L__BB2_65;
	setp.gt.f64 	%p539, %fd47, 0d0000000000000000;
	mov.f64 	%fd3416, 0d7FF0000000000000;
	sub.f64 	%fd3417, %fd3416, %fd47;
	selp.f64 	%fd3563, 0d0000000000000000, %fd3417, %p539;
	setp.geu.f32 	%p540, %f4, 0f40874800;
	@%p540 bra 	$L__BB2_65;
	shr.u32 	%r1668, %r64, 31;
	add.s32 	%r1669, %r64, %r1668;
	shr.s32 	%r1670, %r1669, 1;
	shl.b32 	%r1671, %r1670, 20;
	add.s32 	%r1672, %r66, %r1671;
	mov.b64 	%fd3418, {%r65, %r1672};
	sub.s32 	%r1673, %r64, %r1670;
	shl.b32 	%r1674, %r1673, 20;
	add.s32 	%r1675, %r1674, 1072693248;
	mov.b32 	%r1676, 0;
	mov.b64 	%fd3419, {%r1676, %r1675};
	mul.f64 	%fd3563, %fd3419, %fd3418;
$L__BB2_65:
	add.f64 	%fd3420, %fd3563, 0d3FF0000000000000;
	div.rn.f64 	%fd3421, %fd82, %fd3420;
	fma.rn.f64 	%fd3564, %fd801, %fd3421, %fd3564;
	add.s32 	%r1805, %r1805, 640;
	add.s32 	%r1804, %r1804, 640;
	setp.lt.s32 	%p541, %r1805, %r4;
	@%p541 bra 	$L__BB2_35;
$L__BB2_66:
	setp.lt.s32 	%p542, %r4, 640;
	@%p542 bra 	$L__BB2_71;
	// begin inline asm
	mov.u32 %r1740, %laneid;
	// end inline asm
	mov.b64 	%rd174, %fd3564;
	mov.b64 	{%r1742, %r1747}, %rd174;
	mov.b32 	%r1748, 1;
	mov.b32 	%r1789, 31;
	mov.b32 	%r1790, -1;
	// begin inline asm
	shfl.sync.down.b32 %r1741, %r1742, %r1748, %r1789, %r1790;
	// end inline asm
	// begin inline asm
	shfl.sync.down.b32 %r1746, %r1747, %r1748, %r1789, %r1790;
	// end inline asm
	mov.b64 	%rd175, {%r1741, %r1746};
	mov.b64 	%fd3492, %rd175;
	setp.gt.s32 	%p570, %r1740, 30;
	add.f64 	%fd3493, %fd3564, %fd3492;
	selp.f64 	%fd3494, %fd3564, %fd3493, %p570;
	mov.b64 	%rd176, %fd3494;
	mov.b64 	{%r1752, %r1757}, %rd176;
	mov.b32 	%r1758, 2;
	// begin inline asm
	shfl.sync.down.b32 %r1751, %r1752, %r1758, %r1789, %r1790;
	// end inline asm
	// begin inline asm
	shfl.sync.down.b32 %r1756, %r1757, %r1758, %r1789, %r1790;
	// end inline asm
	mov.b64 	%rd177, {%r1751, %r1756};
	mov.b64 	%fd3495, %rd177;
	setp.gt.s32 	%p571, %r1740, 29;
	add.f64 	%fd3496, %fd3494, %fd3495;
	selp.f64 	%fd3497, %fd3494, %fd3496, %p571;
	mov.b64 	%rd178, %fd3497;
	mov.b64 	{%r1762, %r1767}, %rd178;
	mov.b32 	%r1768, 4;
	// begin inline asm
	shfl.sync.down.b32 %r1761, %r1762, %r1768, %r1789, %r1790;
	// end inline asm
	// begin inline asm
	shfl.sync.down.b32 %r1766, %r1767, %r1768, %r1789, %r1790;
	// end inline asm
	mov.b64 	%rd179, {%r1761, %r1766};
	mov.b64 	%fd3498, %rd179;
	setp.gt.s32 	%p572, %r1740, 27;
	add.f64 	%fd3499, %fd3497, %fd3498;
	selp.f64 	%fd3500, %fd3497, %fd3499, %p572;
	mov.b64 	%rd180, %fd3500;
	mov.b64 	{%r1772, %r1777}, %rd180;
	mov.b32 	%r1778, 8;
	// begin inline asm
	shfl.sync.down.b32 %r1771, %r1772, %r1778, %r1789, %r1790;
	// end inline asm
	// begin inline asm
	shfl.sync.down.b32 %r1776, %r1777, %r1778, %r1789, %r1790;
	// end inline asm
	mov.b64 	%rd181, {%r1771, %r1776};
	mov.b64 	%fd3501, %rd181;
	setp.gt.s32 	%p573, %r1740, 23;
	add.f64 	%fd3502, %fd3500, %fd3501;
	selp.f64 	%fd3503, %fd3500, %fd3502, %p573;
	mov.b64 	%rd182, %fd3503;
	mov.b64 	{%r1782, %r1787}, %rd182;
	mov.b32 	%r1788, 16;
	// begin inline asm
	shfl.sync.down.b32 %r1781, %r1782, %r1788, %r1789, %r1790;
	// end inline asm
	// begin inline asm
	shfl.sync.down.b32 %r1786, %r1787, %r1788, %r1789, %r1790;
	// end inline asm
	mov.b64 	%rd183, {%r1781, %r1786};
	mov.b64 	%fd3504, %rd183;
	setp.gt.s32 	%p574, %r1740, 15;
	add.f64 	%fd89, %fd3503, %fd3504;
	selp.f64 	%fd3738, %fd3503, %fd89, %p574;
	setp.ne.s32 	%p575, %r1740, 0;
	@%p575 bra 	$L__BB2_69;
	shr.u32 	%r1791, %r5, 2;
	and.b32  	%r1792, %r1791, 248;
	mov.u32 	%r1793, _ZZN3cub18CUB_300001_SM_10006detail6reduce18DeviceReduceKernelINS2_10policy_hubIdjN4cuda3std3__44plusIdEEE10Policy1000EN6thrust24THRUST_300001_SM_1000_NS17counting_iteratorIiNSD_11use_defaultESF_SF_EEjS9_d22ComplexRiemannFunctionEEvT0_PT3_T1_NS0_13GridEvenShareISL_EET2_T4_E12temp_storage;
	add.s32 	%r1794, %r1793, %r1792;
	st.shared.f64 	[%r1794+24], %fd89;
$L__BB2_69:
	bar.sync 	0;
	setp.ne.s32 	%p576, %r5, 0;
	@%p576 bra 	$L__BB2_597;
	ld.shared.f64 	%fd3505, [_ZZN3cub18CUB_300001_SM_10006detail6reduce18DeviceReduceKernelINS2_10policy_hubIdjN4cuda3std3__44plusIdEEE10Policy1000EN6thrust24THRUST_300001_SM_1000_NS17counting_iteratorIiNSD_11use_defaultESF_SF_EEjS9_d22ComplexRiemannFunctionEEvT0_PT3_T1_NS0_13GridEvenShareISL_EET2_T4_E12temp_storage+32];
	add.f64 	%fd3506, %fd3738, %fd3505;
	ld.shared.f64 	%fd3507, [_ZZN3cub18CUB_300001_SM_10006detail6reduce18DeviceReduceKernelINS2_10policy_hubIdjN4cuda3std3__44plusIdEEE10Policy1000EN6thrust24THRUST_300001_SM_1000_NS17counting_iteratorIiNSD_11use_defaultESF_SF_EEjS9_d22ComplexRiemannFunctionEEvT0_PT3_T1_NS0_13GridEvenShareISL_EET2_T4_E12temp_storage+40];
	add.f64 	%fd3508, %fd3506, %fd3507;
	ld.shared.f64 	%fd3509, [_ZZN3cub18CUB_300001_SM_10006detail6reduce18DeviceReduceKernelINS2_10policy_hubIdjN4cuda3std3__44plusIdEEE10Policy1000EN6thrust24THRUST_300001_SM_1000_NS17counting_iteratorIiNSD_11use_defaultESF_SF_EEjS9_d22ComplexRiemannFunctionEEvT0_PT3_T1_NS0_13GridEvenShareISL_EET2_T4_E12temp_storage+48];
	add.f64 	%fd3510, %fd3508, %fd3509;
	ld.shared.f64 	%fd3511, [_ZZN3cub18CUB_300001_SM_10006detail6reduce18DeviceReduceKernelINS2_10policy_hubIdjN4cuda3std3__44plusIdEEE10Policy1000EN6thrust24THRUST_300001_SM_1000_NS17counting_iteratorIiNSD_11use_defaultESF_SF_EEjS9_d22ComplexRiemannFunctionEEvT0_PT3_T1_NS0_13GridEvenShareISL_EET2_T4_E12temp_storage+56];
	add.f64 	%fd3512, %fd3510, %fd3511;
	ld.shared.f64 	%fd3513, [_ZZN3cub18CUB_300001_SM_10006detail6reduce18DeviceReduceKernelINS2_10policy_hubIdjN4cuda3std3__44plusIdEEE10Policy1000EN6thrust24THRUST_300001_SM_1000_NS17counting_iteratorIiNSD_11use_defaultESF_SF_EEjS9_d22ComplexRiemannFunctionEEvT0_PT3_T1_NS0_13GridEvenShareISL_EET2_T4_E12temp_storage+64];
	add.f64 	%fd3514, %fd3512, %fd3513;
	ld.shared.f64 	%fd3515, [_ZZN3cub18CUB_300001_SM_10006detail6reduce18DeviceReduceKernelINS2_10policy_hubIdjN4cuda3std3__44plusIdEEE10Policy1000EN6thrust24THRUST_300001_SM_1000_NS17counting_iteratorIiNSD_11use_defaultESF_SF_EEjS9_d22ComplexRiemannFunctionEEvT0_PT3_T1_NS0_13GridEvenShareISL_EET2_T4_E12temp_storage+72];
	add.f64 	%fd3516, %fd3514, %fd3515;
	ld.shared.f64 	%fd3517, [_ZZN3cub18CUB_300001_SM_10006detail6reduce18DeviceReduceKernelINS2_10policy_hubIdjN4cuda3std3__44plusIdEEE10Policy1000EN6thrust24THRUST_300001_SM_1000_NS17counting_iteratorIiNSD_11use_defaultESF_SF_EEjS9_d22ComplexRiemannFunctionEEvT0_PT3_T1_NS0_13GridEvenShareISL_EET2_T4_E12temp_storage+80];
	add.f64 	%fd3518, %fd3516, %fd3517;
	ld.shared.f64 	%fd3519, [_ZZN3cub18CUB_300001_SM_10006detail6reduce18DeviceReduceKernelINS2_10policy_hubIdjN4cuda3std3__44plusIdEEE10Policy1000EN6thrust24THRUST_300001_SM_1000_NS17counting_iteratorIiNSD_11use_defaultESF_SF_EEjS9_d22ComplexRiemannFunctionEEvT0_PT3_T1_NS0_13GridEvenShareISL_EET2_T4_E12temp_storage+88];
	add.f64 	%fd3520, %fd3518, %fd3519;
	ld.shared.f64 	%fd3521, [_ZZN3cub18CUB_300001_SM_10006detail6reduce18DeviceReduceKernelINS2_10policy_hubIdjN4cuda3std3__44plusIdEEE10Policy1000EN6thrust24THRUST_300001_SM_1000_NS17counting_iteratorIiNSD_11use_defaultESF_SF_EEjS9_d22ComplexRiemannFunctionEEvT0_PT3_T1_NS0_13GridEvenShareISL_EET2_T4_E12temp_storage+96];
	add.f64 	%fd3522, %fd3520, %fd3521;
	ld.shared.f64 	%fd3523, [_ZZN3cub18CUB_300001_SM_10006detail6reduce18DeviceReduceKernelINS2_10policy_hubIdjN4cuda3std3__44plusIdEEE10Policy1000EN6thrust24THRUST_300001_SM_1000_NS17counting_iteratorIiNSD_11use_defaultESF_SF_EEjS9_d22ComplexRiemannFunctionEEvT0_PT3_T1_NS0_13GridEvenShareISL_EET2_T4_E12temp_storage+104];
	add.f64 	%fd3524, %fd3522, %fd3523;
	ld.shared.f64 	%fd3525, [_ZZN3cub18CUB_300001_SM_10006detail6reduce18DeviceReduceKernelINS2_10policy_hubIdjN4cuda3std3__44plusIdEEE10Policy1000EN6thrust24THRUST_300001_SM_1000_NS17counting_iteratorIiNSD_11use_defaultESF_SF_EEjS9_d22ComplexRiemannFunctionEEvT0_PT3_T1_NS0_13GridEvenShareISL_EET2_T4_E12temp_storage+112];
	add.f64 	%fd3526, %fd3524, %fd3525;
	ld.shared.f64 	%fd3527, [_ZZN3cub18CUB_300001_SM_10006detail6reduce18DeviceReduceKernelINS2_10policy_hubIdjN4cuda3std3__44plusIdEEE10Policy1000EN6thrust24THRUST_300001_SM_1000_NS17counting_iteratorIiNSD_11use_defaultESF_SF_EEjS9_d22ComplexRiemannFunctionEEvT0_PT3_T1_NS0_13GridEvenShareISL_EET2_T4_E12temp_storage+120];
	add.f64 	%fd3528, %fd3526, %fd3527;
	ld.shared.f64 	%fd3529, [_ZZN3cub18CUB_300001_SM_10006detail6reduce18DeviceReduceKernelINS2_10policy_hubIdjN4cuda3std3__44plusIdEEE10Policy1000EN6thrust24THRUST_300001_SM_1000_NS17counting_iteratorIiNSD_11use_defaultESF_SF_EEjS9_d22ComplexRiemannFunctionEEvT0_PT3_T1_NS0_13GridEvenShareISL_EET2_T4_E12temp_storage+128];
	add.f64 	%fd3530, %fd3528, %fd3529;
	ld.shared.f64 	%fd3531, [_ZZN3cub18CUB_300001_SM_10006detail6reduce18DeviceReduceKernelINS2_10policy_hubIdjN4cuda3std3__44plusIdEEE10Policy1000EN6thrust24THRUST_300001_SM_1000_NS17counting_iteratorIiNSD_11use_defaultESF_SF_EEjS9_d22ComplexRiemannFunctionEEvT0_PT3_T1_NS0_13GridEvenShareISL_EET2_T4_E12temp_storage+136];
	add.f64 	%fd3532, %fd3530, %fd3531;
	ld.shared.f64 	%fd3533, [_ZZN3cub18CUB_300001_SM_10006detail6reduce18DeviceReduceKernelINS2_10policy_hubIdjN4cuda3std3__44plusIdEEE10Policy1000EN6thrust24THRUST_300001_SM_1000_NS17counting_iteratorIiNSD_11use_defaultESF_SF_EEjS9_d22ComplexRiemannFunctionEEvT0_PT3_T1_NS0_13GridEvenShareISL_EET2_T4_E12temp_storage+144];
	add.f64 	%fd3534, %fd3532, %fd3533;
	ld.shared.f64 	%fd3535, [_ZZN3cub18CUB_300001_SM_10006detail6reduce18DeviceReduceKernelINS2_10policy_hubIdjN4cuda3std3__44plusIdEEE10Policy1000EN6thrust24THRUST_300001_SM_1000_NS17counting_iteratorIiNSD_11use_defaultESF_SF_EEjS9_d22ComplexRiemannFunctionEEvT0_PT3_T1_NS0_13GridEvenShareISL_EET2_T4_E12temp_storage+152];
	add.f64 	%fd3536, %fd3534, %fd3535;
	ld.shared.f64 	%fd3537, [_ZZN3cub18CUB_300001_SM_10006detail6reduce18DeviceReduceKernelINS2_10policy_hubIdjN4cuda3std3__44plusIdEEE10Policy1000EN6thrust24THRUST_300001_SM_1000_NS17counting_iteratorIiNSD_11use_defaultESF_SF_EEjS9_d22ComplexRiemannFunctionEEvT0_PT3_T1_NS0_13GridEvenShareISL_EET2_T4_E12temp_storage+160];
	add.f64 	%fd3538, %fd3536, %fd3537;
	ld.shared.f64 	%fd3539, [_ZZN3cub18CUB_300001_SM_10006detail6reduce18DeviceReduceKernelINS2_10policy_hubIdjN4cuda3std3__44plusIdEEE10Policy1000EN6thrust24THRUST_300001_SM_1000_NS17counting_iteratorIiNSD_11use_defaultESF_SF_EEjS9_d22ComplexRiemannFunctionEEvT0_PT3_T1_NS0_13GridEvenShareISL_EET2_T4_E12temp_storage+168];
	add.f64 	%fd3540, %fd3538, %fd3539;
	ld.shared.f64 	%fd3541, [_ZZN3cub18CUB_300001_SM_10006detail6reduce18DeviceReduceKernelINS2_10policy_hubIdjN4cuda3std3__44plusIdEEE10Policy1000EN6thrust24THRUST_300001_SM_1000_NS17counting_iteratorIiNSD_11use_defaultESF_SF_EEjS9_d22ComplexRiemannFunctionEEvT0_PT3_T1_NS0_13GridEvenShareISL_EET2_T4_E12temp_storage+176];
	add.f64 	%fd3738, %fd3540, %fd3541;
	bra.uni 	$L__BB2_597;
$L__BB2_71:
	// begin inline asm
	mov.u32 %r1677, %laneid;
	// end inline asm
	and.b32  	%r1728, %r5, 992;
	add.s32 	%r1729, %r1728, 32;
	setp.gt.s32 	%p543, %r1729, %r4;
	not.b32 	%r1730, %r1728;
	add.s32 	%r1731, %r4, %r1730;
	selp.b32 	%r1726, %r1731, 31, %p543;
	mov.b64 	%rd164, %fd3564;
	mov.b64 	{%r1679, %r1684}, %rd164;
	mov.b32 	%r1685, 1;
	mov.b32 	%r1727, -1;
	// begin inline asm
	shfl.sync.down.b32 %r1678, %r1679, %r1685, %r1726, %r1727;
	// end inline asm
	// begin inline asm
	shfl.sync.down.b32 %r1683, %r1684, %r1685, %r1726, %r1727;
	// end inline asm
	mov.b64 	%rd165, {%r1678, %r1683};
	mov.b64 	%fd3422, %rd165;
	setp.lt.s32 	%p544, %r1677, %r1726;
	add.f64 	%fd3423, %fd3564, %fd3422;
	selp.f64 	%fd3424, %fd3423, %fd3564, %p544;
	mov.b64 	%rd166, %fd3424;
	mov.b64 	{%r1689, %r1694}, %rd166;
	mov.b32 	%r1695, 2;
	// begin inline asm
	shfl.sync.down.b32 %r1688, %r1689, %r1695, %r1726, %r1727;
	// end inline asm
	// begin inline asm
	shfl.sync.down.b32 %r1693, %r1694, %r1695, %r1726, %r1727;
	// end inline asm
	mov.b64 	%rd167, {%r1688, %r1693};
	mov.b64 	%fd3425, %rd167;
	add.s32 	%r1732, %r1677, 2;
	setp.gt.s32 	%p545, %r1732, %r1726;
	add.f64 	%fd3426, %fd3424, %fd3425;
	selp.f64 	%fd3427, %fd3424, %fd3426, %p545;
	mov.b64 	%rd168, %fd3427;
	mov.b64 	{%r1699, %r1704}, %rd168;
	mov.b32 	%r1705, 4;
	// begin inline asm
	shfl.sync.down.b32 %r1698, %r1699, %r1705, %r1726, %r1727;
	// end inline asm
	// begin inline asm
	shfl.sync.down.b32 %r1703, %r1704, %r1705, %r1726, %r1727;
	// end inline asm
	mov.b64 	%rd169, {%r1698, %r1703};
	mov.b64 	%fd3428, %rd169;
	add.s32 	%r1733, %r1677, 4;
	setp.gt.s32 	%p546, %r1733, %r1726;
	add.f64 	%fd3429, %fd3427, %fd3428;
	selp.f64 	%fd3430, %fd3427, %fd3429, %p546;
	mov.b64 	%rd170, %fd3430;
	mov.b64 	{%r1709, %r1714}, %rd170;
	mov.b32 	%r1715, 8;
	// begin inline asm
	shfl.sync.down.b32 %r1708, %r1709, %r1715, %r1726, %r1727;
	// end inline asm
	// begin inline asm
	shfl.sync.down.b32 %r1713, %r1714, %r1715, %r1726, %r1727;
	// end inline asm
	mov.b64 	%rd171, {%r1708, %r1713};
	mov.b64 	%fd3431, %rd171;
	add.s32 	%r1734, %r1677, 8;
	setp.gt.s32 	%p547, %r1734, %r1726;
	add.f64 	%fd3432, %fd3430, %fd3431;
	selp.f64 	%fd3433, %fd3430, %fd3432, %p547;
	mov.b64 	%rd172, %fd3433;
	mov.b64 	{%r1719, %r1724}, %rd172;
	mov.b32 	%r1725, 16;
	// begin inline asm
	shfl.sync.down.b32 %r1718, %r1719, %r1725, %r1726, %r1727;
	// end inline asm
	// begin inline asm
	shfl.sync.down.b32 %r1723, %r1724, %r1725, %r1726, %r1727;
	// end inline asm
	mov.b64 	%rd173, {%r1718, %r1723};
	mov.b64 	%fd3434, %rd173;
	add.s32 	%r1735, %r1677, 16;
	setp.gt.s32 	%p548, %r1735, %r1726;
	add.f64 	%fd3435, %fd3433, %fd3434;
	selp.f64 	%fd3738, %fd3433, %fd3435, %p548;
	setp.ne.s32 	%p549, %r1677, 0;
	@%p549 bra 	$L__BB2_73;
	shr.u32 	%r1736, %r5, 2;
	and.b32  	%r1737, %r1736, 248;
	mov.u32 	%r1738, _ZZN3cub18CUB_300001_SM_10006detail6reduce18DeviceReduceKernelINS2_10policy_hubIdjN4cuda3std3__44plusIdEEE10Policy1000EN6thrust24THRUST_300001_SM_1000_NS17counting_iteratorIiNSD_11use_defaultESF_SF_EEjS9_d22ComplexRiemannFunctionEEvT0_PT3_T1_NS0_13GridEvenShareISL_EET2_T4_E12temp_storage;
	add.s32 	%r1739, %r1738, %r1737;
	st.shared.f64 	[%r1739+24], %fd3738;
$L__BB2_73:
	bar.sync 	0;
	setp.ne.s32 	%p550, %r5, 0;
	@%p550 bra 	$L__BB2_597;
	setp.gt.s32 	%p551, %r4, 32;
	ld.shared.f64 	%fd3436, [_ZZN3cub18CUB_300001_SM_10006detail6reduce18DeviceReduceKernelINS2_10policy_hubIdjN4cuda3std3__44plusIdEEE10Policy1000EN6thrust24THRUST_300001_SM_1000_NS17counting_iteratorIiNSD_11use_defaultESF_SF_EEjS9_d22ComplexRiemannFunctionEEvT0_PT3_T1_NS0_13GridEvenShareISL_EET2_T4_E12temp_storage+32];
	add.f64 	%fd3437, %fd3738, %fd3436;
	selp.f64 	%fd3438, %fd3437, %fd3738, %p551;
	setp.gt.s32 	%p552, %r4, 64;
	ld.shared.f64 	%fd3439, [_ZZN3cub18CUB_300001_SM_10006detail6reduce18DeviceReduceKernelINS2_10policy_hubIdjN4cuda3std3__44plusIdEEE10Policy1000EN6thrust24THRUST_300001_SM_1000_NS17counting_iteratorIiNSD_11use_defaultESF_SF_EEjS9_d22ComplexRiemannFunctionEEvT0_PT3_T1_NS0_13GridEvenShareISL_EET2_T4_E12temp_storage+40];
	add.f64 	%fd3440, %fd3439, %fd3438;
	selp.f64 	%fd3441, %fd3440, %fd3438, %p552;
	setp.gt.s32 	%p553, %r4, 96;
	ld.shared.f64 	%fd3442, [_ZZN3cub18CUB_300001_SM_10006detail6reduce18DeviceReduceKernelINS2_10policy_hubIdjN4cuda3std3__44plusIdEEE10Policy1000EN6thrust24THRUST_300001_SM_1000_NS17counting_iteratorIiNSD_11use_defaultESF_SF_EEjS9_d22ComplexRiemannFunctionEEvT0_PT3_T1_NS0_13GridEvenShareISL_EET2_T4_E12temp_storage+48];
	add.f64 	%fd3443, %fd3442, %fd3441;
	selp.f64 	%fd3444, %fd3443, %fd3441, %p553;
	setp.gt.s32 	%p554, %r4, 128;
	ld.shared.f64 	%fd3445, [_ZZN3cub18CUB_300001_SM_10006detail6reduce18DeviceReduceKernelINS2_10policy_hubIdjN4cuda3std3__44plusIdEEE10Policy1000EN6thrust24THRUST_300001_SM_1000_NS17counting_iteratorIiNSD_11use_defaultESF_SF_EEjS9_d22ComplexRiemannFunctionEEvT0_PT3_T1_NS0_13GridEvenShareISL_EET2_T4_E12temp_storage+56];
	add.f64 	%fd3446, %fd3445, %fd3444;
	selp.f64 	%fd3447, %fd3446, %fd3444, %p554;
	setp.gt.s32 	%p555, %r4, 160;
	ld.shared.f64 	%fd3448, [_ZZN3cub18CUB_300001_SM_10006detail6reduce18DeviceReduceKernelINS2_10policy_hubIdjN4cuda3std3__44plusIdEEE10Policy1000EN6thrust24THRUST_300001_SM_1000_NS17counting_iteratorIiNSD_11use_defaultESF_SF_EEjS9_d22ComplexRiemannFunctionEEvT0_PT3_T1_NS0_13GridEvenShareISL_EET2_T4_E12temp_storage+64];
	add.f64 	%fd3449, %fd3448, %fd3447;
	selp.f64 	%fd3450, %fd3449, %fd3447, %p555;
	setp.gt.s32 	%p556, %r4, 192;
	ld.shared.f64 	%fd3451, [_ZZN3cub18CUB_300001_SM_10006detail6reduce18DeviceReduceKernelINS2_10policy_hubIdjN4cuda3std3__44plusIdEEE10Policy1000EN6thrust24THRUST_300001_SM_1000_NS17counting_iteratorIiNSD_11use_defaultESF_SF_EEjS9_d22ComplexRiemannFunctionEEvT0_PT3_T1_NS0_13GridEvenShareISL_EET2_T4_E12temp_storage+72];
	add.f64 	%fd3452, %fd3451, %fd3450;
	selp.f64 	%fd3453, %fd3452, %fd3450, %p556;
	setp.gt.s32 	%p557, %r4, 224;
	ld.shared.f64 	%fd3454, [_ZZN3cub18CUB_300001_SM_10006detail6reduce18DeviceReduceKernelINS2_10policy_hubIdjN4cuda3std3__44plusIdEEE10Policy1000EN6thrust24THRUST_300001_SM_1000_NS17counting_iteratorIiNSD_11use_defaultESF_SF_EEjS9_d22ComplexRiemannFunctionEEvT0_PT3_T1_NS0_13GridEvenShareISL_EET2_T4_E12temp_storage+80];
	add.f64 	%fd3455, %fd3454, %fd3453;
	selp.f64 	%fd3456, %fd3455, %fd3453, %p557;
	setp.gt.s32 	%p558, %r4, 256;
	ld.shared.f64 	%fd3457, [_ZZN3cub18CUB_300001_SM_10006detail6reduce18DeviceReduceKernelINS2_10policy_hubIdjN4cuda3std3__44plusIdEEE10Policy1000EN6thrust24THRUST_300001_SM_1000_NS17counting_iteratorIiNSD_11use_defaultESF_SF_EEjS9_d22ComplexRiemannFunctionEEvT0_PT3_T1_NS0_13GridEvenShareISL_EET2_T4_E12temp_storage+88];
	add.f64 	%fd3458, %fd3457, %fd3456;
	selp.f64 	%fd3459, %fd3458, %fd3456, %p558;
	setp.gt.s32 	%p559, %r4, 288;
	ld.shared.f64 	%fd3460, [_ZZN3cub18CUB_300001_SM_10006detail6reduce18DeviceReduceKernelINS2_10policy_hubIdjN4cuda3std3__44plusIdEEE10Policy1000EN6thrust24THRUST_300001_SM_1000_NS17counting_iteratorIiNSD_11use_defaultESF_SF_EEjS9_d22ComplexRiemannFunctionEEvT0_PT3_T1_NS0_13GridEvenShareISL_EET2_T4_E12temp_storage+96];
	add.f64 	%fd3461, %fd3460, %fd3459;
	selp.f64 	%fd3462, %fd3461, %fd3459, %p559;
	setp.gt.s32 	%p560, %r4, 320;
	ld.shared.f64 	%fd3463, [_ZZN3cub18CUB_300001_SM_10006detail6reduce18DeviceReduceKernelINS2_10policy_hubIdjN4cuda3std3__44plusIdEEE10Policy1000EN6thrust24THRUST_300001_SM_1000_NS17counting_iteratorIiNSD_11use_defaultESF_SF_EEjS9_d22ComplexRiemannFunctionEEvT0_PT3_T1_NS0_13GridEvenShareISL_EET2_T4_E12temp_storage+104];
	add.f64 	%fd3464, %fd3463, %fd3462;
	selp.f64 	%fd3465, %fd3464, %fd3462, %p560;
	setp.gt.s32 	%p561, %r4, 352;
	ld.shared.f64 	%fd3466, [_ZZN3cub18CUB_300001_SM_10006detail6reduce18DeviceReduceKernelINS2_10policy_hubIdjN4cuda3std3__44plusIdEEE10Policy1000EN6thrust24THRUST_300001_SM_1000_NS17counting_iteratorIiNSD_11use_defaultESF_SF_EEjS9_d22ComplexRiemannFunctionEEvT0_PT3_T1_NS0_13GridEvenShareISL_EET2_T4_E12temp_storage+112];
	add.f64 	%fd3467, %fd3466, %fd3465;
	selp.f64 	%fd3468, %fd3467, %fd3465, %p561;
	setp.gt.s32 	%p562, %r4, 384;
	ld.shared.f64 	%fd3469, [_ZZN3cub18CUB_300001_SM_10006detail6reduce18DeviceReduceKernelINS2_10policy_hubIdjN4cuda3std3__44plusIdEEE10Policy1000EN6thrust24THRUST_300001_SM_1000_NS17counting_iteratorIiNSD_11use_defaultESF_SF_EEjS9_d22ComplexRiemannFunctionEEvT0_PT3_T1_NS0_13GridEvenShareISL_EET2_T4_E12temp_storage+120];
	add.f64 	%fd3470, %fd3469, %fd3468;
	selp.f64 	%fd3471, %fd3470, %fd3468, %p562;
	setp.gt.s32 	%p563, %r4, 416;
	ld.shared.f64 	%fd3472, [_ZZN3cub18CUB_300001_SM_10006detail6reduce18DeviceReduceKernelINS2_10policy_hubIdjN4cuda3std3__44plusIdEEE10Policy1000EN6thrust24THRUST_300001_SM_1000_NS17counting_iteratorIiNSD_11use_defaultESF_SF_EEjS9_d22ComplexRiemannFunctionEEvT0_PT3_T1_NS0_13GridEvenShareISL_EET2_T4_E12temp_storage+128];
	add.f64 	%fd3473, %fd3472, %fd3471;
	selp.f64 	%fd3474, %fd3473, %fd3471, %p563;
	setp.gt.s32 	%p564, %r4, 448;
	ld.shared.f64 	%fd3475, [_ZZN3cub18CUB_300001_SM_10006detail6reduce18DeviceReduceKernelINS2_10policy_hubIdjN4cuda3std3__44plusIdEEE10Policy1000EN6thrust24THRUST_300001_SM_1000_NS17counting_iteratorIiNSD_11use_defaultESF_SF_EEjS9_d22ComplexRiemannFunctionEEvT0_PT3_T1_NS0_13GridEvenShareISL_EET2_T4_E12temp_storage+136];
	add.f64 	%fd3476, %fd3475, %fd3474;
	selp.f64 	%fd3477, %fd3476, %fd3474, %p564;
	setp.gt.s32 	%p565, %r4, 480;
	ld.shared.f64 	%fd3478, [_ZZN3cub18CUB_300001_SM_10006detail6reduce18DeviceReduceKernelINS2_10policy_hubIdjN4cuda3std3__44plusIdEEE10Policy1000EN6thrust24THRUST_300001_SM_1000_NS17counting_iteratorIiNSD_11use_defaultESF_SF_EEjS9_d22ComplexRiemannFunctionEEvT0_PT3_T1_NS0_13GridEvenShareISL_EET2_T4_E12temp_storage+144];
	add.f64 	%fd3479, %fd3478, %fd3477;
	selp.f64 	%fd3480, %fd3479, %fd3477, %p565;
	setp.gt.s32 	%p566, %r4, 512;
	ld.shared.f64 	%fd3481, [_ZZN3cub18CUB_300001_SM_10006detail6reduce18DeviceReduceKernelINS2_10policy_hubIdjN4cuda3std3__44plusIdEEE10Policy1000EN6thrust24THRUST_300001_SM_1000_NS17counting_iteratorIiNSD_11use_defaultESF_SF_EEjS9_d22ComplexRiemannFunctionEEvT0_PT3_T1_NS0_13GridEvenShareISL_EET2_T4_E12temp_storage+152];
	add.f64 	%fd3482, %fd3481, %fd3480;
	selp.f64 	%fd3483, %fd3482, %fd3480, %p566;
	setp.gt.s32 	%p567, %r4, 544;
	ld.shared.f64 	%fd3484, [_ZZN3cub18CUB_300001_SM_10006detail6reduce18DeviceReduceKernelINS2_10policy_hubIdjN4cuda3std3__44plusIdEEE10Policy1000EN6thrust24THRUST_300001_SM_1000_NS17counting_iteratorIiNSD_11use_defaultESF_SF_EEjS9_d22ComplexRiemannFunctionEEvT0_PT3_T1_NS0_13GridEvenShareISL_EET2_T4_E12temp_storage+160];
	add.f64 	%fd3485, %fd3484, %fd3483;
	selp.f64 	%fd3486, %fd3485, %fd3483, %p567;
	setp.gt.s32 	%p568, %r4, 576;
	ld.shared.f64 	%fd3487, [_ZZN3cub18CUB_300001_SM_10006detail6reduce18DeviceReduceKernelINS2_10policy_hubIdjN4cuda3std3__44plusIdEEE10Policy1000EN6thrust24THRUST_300001_SM_1000_NS17counting_iteratorIiNSD_11use_defaultESF_SF_EEjS9_d22ComplexRiemannFunctionEEvT0_PT3_T1_NS0_13GridEvenShareISL_EET2_T4_E12temp_storage+168];
	add.f64 	%fd3488, %fd3487, %fd3486;
	selp.f64 	%fd3489, %fd3488, %fd3486, %p568;
	setp.gt.s32 	%p569, %r4, 608;
	ld.shared.f64 	%fd3490, [_ZZN3cub18CUB_300001_SM_10006detail6reduce18DeviceReduceKernelINS2_10policy_hubIdjN4cuda3std3__44plusIdEEE10Policy1000EN6thrust24THRUST_300001_SM_1000_NS17counting_iteratorIiNSD_11use_defaultESF_SF_EEjS9_d22ComplexRiemannFunctionEEvT0_PT3_T1_NS0_13GridEvenShareISL_EET2_T4_E12temp_storage+176];
	add.f64 	%fd3491, %fd3490, %fd3489;
	selp.f64 	%fd3738, %fd3491, %fd3489, %p569;
	bra.uni 	$L__BB2_597;
$L__BB2_75:
	mov.u32 	%r69, %tid.x;
	add.s32 	%r524, %r1870, %r69;
	add.s32 	%r70, %r524, %r1;
	mov.b32 	%r525, 1127219200;
	mov.b32 	%r526, -2147483648;
	mov.b64 	%fd94, {%r526, %r525};
	mov.f64 	%fd802, 0d4004000000000000;
	{
	.reg .b32 %temp; 
	mov.b64 	{%temp, %r71}, %fd802;
	}
	and.b32  	%r72, %r71, 2146435072;
	setp.eq.s32 	%p4, %r72, 1074790400;
	setp.lt.s32 	%p5, %r71, 0;
	selp.b32 	%r73, 0, 2146435072, %p5;
	and.b32  	%r527, %r71, 2147483647;
	setp.ne.s32 	%p6, %r527, 1071644672;
	and.pred  	%p2, %p4, %p6;
	or.b32  	%r74, %r73, -2147483648;
	cvt.rn.f64.s32 	%fd803, %r70;
	fma.rn.f64 	%fd95, %fd801, %fd803, %fd800;
	fma.rn.f64 	%fd804, %fd95, 0d3FF71547652B82FE, 0d4338000000000000;
	{
	.reg .b32 %temp; 
	mov.b64 	{%r75, %temp}, %fd804;
	}
	mov.f64 	%fd805, 0dC338000000000000;
	add.rn.f64 	%fd806, %fd804, %fd805;
	fma.rn.f64 	%fd807, %fd806, 0dBFE62E42FEFA39EF, %fd95;
	fma.rn.f64 	%fd808, %fd806, 0dBC7ABC9E3B39803F, %fd807;
	fma.rn.f64 	%fd809, %fd808, 0d3E5ADE1569CE2BDF, 0d3E928AF3FCA213EA;
	fma.rn.f64 	%fd810, %fd809, %fd808, 0d3EC71DEE62401315;
	fma.rn.f64 	%fd811, %fd810, %fd808, 0d3EFA01997C89EB71;
	fma.rn.f64 	%fd812, %fd811, %fd808, 0d3F2A01A014761F65;
	fma.rn.f64 	%fd813, %fd812, %fd808, 0d3F56C16C1852B7AF;
	fma.rn.f64 	%fd814, %fd813, %fd808, 0d3F81111111122322;
	fma.rn.f64 	%fd815, %fd814, %fd808, 0d3FA55555555502A1;
	fma.rn.f64 	%fd816, %fd815, %fd808, 0d3FC5555555555511;
	fma.rn.f64 	%fd817, %fd816, %fd808, 0d3FE000000000000B;
	fma.rn.f64 	%fd818, %fd817, %fd808, 0d3FF0000000000000;
	fma.rn.f64 	%fd819, %fd818, %fd808, 0d3FF0000000000000;
	{
	.reg .b32 %temp; 
	mov.b64 	{%r76, %temp}, %fd819;
	}
	{
	.reg .b32 %temp; 
	mov.b64 	{%temp, %r77}, %fd819;
	}
	shl.b32 	%r528, %r75, 20;
	add.s32 	%r529, %r528, %r77;
	mov.b64 	%fd3565, {%r76, %r529};
	{
	.reg .b32 %temp; 
	mov.b64 	{%temp, %r530}, %fd95;
	}
	mov.b32 	%f39, %r530;
	abs.f32 	%f5, %f39;
	setp.lt.f32 	%p7, %f5, 0f4086232B;
	@%p7 bra 	$L__BB2_78;
	setp.lt.f64 	%p8, %fd95, 0d0000000000000000;
	add.f64 	%fd820, %fd95, 0d7FF0000000000000;
	selp.f64 	%fd3565, 0d0000000000000000, %fd820, %p8;
	setp.geu.f32 	%p9, %f5, 0f40874800;
	@%p9 bra 	$L__BB2_78;
	shr.u32 	%r531, %r75, 31;
	add.s32 	%r532, %r75, %r531;
	shr.s32 	%r533, %r532, 1;
	shl.b32 	%r534, %r533, 20;
	add.s32 	%r535, %r77, %r534;
	mov.b64 	%fd821, {%r76, %r535};
	sub.s32 	%r536, %r75, %r533;
	shl.b32 	%r537, %r536, 20;
	add.s32 	%r538, %r537, 1072693248;
	mov.b32 	%r539, 0;
	mov.b64 	%fd822, {%r539, %r538};
	mul.f64 	%fd3565, %fd822, %fd821;
$L__BB2_78:
	add.f64 	%fd3566, %fd95, 0d3FF0000000000000;
	{
	.reg .b32 %temp; 
	mov.b64 	{%temp, %r1813}, %fd3566;
	}
	{
	.reg .b32 %temp; 
	mov.b64 	{%r1814, %temp}, %fd3566;
	}
	setp.gt.s32 	%p10, %r1813, 1048575;
	mov.b32 	%r1815, -1023;
	@%p10 bra 	$L__BB2_80;
	mul.f64 	%fd3566, %fd3566, 0d4350000000000000;
	{
	.reg .b32 %temp; 
	mov.b64 	{%temp, %r1813}, %fd3566;
	}
	{
	.reg .b32 %temp; 
	mov.b64 	{%r1814, %temp}, %fd3566;
	}
	mov.b32 	%r1815, -1077;
$L__BB2_80:
	add.s32 	%r542, %r1813, -1;
	setp.gt.u32 	%p11, %r542, 2146435070;
	@%p11 bra 	$L__BB2_84;
	shr.u32 	%r545, %r1813, 20;
	add.s32 	%r1816, %r1815, %r545;
	and.b32  	%r546, %r1813, 1048575;
	or.b32  	%r547, %r546, 1072693248;
	mov.b64 	%fd3567, {%r1814, %r547};
	setp.lt.u32 	%p13, %r547, 1073127583;
	@%p13 bra 	$L__BB2_83;
	{
	.reg .b32 %temp; 
	mov.b64 	{%r548, %temp}, %fd3567;
	}
	{
	.reg .b32 %temp; 
	mov.b64 	{%temp, %r549}, %fd3567;
	}
	add.s32 	%r550, %r549, -1048576;
	mov.b64 	%fd3567, {%r548, %r550};
	add.s32 	%r1816, %r1816, 1;
$L__BB2_83:
	add.f64 	%fd824, %fd3567, 0dBFF0000000000000;
	add.f64 	%fd825, %fd3567, 0d3FF0000000000000;
	rcp.approx.ftz.f64 	%fd826, %fd825;
	neg.f64 	%fd827, %fd825;
	fma.rn.f64 	%fd828, %fd827, %fd826, 0d3FF0000000000000;
	fma.rn.f64 	%fd829, %fd828, %fd828, %fd828;
	fma.rn.f64 	%fd830, %fd829, %fd826, %fd826;
	mul.f64 	%fd831, %fd824, %fd830;
	fma.rn.f64 	%fd832, %fd824, %fd830, %fd831;
	mul.f64 	%fd833, %fd832, %fd832;
	fma.rn.f64 	%fd834, %fd833, 0d3EB1380B3AE80F1E, 0d3ED0EE258B7A8B04;
	fma.rn.f64 	%fd835, %fd834, %fd833, 0d3EF3B2669F02676F;
	fma.rn.f64 	%fd836, %fd835, %fd833, 0d3F1745CBA9AB0956;
	fma.rn.f64 	%fd837, %fd836, %fd833, 0d3F3C71C72D1B5154;
	fma.rn.f64 	%fd838, %fd837, %fd833, 0d3F624924923BE72D;
	fma.rn.f64 	%fd839, %fd838, %fd833, 0d3F8999999999A3C4;
	fma.rn.f64 	%fd840, %fd839, %fd833, 0d3FB5555555555554;
	sub.f64 	%fd841, %fd824, %fd832;
	add.f64 	%fd842, %fd841, %fd841;
	neg.f64 	%fd843, %fd832;
	fma.rn.f64 	%fd844, %fd843, %fd824, %fd842;
	mul.f64 	%fd845, %fd830, %fd844;
	mul.f64 	%fd846, %fd833, %fd840;
	fma.rn.f64 	%fd847, %fd846, %fd832, %fd845;
	xor.b32  	%r551, %r1816, -2147483648;
	mov.b32 	%r552, 1127219200;
	mov.b64 	%fd848, {%r551, %r552};
	sub.f64 	%fd849, %fd848, %fd94;
	fma.rn.f64 	%fd850, %fd849, 0d3FE62E42FEFA39EF, %fd832;
	fma.rn.f64 	%fd851, %fd849, 0dBFE62E42FEFA39EF, %fd850;
	sub.f64 	%fd852, %fd851, %fd832;
	sub.f64 	%fd853, %fd847, %fd852;
	fma.rn.f64 	%fd854, %fd849, 0d3C7ABC9E3B39803F, %fd853;
	add.f64 	%fd3568, %fd850, %fd854;
	bra.uni 	$L__BB2_85;
$L__BB2_84:
	fma.rn.f64 	%fd823, %fd3566, 0d7FF0000000000000, 0d7FF0000000000000;
	{
	.reg .b32 %temp; 
	mov.b64 	{%temp, %r543}, %fd3566;
	}
	and.b32  	%r544, %r543, 2147483647;
	setp.eq.s32 	%p12, %r544, 0;
	selp.f64 	%fd3568, 0dFFF0000000000000, %fd823, %p12;
$L__BB2_85:
	add.f64 	%fd109, %fd3565, %fd3568;
	abs.f64 	%fd110, %fd109;
	setp.neu.f64 	%p14, %fd110, 0d7FF0000000000000;
	@%p14 bra 	$L__BB2_87;
	mov.f64 	%fd860, 0d0000000000000000;
	mul.rn.f64 	%fd3569, %fd109, %fd860;
	mov.b32 	%r1817, 0;
	bra.uni 	$L__BB2_89;
$L__BB2_87:
	mul.f64 	%fd855, %fd109, 0d3FE45F306DC9C883;
	cvt.rni.s32.f64 	%r1817, %fd855;
	cvt.rn.f64.s32 	%fd856, %r1817;
	fma.rn.f64 	%fd857, %fd856, 0dBFF921FB54442D18, %fd109;
	fma.rn.f64 	%fd858, %fd856, 0dBC91A62633145C00, %fd857;
	fma.rn.f64 	%fd3569, %fd856, 0dB97B839A252049C0, %fd858;
	setp.ltu.f64 	%p15, %fd110, 0d41E0000000000000;
	@%p15 bra 	$L__BB2_89;
	{ // callseq 57, 0
	.param .b64 param0;
	st.param.f64 	[param0], %fd109;
	.param .align 16 .b8 retval0[16];
	call.uni (retval0), 
	__internal_trig_reduction_slowpathd, 
	(
	param0
	);
	ld.param.f64 	%fd3569, [retval0];
	ld.param.b32 	%r1817, [retval0+8];
	} // callseq 57
$L__BB2_89:
	shl.b32 	%r555, %r1817, 6;
	cvt.u64.u32 	%rd2, %r555;
	and.b64  	%rd3, %rd2, 64;
	mov.u64 	%rd4, __cudart_sin_cos_coeffs;
	add.s64 	%rd5, %rd4, %rd3;
	mul.rn.f64 	%fd861, %fd3569, %fd3569;
	and.b32  	%r556, %r1817, 1;
	setp.eq.b32 	%p16, %r556, 1;
	selp.f64 	%fd862, 0dBDA8FF8320FD8164, 0d3DE5DB65F9785EBA, %p16;
	ld.global.nc.v2.f64 	{%fd863, %fd864}, [%rd5];
	fma.rn.f64 	%fd865, %fd862, %fd861, %fd863;
	fma.rn.f64 	%fd866, %fd865, %fd861, %fd864;
	ld.global.nc.v2.f64 	{%fd867, %fd868}, [%rd5+16];
	fma.rn.f64 	%fd869, %fd866, %fd861, %fd867;
	fma.rn.f64 	%fd870, %fd869, %fd861, %fd868;
	ld.global.nc.v2.f64 	{%fd871, %fd872}, [%rd5+32];
	fma.rn.f64 	%fd873, %fd870, %fd861, %fd871;
	fma.rn.f64 	%fd874, %fd873, %fd861, %fd872;
	fma.rn.f64 	%fd875, %fd874, %fd3569, %fd3569;
	fma.rn.f64 	%fd876, %fd874, %fd861, 0d3FF0000000000000;
	selp.f64 	%fd877, %fd876, %fd875, %p16;
	and.b32  	%r557, %r1817, 2;
	setp.eq.s32 	%p17, %r557, 0;
	mov.f64 	%fd878, 0d0000000000000000;
	sub.f64 	%fd879, %fd878, %fd877;
	selp.f64 	%fd880, %fd877, %fd879, %p17;
	fma.rn.f64 	%fd881, %fd95, %fd95, 0d3FF0000000000000;
	sqrt.rn.f64 	%fd882, %fd881;
	add.f64 	%fd115, %fd882, %fd880;
	{
	.reg .b32 %temp; 
	mov.b64 	{%temp, %r91}, %fd115;
	}
	setp.neu.f64 	%p18, %fd115, 0d0000000000000000;
	@%p18 bra 	$L__BB2_91;
	setp.lt.s32 	%p20, %r71, 0;
	setp.eq.s32 	%p21, %r72, 1074790400;
	selp.b32 	%r558, %r91, 0, %p21;
	or.b32  	%r559, %r558, 2146435072;
	selp.b32 	%r560, %r559, %r558, %p20;
	mov.b32 	%r561, 0;
	mov.b64 	%fd3571, {%r561, %r560};
	bra.uni 	$L__BB2_92;
$L__BB2_91:
	abs.f64 	%fd883, %fd115;
	{ // callseq 58, 0
	.param .b64 param0;
	st.param.f64 	[param0], %fd883;
	.param .b64 retval0;
	call.uni (retval0), 
	__internal_accurate_pow, 
	(
	param0
	);
	ld.param.f64 	%fd884, [retval0];
	} // callseq 58
	setp.lt.s32 	%p19, %r91, 0;
	selp.f64 	%fd3571, 0dFFF8000000000000, %fd884, %p19;
$L__BB2_92:
	add.f64 	%fd886, %fd115, 0d4004000000000000;
	{
	.reg .b32 %temp; 
	mov.b64 	{%temp, %r562}, %fd886;
	}
	and.b32  	%r563, %r562, 2146435072;
	setp.ne.s32 	%p22, %r563, 2146435072;
	@%p22 bra 	$L__BB2_97;
	setp.num.f64 	%p23, %fd115, %fd115;
	@%p23 bra 	$L__BB2_95;
	mov.f64 	%fd888, 0d4004000000000000;
	add.rn.f64 	%fd3571, %fd115, %fd888;
	bra.uni 	$L__BB2_97;
$L__BB2_95:
	abs.f64 	%fd887, %fd115;
	setp.neu.f64 	%p24, %fd887, 0d7FF0000000000000;
	@%p24 bra 	$L__BB2_97;
	setp.lt.s32 	%p25, %r91, 0;
	selp.b32 	%r564, %r74, %r73, %p2;
	selp.b32 	%r565, %r564, %r73, %p25;
	mov.b32 	%r566, 0;
	mov.b64 	%fd3571, {%r566, %r565};
$L__BB2_97:
	setp.eq.f64 	%p26, %fd115, 0d3FF0000000000000;
	selp.f64 	%fd122, 0d3FF0000000000000, %fd3571, %p26;
	mul.f64 	%fd123, %fd95, 0d4014000000000000;
	abs.f64 	%fd124, %fd123;
	setp.neu.f64 	%p27, %fd124, 0d7FF0000000000000;
	@%p27 bra 	$L__BB2_99;
	mov.f64 	%fd894, 0d0000000000000000;
	mul.rn.f64 	%fd3573, %fd123, %fd894;
	mov.b32 	%r1819, 1;
	bra.uni 	$L__BB2_102;
$L__BB2_99:
	mul.f64 	%fd889, %fd123, 0d3FE45F306DC9C883;
	cvt.rni.s32.f64 	%r1818, %fd889;
	cvt.rn.f64.s32 	%fd890, %r1818;
	fma.rn.f64 	%fd891, %fd890, 0dBFF921FB54442D18, %fd123;
	fma.rn.f64 	%fd892, %fd890, 0dBC91A62633145C00, %fd891;
	fma.rn.f64 	%fd3573, %fd890, 0dB97B839A252049C0, %fd892;
	setp.ltu.f64 	%p28, %fd124, 0d41E0000000000000;
	@%p28 bra 	$L__BB2_101;
	{ // callseq 59, 0
	.param .b64 param0;
	st.param.f64 	[param0], %fd123;
	.param .align 16 .b8 retval0[16];
	call.uni (retval0), 
	__internal_trig_reduction_slowpathd, 
	(
	param0
	);
	ld.param.f64 	%fd3573, [retval0];
	ld.param.b32 	%r1818, [retval0+8];
	} // callseq 59
$L__BB2_101:
	add.s32 	%r1819, %r1818, 1;
$L__BB2_102:
	shl.b32 	%r569, %r1819, 6;
	cvt.u64.u32 	%rd6, %r569;
	and.b64  	%rd7, %rd6, 64;
	add.s64 	%rd9, %rd4, %rd7;
	mul.rn.f64 	%fd895, %fd3573, %fd3573;
	and.b32  	%r570, %r1819, 1;
	setp.eq.b32 	%p29, %r570, 1;
	selp.f64 	%fd896, 0dBDA8FF8320FD8164, 0d3DE5DB65F9785EBA, %p29;
	ld.global.nc.v2.f64 	{%fd897, %fd898}, [%rd9];
	fma.rn.f64 	%fd899, %fd896, %fd895, %fd897;
	fma.rn.f64 	%fd900, %fd899, %fd895, %fd898;
	ld.global.nc.v2.f64 	{%fd901, %fd902}, [%rd9+16];
	fma.rn.f64 	%fd903, %fd900, %fd895, %fd901;
	fma.rn.f64 	%fd904, %fd903, %fd895, %fd902;
	ld.global.nc.v2.f64 	{%fd905, %fd906}, [%rd9+32];
	fma.rn.f64 	%fd907, %fd904, %fd895, %fd905;
	fma.rn.f64 	%fd908, %fd907, %fd895, %fd906;
	fma.rn.f64 	%fd909, %fd908, %fd3573, %fd3573;
	fma.rn.f64 	%fd910, %fd908, %fd895, 0d3FF0000000000000;
	selp.f64 	%fd911, %fd910, %fd909, %p29;
	and.b32  	%r571, %r1819, 2;
	setp.eq.s32 	%p30, %r571, 0;
	mov.f64 	%fd912, 0d0000000000000000;
	sub.f64 	%fd913, %fd912, %fd911;
	selp.f64 	%fd914, %fd911, %fd913, %p30;
	mul.f64 	%fd130, %fd122, %fd914;
	neg.f64 	%fd915, %fd95;
	fma.rn.f64 	%fd916, %fd95, 0dBFF71547652B82FE, 0d4338000000000000;
	{
	.reg .b32 %temp; 
	mov.b64 	{%r97, %temp}, %fd916;
	}
	mov.f64 	%fd917, 0dC338000000000000;
	add.rn.f64 	%fd918, %fd916, %fd917;
	fma.rn.f64 	%fd919, %fd918, 0dBFE62E42FEFA39EF, %fd915;
	fma.rn.f64 	%fd920, %fd918, 0dBC7ABC9E3B39803F, %fd919;
	fma.rn.f64 	%fd921, %fd920, 0d3E5ADE1569CE2BDF, 0d3E928AF3FCA213EA;
	fma.rn.f64 	%fd922, %fd921, %fd920, 0d3EC71DEE62401315;
	fma.rn.f64 	%fd923, %fd922, %fd920, 0d3EFA01997C89EB71;
	fma.rn.f64 	%fd924, %fd923, %fd920, 0d3F2A01A014761F65;
	fma.rn.f64 	%fd925, %fd924, %fd920, 0d3F56C16C1852B7AF;
	fma.rn.f64 	%fd926, %fd925, %fd920, 0d3F81111111122322;
	fma.rn.f64 	%fd927, %fd926, %fd920, 0d3FA55555555502A1;
	fma.rn.f64 	%fd928, %fd927, %fd920, 0d3FC5555555555511;
	fma.rn.f64 	%fd929, %fd928, %fd920, 0d3FE000000000000B;
	fma.rn.f64 	%fd930, %fd929, %fd920, 0d3FF0000000000000;
	fma.rn.f64 	%fd931, %fd930, %fd920, 0d3FF0000000000000;
	{
	.reg .b32 %temp; 
	mov.b64 	{%r98, %temp}, %fd931;
	}
	{
	.reg .b32 %temp; 
	mov.b64 	{%temp, %r99}, %fd931;
	}
	shl.b32 	%r572, %r97, 20;
	add.s32 	%r573, %r572, %r99;
	mov.b64 	%fd3574, {%r98, %r573};
	{
	.reg .b32 %temp; 
	mov.b64 	{%temp, %r574}, %fd915;
	}
	mov.b32 	%f40, %r574;
	abs.f32 	%f6, %f40;
	setp.lt.f32 	%p31, %f6, 0f4086232B;
	@%p31 bra 	$L__BB2_105;
	setp.gt.f64 	%p32, %fd95, 0d0000000000000000;
	mov.f64 	%fd932, 0d7FF0000000000000;
	sub.f64 	%fd933, %fd932, %fd95;
	selp.f64 	%fd3574, 0d0000000000000000, %fd933, %p32;
	setp.geu.f32 	%p33, %f6, 0f40874800;
	@%p33 bra 	$L__BB2_105;
	shr.u32 	%r575, %r97, 31;
	add.s32 	%r576, %r97, %r575;
	shr.s32 	%r577, %r576, 1;
	shl.b32 	%r578, %r577, 20;
	add.s32 	%r579, %r99, %r578;
	mov.b64 	%fd934, {%r98, %r579};
	sub.s32 	%r580, %r97, %r577;
	shl.b32 	%r581, %r580, 20;
	add.s32 	%r582, %r581, 1072693248;
	mov.b32 	%r583, 0;
	mov.b64 	%fd935, {%r583, %r582};
	mul.f64 	%fd3574, %fd935, %fd934;
$L__BB2_105:
	add.f64 	%fd936, %fd3574, 0d3FF0000000000000;
	div.rn.f64 	%fd135, %fd130, %fd936;
	add.s32 	%r584, %r70, 640;
	cvt.rn.f64.s32 	%fd937, %r584;
	fma.rn.f64 	%fd136, %fd801, %fd937, %fd800;
	fma.rn.f64 	%fd938, %fd136, 0d3FF71547652B82FE, 0d4338000000000000;
	{
	.reg .b32 %temp; 
	mov.b64 	{%r100, %temp}, %fd938;
	}
	mov.f64 	%fd939, 0dC338000000000000;
	add.rn.f64 	%fd940, %fd938, %fd939;
	fma.rn.f64 	%fd941, %fd940, 0dBFE62E42FEFA39EF, %fd136;
	fma.rn.f64 	%fd942, %fd940, 0dBC7ABC9E3B39803F, %fd941;
	fma.rn.f64 	%fd943, %fd942, 0d3E5ADE1569CE2BDF, 0d3E928AF3FCA213EA;
	fma.rn.f64 	%fd944, %fd943, %fd942, 0d3EC71DEE62401315;
	fma.rn.f64 	%fd945, %fd944, %fd942, 0d3EFA01997C89EB71;
	fma.rn.f64 	%fd946, %fd945, %fd942, 0d3F2A01A014761F65;
	fma.rn.f64 	%fd947, %fd946, %fd942, 0d3F56C16C1852B7AF;
	fma.rn.f64 	%fd948, %fd947, %fd942, 0d3F81111111122322;
	fma.rn.f64 	%fd949, %fd948, %fd942, 0d3FA55555555502A1;
	fma.rn.f64 	%fd950, %fd949, %fd942, 0d3FC5555555555511;
	fma.rn.f64 	%fd951, %fd950, %fd942, 0d3FE000000000000B;
	fma.rn.f64 	%fd952, %fd951, %fd942, 0d3FF0000000000000;
	fma.rn.f64 	%fd953, %fd952, %fd942, 0d3FF0000000000000;
	{
	.reg .b32 %temp; 
	mov.b64 	{%r101, %temp}, %fd953;
	}
	{
	.reg .b32 %temp; 
	mov.b64 	{%temp, %r102}, %fd953;
	}
	shl.b32 	%r585, %r100, 20;
	add.s32 	%r586, %r585, %r102;
	mov.b64 	%fd3575, {%r101, %r586};
	{
	.reg .b32 %temp; 
	mov.b64 	{%temp, %r587}, %fd136;
	}
	mov.b32 	%f41, %r587;
	abs.f32 	%f7, %f41;
	setp.lt.f32 	%p34, %f7, 0f4086232B;
	@%p34 bra 	$L__BB2_108;
	setp.lt.f64 	%p35, %fd136, 0d0000000000000000;
	add.f64 	%fd954, %fd136, 0d7FF0000000000000;
	selp.f64 	%fd3575, 0d0000000000000000, %fd954, %p35;
	setp.geu.f32 	%p36, %f7, 0f40874800;
	@%p36 bra 	$L__BB2_108;
	shr.u32 	%r588, %r100, 31;
	add.s32 	%r589, %r100, %r588;
	shr.s32 	%r590, %r589, 1;
	shl.b32 	%r591, %r590, 20;
	add.s32 	%r592, %r102, %r591;
	mov.b64 	%fd955, {%r101, %r592};
	sub.s32 	%r593, %r100, %r590;
	shl.b32 	%r594, %r593, 20;
	add.s32 	%r595, %r594, 1072693248;
	mov.b32 	%r596, 0;
	mov.b64 	%fd956, {%r596, %r595};
	mul.f64 	%fd3575, %fd956, %fd955;
$L__BB2_108:
	add.f64 	%fd3576, %fd136, 0d3FF0000000000000;
	{
	.reg .b32 %temp; 
	mov.b64 	{%temp, %r1820}, %fd3576;
	}
	{
	.reg .b32 %temp; 
	mov.b64 	{%r1821, %temp}, %fd3576;
	}
	setp.gt.s32 	%p37, %r1820, 1048575;
	mov.b32 	%r1822, -1023;
	@%p37 bra 	$L__BB2_110;
	mul.f64 	%fd3576, %fd3576, 0d4350000000000000;
	{
	.reg .b32 %temp; 
	mov.b64 	{%temp, %r1820}, %fd3576;
	}
	{
	.reg .b32 %temp; 
	mov.b64 	{%r1821, %temp}, %fd3576;
	}
	mov.b32 	%r1822, -1077;
$L__BB2_110:
	add.s32 	%r599, %r1820, -1;
	setp.lt.u32 	%p38, %r599, 2146435071;
	@%p38 bra 	$L__BB2_112;
	fma.rn.f64 	%fd957, %fd3576, 0d7FF0000000000000, 0d7FF0000000000000;
	{
	.reg .b32 %temp; 
	mov.b64 	{%temp, %r600}, %fd3576;
	}
	and.b32  	%r601, %r600, 2147483647;
	setp.eq.s32 	%p39, %r601, 0;
	selp.f64 	%fd3578, 0dFFF0000000000000, %fd957, %p39;
	bra.uni 	$L__BB2_115;
$L__BB2_112:
	shr.u32 	%r602, %r1820, 20;
	add.s32 	%r1823, %r1822, %r602;
	and.b32  	%r603, %r1820, 1048575;
	or.b32  	%r604, %r603, 1072693248;
	mov.b64 	%fd3577, {%r1821, %r604};
	setp.lt.u32 	%p40, %r604, 1073127583;
	@%p40 bra 	$L__BB2_114;
	{
	.reg .b32 %temp; 
	mov.b64 	{%r605, %temp}, %fd3577;
	}
	{
	.reg .b32 %temp; 
	mov.b64 	{%temp, %r606}, %fd3577;
	}
	add.s32 	%r607, %r606, -1048576;
	mov.b64 	%fd3577, {%r605, %r607};
	add.s32 	%r1823, %r1823, 1;
$L__BB2_114:
	add.f64 	%fd958, %fd3577, 0dBFF0000000000000;
	add.f64 	%fd959, %fd3577, 0d3FF0000000000000;
	rcp.approx.ftz.f64 	%fd960, %fd959;
	neg.f64 	%fd961, %fd959;
	fma.rn.f64 	%fd962, %fd961, %fd960, 0d3FF0000000000000;
	fma.rn.f64 	%fd963, %fd962, %fd962, %fd962;
	fma.rn.f64 	%fd964, %fd963, %fd960, %fd960;
	mul.f64 	%fd965, %fd958, %fd964;
	fma.rn.f64 	%fd966, %fd958, %fd964, %fd965;
	mul.f64 	%fd967, %fd966, %fd966;
	fma.rn.f64 	%fd968, %fd967, 0d3EB1380B3AE80F1E, 0d3ED0EE258B7A8B04;
	fma.rn.f64 	%fd969, %fd968, %fd967, 0d3EF3B2669F02676F;
	fma.rn.f64 	%fd970, %fd969, %fd967, 0d3F1745CBA9AB0956;
	fma.rn.f64 	%fd971, %fd970, %fd967, 0d3F3C71C72D1B5154;
	fma.rn.f64 	%fd972, %fd971, %fd967, 0d3F624924923BE72D;
	fma.rn.f64 	%fd973, %fd972, %fd967, 0d3F8999999999A3C4;
	fma.rn.f64 	%fd974, %fd973, %fd967, 0d3FB5555555555554;
	sub.f64 	%fd975, %fd958, %fd966;
	add.f64 	%fd976, %fd975, %fd975;
	neg.f64 	%fd977, %fd966;
	fma.rn.f64 	%fd978, %fd977, %fd958, %fd976;
	mul.f64 	%fd979, %fd964, %fd978;
	mul.f64 	%fd980, %fd967, %fd974;
	fma.rn.f64 	%fd981, %fd980, %fd966, %fd979;
	xor.b32  	%r608, %r1823, -2147483648;
	mov.b32 	%r609, 1127219200;
	mov.b64 	%fd982, {%r608, %r609};
	sub.f64 	%fd983, %fd982, %fd94;
	fma.rn.f64 	%fd984, %fd983, 0d3FE62E42FEFA39EF, %fd966;
	fma.rn.f64 	%fd985, %fd983, 0dBFE62E42FEFA39EF, %fd984;
	sub.f64 	%fd986, %fd985, %fd966;
	sub.f64 	%fd987, %fd981, %fd986;
	fma.rn.f64 	%fd988, %fd983, 0d3C7ABC9E3B39803F, %fd987;
	add.f64 	%fd3578, %fd984, %fd988;
$L__BB2_115:
	add.f64 	%fd150, %fd3575, %fd3578;
	abs.f64 	%fd151, %fd150;
	setp.eq.f64 	%p41, %fd151, 0d7FF0000000000000;
	@%p41 bra 	$L__BB2_118;
	mul.f64 	%fd989, %fd150, 0d3FE45F306DC9C883;
	cvt.rni.s32.f64 	%r1824, %fd989;
	cvt.rn.f64.s32 	%fd990, %r1824;
	fma.rn.f64 	%fd991, %fd990, 0dBFF921FB54442D18, %fd150;
	fma.rn.f64 	%fd992, %fd990, 0dBC91A62633145C00, %fd991;
	fma.rn.f64 	%fd3579, %fd990, 0dB97B839A252049C0, %fd992;
	setp.ltu.f64 	%p42, %fd151, 0d41E0000000000000;
	@%p42 bra 	$L__BB2_119;
	{ // callseq 60, 0
	.param .b64 param0;
	st.param.f64 	[param0], %fd150;
	.param .align 16 .b8 retval0[16];
	call.uni (retval0), 
	__internal_trig_reduction_slowpathd, 
	(
	param0
	);
	ld.param.f64 	%fd3579, [retval0];
	ld.param.b32 	%r1824, [retval0+8];
	} // callseq 60
	bra.uni 	$L__BB2_119;
$L__BB2_118:
	mov.f64 	%fd994, 0d0000000000000000;
	mul.rn.f64 	%fd3579, %fd150, %fd994;
	mov.b32 	%r1824, 0;
$L__BB2_119:
	shl.b32 	%r612, %r1824, 6;
	cvt.u64.u32 	%rd10, %r612;
	and.b64  	%rd11, %rd10, 64;
	add.s64 	%rd13, %rd4, %rd11;
	mul.rn.f64 	%fd995, %fd3579, %fd3579;
	and.b32  	%r613, %r1824, 1;
	setp.eq.b32 	%p43, %r613, 1;
	selp.f64 	%fd996, 0dBDA8FF8320FD8164, 0d3DE5DB65F9785EBA, %p43;
	ld.global.nc.v2.f64 	{%fd997, %fd998}, [%rd13];
	fma.rn.f64 	%fd999, %fd996, %fd995, %fd997;
	fma.rn.f64 	%fd1000, %fd999, %fd995, %fd998;
	ld.global.nc.v2.f64 	{%fd1001, %fd1002}, [%rd13+16];
	fma.rn.f64 	%fd1003, %fd1000, %fd995, %fd1001;
	fma.rn.f64 	%fd1004, %fd1003, %fd995, %fd1002;
	ld.global.nc.v2.f64 	{%fd1005, %fd1006}, [%rd13+32];
	fma.rn.f64 	%fd1007, %fd1004, %fd995, %fd1005;
	fma.rn.f64 	%fd1008, %fd1007, %fd995, %fd1006;
	fma.rn.f64 	%fd1009, %fd1008, %fd3579, %fd3579;
	fma.rn.f64 	%fd1010, %fd1008, %fd995, 0d3FF0000000000000;
	selp.f64 	%fd1011, %fd1010, %fd1009, %p43;
	and.b32  	%r614, %r1824, 2;
	setp.eq.s32 	%p44, %r614, 0;
	mov.f64 	%fd1012, 0d0000000000000000;
	sub.f64 	%fd1013, %fd1012, %fd1011;
	selp.f64 	%fd1014, %fd1011, %fd1013, %p44;
	fma.rn.f64 	%fd1015, %fd136, %fd136, 0d3FF0000000000000;
	sqrt.rn.f64 	%fd1016, %fd1015;
	add.f64 	%fd156, %fd1016, %fd1014;
	{
	.reg .b32 %temp; 
	mov.b64 	{%temp, %r116}, %fd156;
	}
	setp.eq.f64 	%p45, %fd156, 0d0000000000000000;
	@%p45 bra 	$L__BB2_121;
	abs.f64 	%fd1017, %fd156;
	{ // callseq 61, 0
	.param .b64 param0;
	st.param.f64 	[param0], %fd1017;
	.param .b64 retval0;
	call.uni (retval0), 
	__internal_accurate_pow, 
	(
	param0
	);
	ld.param.f64 	%fd1018, [retval0];
	} // callseq 61
	setp.lt.s32 	%p46, %r116, 0;
	selp.f64 	%fd3581, 0dFFF8000000000000, %fd1018, %p46;
	bra.uni 	$L__BB2_122;
$L__BB2_121:
	setp.lt.s32 	%p47, %r71, 0;
	setp.eq.s32 	%p48, %r72, 1074790400;
	selp.b32 	%r615, %r116, 0, %p48;
	or.b32  	%r616, %r615, 2146435072;
	selp.b32 	%r617, %r616, %r615, %p47;
	mov.b32 	%r618, 0;
	mov.b64 	%fd3581, {%r618, %r617};
$L__BB2_122:
	add.f64 	%fd1020, %fd156, 0d4004000000000000;
	{
	.reg .b32 %temp; 
	mov.b64 	{%temp, %r619}, %fd1020;
	}
	and.b32  	%r620, %r619, 2146435072;
	setp.ne.s32 	%p49, %r620, 2146435072;
	@%p49 bra 	$L__BB2_127;
	setp.nan.f64 	%p50, %fd156, %fd156;
	@%p50 bra 	$L__BB2_126;
	abs.f64 	%fd1021, %fd156;
	setp.neu.f64 	%p51, %fd1021, 0d7FF0000000000000;
	@%p51 bra 	$L__BB2_127;
	setp.lt.s32 	%p52, %r116, 0;
	selp.b32 	%r621, %r74, %r73, %p2;
	selp.b32 	%r622, %r621, %r73, %p52;
	mov.b32 	%r623, 0;
	mov.b64 	%fd3581, {%r623, %r622};
	bra.uni 	$L__BB2_127;
$L__BB2_126:
	mov.f64 	%fd1022, 0d4004000000000000;
	add.rn.f64 	%fd3581, %fd156, %fd1022;
$L__BB2_127:
	setp.eq.f64 	%p53, %fd156, 0d3FF0000000000000;
	selp.f64 	%fd163, 0d3FF0000000000000, %fd3581, %p53;
	mul.f64 	%fd164, %fd136, 0d4014000000000000;
	abs.f64 	%fd165, %fd164;
	setp.eq.f64 	%p54, %fd165, 0d7FF0000000000000;
	@%p54 bra 	$L__BB2_131;
	mul.f64 	%fd1023, %fd164, 0d3FE45F306DC9C883;
	cvt.rni.s32.f64 	%r1825, %fd1023;
	cvt.rn.f64.s32 	%fd1024, %r1825;
	fma.rn.f64 	%fd1025, %fd1024, 0dBFF921FB54442D18, %fd164;
	fma.rn.f64 	%fd1026, %fd1024, 0dBC91A62633145C00, %fd1025;
	fma.rn.f64 	%fd3583, %fd1024, 0dB97B839A252049C0, %fd1026;
	setp.ltu.f64 	%p55, %fd165, 0d41E0000000000000;
	@%p55 bra 	$L__BB2_130;
	{ // callseq 62, 0
	.param .b64 param0;
	st.param.f64 	[param0], %fd164;
	.param .align 16 .b8 retval0[16];
	call.uni (retval0), 
	__internal_trig_reduction_slowpathd, 
	(
	param0
	);
	ld.param.f64 	%fd3583, [retval0];
	ld.param.b32 	%r1825, [retval0+8];
	} // callseq 62
$L__BB2_130:
	add.s32 	%r1826, %r1825, 1;
	bra.uni 	$L__BB2_132;
$L__BB2_131:
	mov.f64 	%fd1028, 0d0000000000000000;
	mul.rn.f64 	%fd3583, %fd164, %fd1028;
	mov.b32 	%r1826, 1;
$L__BB2_132:
	shl.b32 	%r626, %r1826, 6;
	cvt.u64.u32 	%rd14, %r626;
	and.b64  	%rd15, %rd14, 64;
	add.s64 	%rd17, %rd4, %rd15;
	mul.rn.f64 	%fd1029, %fd3583, %fd3583;
	and.b32  	%r627, %r1826, 1;
	setp.eq.b32 	%p56, %r627, 1;
	selp.f64 	%fd1030, 0dBDA8FF8320FD8164, 0d3DE5DB65F9785EBA, %p56;
	ld.global.nc.v2.f64 	{%fd1031, %fd1032}, [%rd17];
	fma.rn.f64 	%fd1033, %fd1030, %fd1029, %fd1031;
	fma.rn.f64 	%fd1034, %fd1033, %fd1029, %fd1032;
	ld.global.nc.v2.f64 	{%fd1035, %fd1036}, [%rd17+16];
	fma.rn.f64 	%fd1037, %fd1034, %fd1029, %fd1035;
	fma.rn.f64 	%fd1038, %fd1037, %fd1029, %fd1036;
	ld.global.nc.v2.f64 	{%fd1039, %fd1040}, [%rd17+32];
	fma.rn.f64 	%fd1041, %fd1038, %fd1029, %fd1039;
	fma.rn.f64 	%fd1042, %fd1041, %fd1029, %fd1040;
	fma.rn.f64 	%fd1043, %fd1042, %fd3583, %fd3583;
	fma.rn.f64 	%fd1044, %fd1042, %fd1029, 0d3FF0000000000000;
	selp.f64 	%fd1045, %fd1044, %fd1043, %p56;
	and.b32  	%r628, %r1826, 2;
	setp.eq.s32 	%p57, %r628, 0;
	mov.f64 	%fd1046, 0d0000000000000000;
	sub.f64 	%fd1047, %fd1046, %fd1045;
	selp.f64 	%fd1048, %fd1045, %fd1047, %p57;
	mul.f64 	%fd171, %fd163, %fd1048;
	neg.f64 	%fd1049, %fd136;
	fma.rn.f64 	%fd1050, %fd136, 0dBFF71547652B82FE, 0d4338000000000000;
	{
	.reg .b32 %temp; 
	mov.b64 	{%r122, %temp}, %fd1050;
	}
	mov.f64 	%fd1051, 0dC338000000000000;
	add.rn.f64 	%fd1052, %fd1050, %fd1051;
	fma.rn.f64 	%fd1053, %fd1052, 0dBFE62E42FEFA39EF, %fd1049;
	fma.rn.f64 	%fd1054, %fd1052, 0dBC7ABC9E3B39803F, %fd1053;
	fma.rn.f64 	%fd1055, %fd1054, 0d3E5ADE1569CE2BDF, 0d3E928AF3FCA213EA;
	fma.rn.f64 	%fd1056, %fd1055, %fd1054, 0d3EC71DEE62401315;
	fma.rn.f64 	%fd1057, %fd1056, %fd1054, 0d3EFA01997C89EB71;
	fma.rn.f64 	%fd1058, %fd1057, %fd1054, 0d3F2A01A014761F65;
	fma.rn.f64 	%fd1059, %fd1058, %fd1054, 0d3F56C16C1852B7AF;
	fma.rn.f64 	%fd1060, %fd1059, %fd1054, 0d3F81111111122322;
	fma.rn.f64 	%fd1061, %fd1060, %fd1054, 0d3FA55555555502A1;
	fma.rn.f64 	%fd1062, %fd1061, %fd1054, 0d3FC5555555555511;
	fma.rn.f64 	%fd1063, %fd1062, %fd1054, 0d3FE000000000000B;
	fma.rn.f64 	%fd1064, %fd1063, %fd1054, 0d3FF0000000000000;
	fma.rn.f64 	%fd1065, %fd1064, %fd1054, 0d3FF0000000000000;
	{
	.reg .b32 %temp; 
	mov.b64 	{%r123, %temp}, %fd1065;
	}
	{
	.reg .b32 %temp; 
	mov.b64 	{%temp, %r124}, %fd1065;
	}
	shl.b32 	%r629, %r122, 20;
	add.s32 	%r630, %r629, %r124;
	mov.b64 	%fd3584, {%r123, %r630};
	{
	.reg .b32 %temp; 
	mov.b64 	{%temp, %r631}, %fd1049;
	}
	mov.b32 	%f42, %r631;
	abs.f32 	%f8, %f42;
	setp.lt.f32 	%p58, %f8, 0f4086232B;
	@%p58 bra 	$L__BB2_135;
	setp.gt.f64 	%p59, %fd136, 0d0000000000000000;
	mov.f64 	%fd1066, 0d7FF0000000000000;
	sub.f64 	%fd1067, %fd1066, %fd136;
	selp.f64 	%fd3584, 0d0000000000000000, %fd1067, %p59;
	setp.geu.f32 	%p60, %f8, 0f40874800;
	@%p60 bra 	$L__BB2_135;
	shr.u32 	%r632, %r122, 31;
	add.s32 	%r633, %r122, %r632;
	shr.s32 	%r634, %r633, 1;
	shl.b32 	%r635, %r634, 20;
	add.s32 	%r636, %r124, %r635;
	mov.b64 	%fd1068, {%r123, %r636};
	sub.s32 	%r637, %r122, %r634;
	shl.b32 	%r638, %r637, 20;
	add.s32 	%r639, %r638, 1072693248;
	mov.b32 	%r640, 0;
	mov.b64 	%fd1069, {%r640, %r639};
	mul.f64 	%fd3584, %fd1069, %fd1068;
$L__BB2_135:
	add.f64 	%fd1070, %fd3584, 0d3FF0000000000000;
	div.rn.f64 	%fd176, %fd171, %fd1070;
	add.s32 	%r641, %r70, 1280;
	cvt.rn.f64.s32 	%fd1071, %r641;
	fma.rn.f64 	%fd177, %fd801, %fd1071, %fd800;
	fma.rn.f64 	%fd1072, %fd177, 0d3FF71547652B82FE, 0d4338000000000000;
	{
	.reg .b32 %temp; 
	mov.b64 	{%r125, %temp}, %fd1072;
	}
	mov.f64 	%fd1073, 0dC338000000000000;
	add.rn.f64 	%fd1074, %fd1072, %fd1073;
	fma.rn.f64 	%fd1075, %fd1074, 0dBFE62E42FEFA39EF, %fd177;
	fma.rn.f64 	%fd1076, %fd1074, 0dBC7ABC9E3B39803F, %fd1075;
	fma.rn.f64 	%fd1077, %fd1076, 0d3E5ADE1569CE2BDF, 0d3E928AF3FCA213EA;
	fma.rn.f64 	%fd1078, %fd1077, %fd1076, 0d3EC71DEE62401315;
	fma.rn.f64 	%fd1079, %fd1078, %fd1076, 0d3EFA01997C89EB71;
	fma.rn.f64 	%fd1080, %fd1079, %fd1076, 0d3F2A01A014761F65;
	fma.rn.f64 	%fd1081, %fd1080, %fd1076, 0d3F56C16C1852B7AF;
	fma.rn.f64 	%fd1082, %fd1081, %fd1076, 0d3F81111111122322;
	fma.rn.f64 	%fd1083, %fd1082, %fd1076, 0d3FA55555555502A1;
	fma.rn.f64 	%fd1084, %fd1083, %fd1076, 0d3FC5555555555511;
	fma.rn.f64 	%fd1085, %fd1084, %fd1076, 0d3FE000000000000B;
	fma.rn.f64 	%fd1086, %fd1085, %fd1076, 0d3FF0000000000000;
	fma.rn.f64 	%fd1087, %fd1086, %fd1076, 0d3FF0000000000000;
	{
	.reg .b32 %temp; 
	mov.b64 	{%r126, %temp}, %fd1087;
	}
	{
	.reg .b32 %temp; 
	mov.b64 	{%temp, %r127}, %fd1087;
	}
	shl.b32 	%r642, %r125, 20;
	add.s32 	%r643, %r642, %r127;
	mov.b64 	%fd3585, {%r126, %r643};
	{
	.reg .b32 %temp; 
	mov.b64 	{%temp, %r644}, %fd177;
	}
	mov.b32 	%f43, %r644;
	abs.f32 	%f9, %f43;
	setp.lt.f32 	%p61, %f9, 0f4086232B;
	@%p61 bra 	$L__BB2_138;
	setp.lt.f64 	%p62, %fd177, 0d0000000000000000;
	add.f64 	%fd1088, %fd177, 0d7FF0000000000000;
	selp.f64 	%fd3585, 0d0000000000000000, %fd1088, %p62;
	setp.geu.f32 	%p63, %f9, 0f40874800;
	@%p63 bra 	$L__BB2_138;
	shr.u32 	%r645, %r125, 31;
	add.s32 	%r646, %r125, %r645;
	shr.s32 	%r647, %r646, 1;
	shl.b32 	%r648, %r647, 20;
	add.s32 	%r649, %r127, %r648;
	mov.b64 	%fd1089, {%r126, %r649};
	sub.s32 	%r650, %r125, %r647;
	shl.b32 	%r651, %r650, 20;
	add.s32 	%r652, %r651, 1072693248;
	mov.b32 	%r653, 0;
	mov.b64 	%fd1090, {%r653, %r652};
	mul.f64 	%fd3585, %fd1090, %fd1089;
$L__BB2_138:
	add.f64 	%fd3586, %fd177, 0d3FF0000000000000;
	{
	.reg .b32 %temp; 
	mov.b64 	{%temp, %r1827}, %fd3586;
	}
	{
	.reg .b32 %temp; 
	mov.b64 	{%r1828, %temp}, %fd3586;
	}
	setp.gt.s32 	%p64, %r1827, 1048575;
	mov.b32 	%r1829, -1023;
	@%p64 bra 	$L__BB2_140;
	mul.f64 	%fd3586, %fd3586, 0d4350000000000000;
	{
	.reg .b32 %temp; 
	mov.b64 	{%temp, %r1827}, %fd3586;
	}
	{
	.reg .b32 %temp; 
	mov.b64 	{%r1828, %temp}, %fd3586;
	}
	mov.b32 	%r1829, -1077;
$L__BB2_140:
	add.s32 	%r656, %r1827, -1;
	setp.lt.u32 	%p65, %r656, 2146435071;
	@%p65 bra 	$L__BB2_142;
	fma.rn.f64 	%fd1091, %fd3586, 0d7FF0000000000000, 0d7FF0000000000000;
	{
	.reg .b32 %temp; 
	mov.b64 	{%temp, %r657}, %fd3586;
	}
	and.b32  	%r658, %r657, 2147483647;
	setp.eq.s32 	%p66, %r658, 0;
	selp.f64 	%fd3588, 0dFFF0000000000000, %fd1091, %p66;
	bra.uni 	$L__BB2_145;
$L__BB2_142:
	shr.u32 	%r659, %r1827, 20;
	add.s32 	%r1830, %r1829, %r659;
	and.b32  	%r660, %r1827, 1048575;
	or.b32  	%r661, %r660, 1072693248;
	mov.b64 	%fd3587, {%r1828, %r661};
	setp.lt.u32 	%p67, %r661, 1073127583;
	@%p67 bra 	$L__BB2_144;
	{
	.reg .b32 %temp; 
	mov.b64 	{%r662, %temp}, %fd3587;
	}
	{
	.reg .b32 %temp; 
	mov.b64 	{%temp, %r663}, %fd3587;
	}
	add.s32 	%r664, %r663, -1048576;
	mov.b64 	%fd3587, {%r662, %r664};
	add.s32 	%r1830, %r1830, 1;
$L__BB2_144:
	add.f64 	%fd1092, %fd3587, 0dBFF0000000000000;
	add.f64 	%fd1093, %fd3587, 0d3FF0000000000000;
	rcp.approx.ftz.f64 	%fd1094, %fd1093;
	neg.f64 	%fd1095, %fd1093;
	fma.rn.f64 	%fd1096, %fd1095, %fd1094, 0d3FF0000000000000;
	fma.rn.f64 	%fd1097, %fd1096, %fd1096, %fd1096;
	fma.rn.f64 	%fd1098, %fd1097, %fd1094, %fd1094;
	mul.f64 	%fd1099, %fd1092, %fd1098;
	fma.rn.f64 	%fd1100, %fd1092, %fd1098, %fd1099;
	mul.f64 	%fd1101, %fd1100, %fd1100;
	fma.rn.f64 	%fd1102, %fd1101, 0d3EB1380B3AE80F1E, 0d3ED0EE258B7A8B04;
	fma.rn.f64 	%fd1103, %fd1102, %fd1101, 0d3EF3B2669F02676F;
	fma.rn.f64 	%fd1104, %fd1103, %fd1101, 0d3F1745CBA9AB0956;
	fma.rn.f64 	%fd1105, %fd1104, %fd1101, 0d3F3C71C72D1B5154;
	fma.rn.f64 	%fd1106, %fd1105, %fd1101, 0d3F624924923BE72D;
	fma.rn.f64 	%fd1107, %fd1106, %fd1101, 0d3F8999999999A3C4;
	fma.rn.f64 	%fd1108, %fd1107, %fd1101, 0d3FB5555555555554;
	sub.f64 	%fd1109, %fd1092, %fd1100;
	add.f64 	%fd1110, %fd1109, %fd1109;
	neg.f64 	%fd1111, %fd1100;
	fma.rn.f64 	%fd1112, %fd1111, %fd1092, %fd1110;
	mul.f64 	%fd1113, %fd1098, %fd1112;
	mul.f64 	%fd1114, %fd1101, %fd1108;
	fma.rn.f64 	%fd1115, %fd1114, %fd1100, %fd1113;
	xor.b32  	%r665, %r1830, -2147483648;
	mov.b32 	%r666, 1127219200;
	mov.b64 	%fd1116, {%r665, %r666};
	sub.f64 	%fd1117, %fd1116, %fd94;
	fma.rn.f64 	%fd1118, %fd1117, 0d3FE62E42FEFA39EF, %fd1100;
	fma.rn.f64 	%fd1119, %fd1117, 0dBFE62E42FEFA39EF, %fd1118;
	sub.f64 	%fd1120, %fd1119, %fd1100;
	sub.f64 	%fd1121, %fd1115, %fd1120;
	fma.rn.f64 	%fd1122, %fd1117, 0d3C7ABC9E3B39803F, %fd1121;
	add.f64 	%fd3588, %fd1118, %fd1122;
$L__BB2_145:
	add.f64 	%fd191, %fd3585, %fd3588;
	abs.f64 	%fd192, %fd191;
	setp.eq.f64 	%p68, %fd192, 0d7FF0000000000000;
	@%p68 bra 	$L__BB2_148;
	mul.f64 	%fd1123, %fd191, 0d3FE45F306DC9C883;
	cvt.rni.s32.f64 	%r1831, %fd1123;
	cvt.rn.f64.s32 	%fd1124, %r1831;
	fma.rn.f64 	%fd1125, %fd1124, 0dBFF921FB54442D18, %fd191;
	fma.rn.f64 	%fd1126, %fd1124, 0dBC91A62633145C00, %fd1125;
	fma.rn.f64 	%fd3589, %fd1124, 0dB97B839A252049C0, %fd1126;
	setp.ltu.f64 	%p69, %fd192, 0d41E0000000000000;
	@%p69 bra 	$L__BB2_149;
	{ // callseq 63, 0
	.param .b64 param0;
	st.param.f64 	[param0], %fd191;
	.param .align 16 .b8 retval0[16];
	call.uni (retval0), 
	__internal_trig_reduction_slowpathd, 
	(
	param0
	);
	ld.param.f64 	%fd3589, [retval0];
	ld.param.b32 	%r1831, [retval0+8];
	} // callseq 63
	bra.uni 	$L__BB2_149;
$L__BB2_148:
	mov.f64 	%fd1128, 0d0000000000000000;
	mul.rn.f64 	%fd3589, %fd191, %fd1128;
	mov.b32 	%r1831, 0;
$L__BB2_149:
	shl.b32 	%r669, %r1831, 6;
	cvt.u64.u32 	%rd18, %r669;
	and.b64  	%rd19, %rd18, 64;
	add.s64 	%rd21, %rd4, %rd19;
	mul.rn.f64 	%fd1129, %fd3589, %fd3589;
	and.b32  	%r670, %r1831, 1;
	setp.eq.b32 	%p70, %r670, 1;
	selp.f64 	%fd1130, 0dBDA8FF8320FD8164, 0d3DE5DB65F9785EBA, %p70;
	ld.global.nc.v2.f64 	{%fd1131, %fd1132}, [%rd21];
	fma.rn.f64 	%fd1133, %fd1130, %fd1129, %fd1131;
	fma.rn.f64 	%fd1134, %fd1133, %fd1129, %fd1132;
	ld.global.nc.v2.f64 	{%fd1135, %fd1136}, [%rd21+16];
	fma.rn.f64 	%fd1137, %fd1134, %fd1129, %fd1135;
	fma.rn.f64 	%fd1138, %fd1137, %fd1129, %fd1136;
	ld.global.nc.v2.f64 	{%fd1139, %fd1140}, [%rd21+32];
	fma.rn.f64 	%fd1141, %fd1138, %fd1129, %fd1139;
	fma.rn.f64 	%fd1142, %fd1141, %fd1129, %fd1140;
	fma.rn.f64 	%fd1143, %fd1142, %fd3589, %fd3589;
	fma.rn.f64 	%fd1144, %fd1142, %fd1129, 0d3FF0000000000000;
	selp.f64 	%fd1145, %fd1144, %fd1143, %p70;
	and.b32  	%r671, %r1831, 2;
	setp.eq.s32 	%p71, %r671, 0;
	mov.f64 	%fd1146, 0d0000000000000000;
	sub.f64 	%fd1147, %fd1146, %fd1145;
	selp.f64 	%fd1148, %fd1145, %fd1147, %p71;
	fma.rn.f64 	%fd1149, %fd177, %fd177, 0d3FF0000000000000;
	sqrt.rn.f64 	%fd1150, %fd1149;
	add.f64 	%fd197, %fd1150, %fd1148;
	{
	.reg .b32 %temp; 
	mov.b64 	{%temp, %r141}, %fd197;
	}
	setp.eq.f64 	%p72, %fd197, 0d0000000000000000;
	@%p72 bra 	$L__BB2_151;
	abs.f64 	%fd1151, %fd197;
	{ // callseq 64, 0
	.param .b64 param0;
	st.param.f64 	[param0], %fd1151;
	.param .b64 retval0;
	call.uni (retval0), 
	__internal_accurate_pow, 
	(
	param0
	);
	ld.param.f64 	%fd1152, [retval0];
	} // callseq 64
	setp.lt.s32 	%p73, %r141, 0;
	selp.f64 	%fd3591, 0dFFF8000000000000, %fd1152, %p73;
	bra.uni 	$L__BB2_152;
$L__BB2_151:
	setp.lt.s32 	%p74, %r71, 0;
	setp.eq.s32 	%p75, %r72, 1074790400;
	selp.b32 	%r672, %r141, 0, %p75;
	or.b32  	%r673, %r672, 2146435072;
	selp.b32 	%r674, %r673, %r672, %p74;
	mov.b32 	%r675, 0;
	mov.b64 	%fd3591, {%r675, %r674};
$L__BB2_152:
	add.f64 	%fd1154, %fd197, 0d4004000000000000;
	{
	.reg .b32 %temp; 
	mov.b64 	{%temp, %r676}, %fd1154;
	}
	and.b32  	%r677, %r676, 2146435072;
	setp.ne.s32 	%p76, %r677, 2146435072;
	@%p76 bra 	$L__BB2_157;
	setp.nan.f64 	%p77, %fd197, %fd197;
	@%p77 bra 	$L__BB2_156;
	abs.f64 	%fd1155, %fd197;
	setp.neu.f64 	%p78, %fd1155, 0d7FF0000000000000;
	@%p78 bra 	$L__BB2_157;
	setp.lt.s32 	%p79, %r141, 0;
	selp.b32 	%r678, %r74, %r73, %p2;
	selp.b32 	%r679, %r678, %r73, %p79;
	mov.b32 	%r680, 0;
	mov.b64 	%fd3591, {%r680, %r679};
	bra.uni 	$L__BB2_157;
$L__BB2_156:
	mov.f64 	%fd1156, 0d4004000000000000;
	add.rn.f64 	%fd3591, %fd197, %fd1156;
$L__BB2_157:
	setp.eq.f64 	%p80, %fd197, 0d3FF0000000000000;
	selp.f64 	%fd204, 0d3FF0000000000000, %fd3591, %p80;
	mul.f64 	%fd205, %fd177, 0d4014000000000000;
	abs.f64 	%fd206, %fd205;
	setp.eq.f64 	%p81, %fd206, 0d7FF0000000000000;
	@%p81 bra 	$L__BB2_161;
	mul.f64 	%fd1157, %fd205, 0d3FE45F306DC9C883;
	cvt.rni.s32.f64 	%r1832, %fd1157;
	cvt.rn.f64.s32 	%fd1158, %r1832;
	fma.rn.f64 	%fd1159, %fd1158, 0dBFF921FB54442D18, %fd205;
	fma.rn.f64 	%fd1160, %fd1158, 0dBC91A62633145C00, %fd1159;
	fma.rn.f64 	%fd3593, %fd1158, 0dB97B839A252049C0, %fd1160;
	setp.ltu.f64 	%p82, %fd206, 0d41E0000000000000;
	@%p82 bra 	$L__BB2_160;
	{ // callseq 65, 0
	.param .b64 param0;
	st.param.f64 	[param0], %fd205;
	.param .align 16 .b8 retval0[16];
	call.uni (retval0), 
	__internal_trig_reduction_slowpathd, 
	(
	param0
	);
	ld.param.f64 	%fd3593, [retval0];
	ld.param.b32 	%r1832, [retval0+8];
	} // callseq 65
$L__BB2_160:
	add.s32 	%r1833, %r1832, 1;
	bra.uni 	$L__BB2_162;
$L__BB2_161:
	mov.f64 	%fd1162, 0d0000000000000000;
	mul.rn.f64 	%fd3593, %fd205, %fd1162;
	mov.b32 	%r1833, 1;
$L__BB2_162:
	shl.b32 	%r683, %r1833, 6;
	cvt.u64.u32 	%rd22, %r683;
	and.b64  	%rd23, %rd22, 64;
	add.s64 	%rd25, %rd4, %rd23;
	mul.rn.f64 	%fd1163, %fd3593, %fd3593;
	and.b32  	%r684, %r1833, 1;
	setp.eq.b32 	%p83, %r684, 1;
	selp.f64 	%fd1164, 0dBDA8FF8320FD8164, 0d3DE5DB65F9785EBA, %p83;
	ld.global.nc.v2.f64 	{%fd1165, %fd1166}, [%rd25];
	fma.rn.f64 	%fd1167, %fd1164, %fd1163, %fd1165;
	fma.rn.f64 	%fd1168, %fd1167, %fd1163, %fd1166;
	ld.global.nc.v2.f64 	{%fd1169, %fd1170}, [%rd25+16];
	fma.rn.f64 	%fd1171, %fd1168, %fd1163, %fd1169;
	fma.rn.f64 	%fd1172, %fd1171, %fd1163, %fd1170;
	ld.global.nc.v2.f64 	{%fd1173, %fd1174}, [%rd25+32];
	fma.rn.f64 	%fd1175, %fd1172, %fd1163, %fd1173;
	fma.rn.f64 	%fd1176, %fd1175, %fd1163, %fd1174;
	fma.rn.f64 	%fd1177, %fd1176, %fd3593, %fd3593;
	fma.rn.f64 	%fd1178, %fd1176, %fd1163, 0d3FF0000000000000;
	selp.f64 	%fd1179, %fd1178, %fd1177, %p83;
	and.b32  	%r685, %r1833, 2;
	setp.eq.s32 	%p84, %r685, 0;
	mov.f64 	%fd1180, 0d0000000000000000;
	sub.f64 	%fd1181, %fd1180, %fd1179;
	selp.f64 	%fd1182, %fd1179, %fd1181, %p84;
	mul.f64 	%fd212, %fd204, %fd1182;
	neg.f64 	%fd1183, %fd177;
	fma.rn.f64 	%fd1184, %fd177, 0dBFF71547652B82FE, 0d4338000000000000;
	{
	.reg .b32 %temp; 
	mov.b64 	{%r147, %temp}, %fd1184;
	}
	mov.f64 	%fd1185, 0dC338000000000000;
	add.rn.f64 	%fd1186, %fd1184, %fd1185;
	fma.rn.f64 	%fd1187, %fd1186, 0dBFE62E42FEFA39EF, %fd1183;
	fma.rn.f64 	%fd1188, %fd1186, 0dBC7ABC9E3B39803F, %fd1187;
	fma.rn.f64 	%fd1189, %fd1188, 0d3E5ADE1569CE2BDF, 0d3E928AF3FCA213EA;
	fma.rn.f64 	%fd1190, %fd1189, %fd1188, 0d3EC71DEE62401315;
	fma.rn.f64 	%fd1191, %fd1190, %fd1188, 0d3EFA01997C89EB71;
	fma.rn.f64 	%fd1192, %fd1191, %fd1188, 0d3F2A01A014761F65;
	fma.rn.f64 	%fd1193, %fd1192, %fd1188, 0d3F56C16C1852B7AF;
	fma.rn.f64 	%fd1194, %fd1193, %fd1188, 0d3F81111111122322;
	fma.rn.f64 	%fd1195, %fd1194, %fd1188, 0d3FA55555555502A1;
	fma.rn.f64 	%fd1196, %fd1195, %fd1188, 0d3FC5555555555511;
	fma.rn.f64 	%fd1197, %fd1196, %fd1188, 0d3FE000000000000B;
	fma.rn.f64 	%fd1198, %fd1197, %fd1188, 0d3FF0000000000000;
	fma.rn.f64 	%fd1199, %fd1198, %fd1188, 0d3FF0000000000000;
	{
	.reg .b32 %temp; 
	mov.b64 	{%r148, %temp}, %fd1199;
	}
	{
	.reg .b32 %temp; 
	mov.b64 	{%temp, %r149}, %fd1199;
	}
	shl.b32 	%r686, %r147, 20;
	add.s32 	%r687, %r686, %r149;
	mov.b64 	%fd3594, {%r148, %r687};
	{
	.reg .b32 %temp; 
	mov.b64 	{%temp, %r688}, %fd1183;
	}
	mov.b32 	%f44, %r688;
	abs.f32 	%f10, %f44;
	setp.lt.f32 	%p85, %f10, 0f4086232B;
	@%p85 bra 	$L__BB2_165;
	setp.gt.f64 	%p86, %fd177, 0d0000000000000000;
	mov.f64 	%fd1200, 0d7FF0000000000000;
	sub.f64 	%fd1201, %fd1200, %fd177;
	selp.f64 	%fd3594, 0d0000000000000000, %fd1201, %p86;
	setp.geu.f32 	%p87, %f10, 0f40874800;
	@%p87 bra 	$L__BB2_165;
	shr.u32 	%r689, %r147, 31;
	add.s32 	%r690, %r147, %r689;
	shr.s32 	%r691, %r690, 1;
	shl.b32 	%r692, %r691, 20;
	add.s32 	%r693, %r149, %r692;
	mov.b64 	%fd1202, {%r148, %r693};
	sub.s32 	%r694, %r147, %r691;
	shl.b32 	%r695, %r694, 20;
	add.s32 	%r696, %r695, 1072693248;
	mov.b32 	%r697, 0;
	mov.b64 	%fd1203, {%r697, %r696};
	mul.f64 	%fd3594, %fd1203, %fd1202;
$L__BB2_165:
	add.f64 	%fd1204, %fd3594, 0d3FF0000000000000;
	div.rn.f64 	%fd217, %fd212, %fd1204;
	add.s32 	%r698, %r70, 1920;
	cvt.rn.f64.s32 	%fd1205, %r698;
	fma.rn.f64 	%fd218, %fd801, %fd1205, %fd800;
	fma.rn.f64 	%fd1206, %fd218, 0d3FF71547652B82FE, 0d4338000000000000;
	{
	.reg .b32 %temp; 
	mov.b64 	{%r150, %temp}, %fd1206;
	}
	mov.f64 	%fd1207, 0dC338000000000000;
	add.rn.f64 	%fd1208, %fd1206, %fd1207;
	fma.rn.f64 	%fd1209, %fd1208, 0dBFE62E42FEFA39EF, %fd218;
	fma.rn.f64 	%fd1210, %fd1208, 0dBC7ABC9E3B39803F, %fd1209;
	fma.rn.f64 	%fd1211, %fd1210, 0d3E5ADE1569CE2BDF, 0d3E928AF3FCA213EA;
	fma.rn.f64 	%fd1212, %fd1211, %fd1210, 0d3EC71DEE62401315;
	fma.rn.f64 	%fd1213, %fd1212, %fd1210, 0d3EFA01997C89EB71;
	fma.rn.f64 	%fd1214, %fd1213, %fd1210, 0d3F2A01A014761F65;
	fma.rn.f64 	%fd1215, %fd1214, %fd1210, 0d3F56C16C1852B7AF;
	fma.rn.f64 	%fd1216, %fd1215, %fd1210, 0d3F81111111122322;
	fma.rn.f64 	%fd1217, %fd1216, %fd1210, 0d3FA55555555502A1;
	fma.rn.f64 	%fd1218, %fd1217, %fd1210, 0d3FC5555555555511;
	fma.rn.f64 	%fd1219, %fd1218, %fd1210, 0d3FE000000000000B;
	fma.rn.f64 	%fd1220, %fd1219, %fd1210, 0d3FF0000000000000;
	fma.rn.f64 	%fd1221, %fd1220, %fd1210, 0d3FF0000000000000;
	{
	.reg .b32 %temp; 
	mov.b64 	{%r151, %temp}, %fd1221;
	}
	{
	.reg .b32 %temp; 
	mov.b64 	{%temp, %r152}, %fd1221;
	}
	shl.b32 	%r699, %r150, 20;
	add.s32 	%r700, %r699, %r152;
	mov.b64 	%fd3595, {%r151, %r700};
	{
	.reg .b32 %temp; 
	mov.b64 	{%temp, %r701}, %fd218;
	}
	mov.b32 	%f45, %r701;
	abs.f32 	%f11, %f45;
	setp.lt.f32 	%p88, %f11, 0f4086232B;
	@%p88 bra 	$L__BB2_168;
	setp.lt.f64 	%p89, %fd218, 0d0000000000000000;
	add.f64 	%fd1222, %fd218, 0d7FF0000000000000;
	selp.f64 	%fd3595, 0d0000000000000000, %fd1222, %p89;
	setp.geu.f32 	%p90, %f11, 0f40874800;
	@%p90 bra 	$L__BB2_168;
	shr.u32 	%r702, %r150, 31;
	add.s32 	%r703, %r150, %r702;
	shr.s32 	%r704, %r703, 1;
	shl.b32 	%r705, %r704, 20;
	add.s32 	%r706, %r152, %r705;
	mov.b64 	%fd1223, {%r151, %r706};
	sub.s32 	%r707, %r150, %r704;
	shl.b32 	%r708, %r707, 20;
	add.s32 	%r709, %r708, 1072693248;
	mov.b32 	%r710, 0;
	mov.b64 	%fd1224, {%r710, %r709};
	mul.f64 	%fd3595, %fd1224, %fd1223;
$L__BB2_168:
	add.f64 	%fd3596, %fd218, 0d3FF0000000000000;
	{
	.reg .b32 %temp; 
	mov.b64 	{%temp, %r1834}, %fd3596;
	}
	{
	.reg .b32 %temp; 
	mov.b64 	{%r1835, %temp}, %fd3596;
	}
	setp.gt.s32 	%p91, %r1834, 1048575;
	mov.b32 	%r1836, -1023;
	@%p91 bra 	$L__BB2_170;
	mul.f64 	%fd3596, %fd3596, 0d4350000000000000;
	{
	.reg .b32 %temp; 
	mov.b64 	{%temp, %r1834}, %fd3596;
	}
	{
	.reg .b32 %temp; 
	mov.b64 	{%r1835, %temp}, %fd3596;
	}
	mov.b32 	%r1836, -1077;
$L__BB2_170:
	add.s32 	%r713, %r1834, -1;
	setp.lt.u32 	%p92, %r713, 2146435071;
	@%p92 bra 	$L__BB2_172;
	fma.rn.f64 	%fd1225, %fd3596, 0d7FF0000000000000, 0d7FF0000000000000;
	{
	.reg .b32 %temp; 
	mov.b64 	{%temp, %r714}, %fd3596;
	}
	and.b32  	%r715, %r714, 2147483647;
	setp.eq.s32 	%p93, %r715, 0;
	selp.f64 	%fd3598, 0dFFF0000000000000, %fd1225, %p93;
	bra.uni 	$L__BB2_175;
$L__BB2_172:
	shr.u32 	%r716, %r1834, 20;
	add.s32 	%r1837, %r1836, %r716;
	and.b32  	%r717, %r1834, 1048575;
	or.b32  	%r718, %r717, 1072693248;
	mov.b64 	%fd3597, {%r1835, %r718};
	setp.lt.u32 	%p94, %r718, 1073127583;
	@%p94 bra 	$L__BB2_174;
	{
	.reg .b32 %temp; 
	mov.b64 	{%r719, %temp}, %fd3597;
	}
	{
	.reg .b32 %temp; 
	mov.b64 	{%temp, %r720}, %fd3597;
	}
	add.s32 	%r721, %r720, -1048576;
	mov.b64 	%fd3597, {%r719, %r721};
	add.s32 	%r1837, %r1837, 1;
$L__BB2_174:
	add.f64 	%fd1226, %fd3597, 0dBFF0000000000000;
	add.f64 	%fd1227, %fd3597, 0d3FF0000000000000;
	rcp.approx.ftz.f64 	%fd1228, %fd1227;
	neg.f64 	%fd1229, %fd1227;
	fma.rn.f64 	%fd1230, %fd1229, %fd1228, 0d3FF0000000000000;
	fma.rn.f64 	%fd1231, %fd1230, %fd1230, %fd1230;
	fma.rn.f64 	%fd1232, %fd1231, %fd1228, %fd1228;
	mul.f64 	%fd1233, %fd1226, %fd1232;
	fma.rn.f64 	%fd1234, %fd1226, %fd1232, %fd1233;
	mul.f64 	%fd1235, %fd1234, %fd1234;
	fma.rn.f64 	%fd1236, %fd1235, 0d3EB1380B3AE80F1E, 0d3ED0EE258B7A8B04;
	fma.rn.f64 	%fd1237, %fd1236, %fd1235, 0d3EF3B2669F02676F;
	fma.rn.f64 	%fd1238, %fd1237, %fd1235, 0d3F1745CBA9AB0956;
	fma.rn.f64 	%fd1239, %fd1238, %fd1235, 0d3F3C71C72D1B5154;
	fma.rn.f64 	%fd1240, %fd1239, %fd1235, 0d3F624924923BE72D;
	fma.rn.f64 	%fd1241, %fd1240, %fd1235, 0d3F8999999999A3C4;
	fma.rn.f64 	%fd1242, %fd1241, %fd1235, 0d3FB5555555555554;
	sub.f64 	%fd1243, %fd1226, %fd1234;
	add.f64 	%fd1244, %fd1243, %fd1243;
	neg.f64 	%fd1245, %fd1234;
	fma.rn.f64 	%fd1246, %fd1245, %fd1226, %fd1244;
	mul.f64 	%fd1247, %fd1232, %fd1246;
	mul.f64 	%fd1248, %fd1235, %fd1242;
	fma.rn.f64 	%fd1249, %fd1248, %fd1234, %fd1247;
	xor.b32  	%r722, %r1837, -2147483648;
	mov.b32 	%r723, 1127219200;
	mov.b64 	%fd1250, {%r722, %r723};
	sub.f64 	%fd1251, %fd1250, %fd94;
	fma.rn.f64 	%fd1252, %fd1251, 0d3FE62E42FEFA39EF, %fd1234;
	fma.rn.f64 	%fd1253, %fd1251, 0dBFE62E42FEFA39EF, %fd1252;
	sub.f64 	%fd1254, %fd1253, %fd1234;
	sub.f64 	%fd1255, %fd1249, %fd1254;
	fma.rn.f64 	%fd1256, %fd1251, 0d3C7ABC9E3B39803F, %fd1255;
	add.f64 	%fd3598, %fd1252, %fd1256;
$L__BB2_175:
	add.f64 	%fd232, %fd3595, %fd3598;
	abs.f64 	%fd233, %fd232;
	setp.eq.f64 	%p95, %fd233, 0d7FF0000000000000;
	@%p95 bra 	$L__BB2_178;
	mul.f64 	%fd1257, %fd232, 0d3FE45F306DC9C883;
	cvt.rni.s32.f64 	%r1838, %fd1257;
	cvt.rn.f64.s32 	%fd1258, %r1838;
	fma.rn.f64 	%fd1259, %fd1258, 0dBFF921FB54442D18, %fd232;
	fma.rn.f64 	%fd1260, %fd1258, 0dBC91A62633145C00, %fd1259;
	fma.rn.f64 	%fd3599, %fd1258, 0dB97B839A252049C0, %fd1260;
	setp.ltu.f64 	%p96, %fd233, 0d41E0000000000000;
	@%p96 bra 	$L__BB2_179;
	{ // callseq 66, 0
	.param .b64 param0;
	st.param.f64 	[param0], %fd232;
	.param .align 16 .b8 retval0[16];
	call.uni (retval0), 
	__internal_trig_reduction_slowpathd, 
	(
	param0
	);
	ld.param.f64 	%fd3599, [retval0];
	ld.param.b32 	%r1838, [retval0+8];
	} // callseq 66
	bra.uni 	$L__BB2_179;
$L__BB2_178:
	mov.f64 	%fd1262, 0d0000000000000000;
	mul.rn.f64 	%fd3599, %fd232, %fd1262;
	mov.b32 	%r1838, 0;
$L__BB2_179:
	shl.b32 	%r726, %r1838, 6;
	cvt.u64.u32 	%rd26, %r726;
	and.b64  	%rd27, %rd26, 64;
	add.s64 	%rd29, %rd4, %rd27;
	mul.rn.f64 	%fd1263, %fd3599, %fd3599;
	and.b32  	%r727, %r1838, 1;
	setp.eq.b32 	%p97, %r727, 1;
	selp.f64 	%fd1264, 0dBDA8FF8320FD8164, 0d3DE5DB65F9785EBA, %p97;
	ld.global.nc.v2.f64 	{%fd1265, %fd1266}, [%rd29];
	fma.rn.f64 	%fd1267, %fd1264, %fd1263, %fd1265;
	fma.rn.f64 	%fd1268, %fd1267, %fd1263, %fd1266;
	ld.global.nc.v2.f64 	{%fd1269, %fd1270}, [%rd29+16];
	fma.rn.f64 	%fd1271, %fd1268, %fd1263, %fd1269;
	fma.rn.f64 	%fd1272, %fd1271, %fd1263, %fd1270;
	ld.global.nc.v2.f64 	{%fd1273, %fd1274}, [%rd29+32];
	fma.rn.f64 	%fd1275, %fd1272, %fd1263, %fd1273;
	fma.rn.f64 	%fd1276, %fd1275, %fd1263, %fd1274;
	fma.rn.f64 	%fd1277, %fd1276, %fd3599, %fd3599;
	fma.rn.f64 	%fd1278, %fd1276, %fd1263, 0d3FF0000000000000;
	selp.f64 	%fd1279, %fd1278, %fd1277, %p97;
	and.b32  	%r728, %r1838, 2;
	setp.eq.s32 	%p98, %r728, 0;
	mov.f64 	%fd1280, 0d0000000000000000;
	sub.f64 	%fd1281, %fd1280, %fd1279;
	selp.f64 	%fd1282, %fd1279, %fd1281, %p98;
	fma.rn.f64 	%fd1283, %fd218, %fd218, 0d3FF0000000000000;
	sqrt.rn.f64 	%fd1284, %fd1283;
	add.f64 	%fd238, %fd1284, %fd1282;
	{
	.reg .b32 %temp; 
	mov.b64 	{%temp, %r166}, %fd238;
	}
	setp.eq.f64 	%p99, %fd238, 0d0000000000000000;
	@%p99 bra 	$L__BB2_181;
	abs.f64 	%fd1285, %fd238;
	{ // callseq 67, 0
	.param .b64 param0;
	st.param.f64 	[param0], %fd1285;
	.param .b64 retval0;
	call.uni (retval0), 
	__internal_accurate_pow, 
	(
	param0
	);
	ld.param.f64 	%fd1286, [retval0];
	} // callseq 67
	setp.lt.s32 	%p100, %r166, 0;
	selp.f64 	%fd3601, 0dFFF8000000000000, %fd1286, %p100;
	bra.uni 	$L__BB2_182;
$L__BB2_181:
	setp.lt.s32 	%p101, %r71, 0;
	setp.eq.s32 	%p102, %r72, 1074790400;
	selp.b32 	%r729, %r166, 0, %p102;
	or.b32  	%r730, %r729, 2146435072;
	selp.b32 	%r731, %r730, %r729, %p101;
	mov.b32 	%r732, 0;
	mov.b64 	%fd3601, {%r732, %r731};
$L__BB2_182:
	add.f64 	%fd1288, %fd238, 0d4004000000000000;
	{
	.reg .b32 %temp; 
	mov.b64 	{%temp, %r733}, %fd1288;
	}
	and.b32  	%r734, %r733, 2146435072;
	setp.ne.s32 	%p103, %r734, 2146435072;
	@%p103 bra 	$L__BB2_187;
	setp.nan.f64 	%p104, %fd238, %fd238;
	@%p104 bra 	$L__BB2_186;
	abs.f64 	%fd1289, %fd238;
	setp.neu.f64 	%p105, %fd1289, 0d7FF0000000000000;
	@%p105 bra 	$L__BB2_187;
	setp.lt.s32 	%p106, %r166, 0;
	selp.b32 	%r735, %r74, %r73, %p2;
	selp.b32 	%r736, %r735, %r73, %p106;
	mov.b32 	%r737, 0;
	mov.b64 	%fd3601, {%r737, %r736};
	bra.uni 	$L__BB2_187;
$L__BB2_186:
	mov.f64 	%fd1290, 0d4004000000000000;
	add.rn.f64 	%fd3601, %fd238, %fd1290;
$L__BB2_187:
	setp.eq.f64 	%p107, %fd238, 0d3FF0000000000000;
	selp.f64 	%fd245, 0d3FF0000000000000, %fd3601, %p107;
	mul.f64 	%fd246, %fd218, 0d4014000000000000;
	abs.f64 	%fd247, %fd246;
	setp.eq.f64 	%p108, %fd247, 0d7FF0000000000000;
	@%p108 bra 	$L__BB2_191;
	mul.f64 	%fd1291, %fd246, 0d3FE45F306DC9C883;
	cvt.rni.s32.f64 	%r1839, %fd1291;
	cvt.rn.f64.s32 	%fd1292, %r1839;
	fma.rn.f64 	%fd1293, %fd1292, 0dBFF921FB54442D18, %fd246;
	fma.rn.f64 	%fd1294, %fd1292, 0dBC91A62633145C00, %fd1293;
	fma.rn.f64 	%fd3603, %fd1292, 0dB97B839A252049C0, %fd1294;
	setp.ltu.f64 	%p109, %fd247, 0d41E0000000000000;
	@%p109 bra 	$L__BB2_190;
	{ // callseq 68, 0
	.param .b64 param0;
	st.param.f64 	[param0], %fd246;
	.param .align 16 .b8 retval0[16];
	call.uni (retval0), 
	__internal_trig_reduction_slowpathd, 
	(
	param0
	);
	ld.param.f64 	%fd3603, [retval0];
	ld.param.b32 	%r1839, [retval0+8];
	} // callseq 68
$L__BB2_190:
	add.s32 	%r1840, %r1839, 1;
	bra.uni 	$L__BB2_192;
$L__BB2_191:
	mov.f64 	%fd1296, 0d0000000000000000;
	mul.rn.f64 	%fd3603, %fd246, %fd1296;
	mov.b32 	%r1840, 1;
$L__BB2_192:
	shl.b32 	%r740, %r1840, 6;
	cvt.u64.u32 	%rd30, %r740;
	and.b64  	%rd31, %rd30, 64;
	add.s64 	%rd33, %rd4, %rd31;
	mul.rn.f64 	%fd1297, %fd3603, %fd3603;
	and.b32  	%r741, %r1840, 1;
	setp.eq.b32 	%p110, %r741, 1;
	selp.f64 	%fd1298, 0dBDA8FF8320FD8164, 0d3DE5DB65F9785EBA, %p110;
	ld.global.nc.v2.f64 	{%fd1299, %fd1300}, [%rd33];
	fma.rn.f64 	%fd1301, %fd1298, %fd1297, %fd1299;
	fma.rn.f64 	%fd1302, %fd1301, %fd1297, %fd1300;
	ld.global.nc.v2.f64 	{%fd1303, %fd1304}, [%rd33+16];
	fma.rn.f64 	%fd1305, %fd1302, %fd1297, %fd1303;
	fma.rn.f64 	%fd1306, %fd1305, %fd1297, %fd1304;
	ld.global.nc.v2.f64 	{%fd1307, %fd1308}, [%rd33+32];
	fma.rn.f64 	%fd1309, %fd1306, %fd1297, %fd1307;
	fma.rn.f64 	%fd1310, %fd1309, %fd1297, %fd1308;
	fma.rn.f64 	%fd1311, %fd1310, %fd3603, %fd3603;
	fma.rn.f64 	%fd1312, %fd1310, %fd1297, 0d3FF0000000000000;
	selp.f64 	%fd1313, %fd1312, %fd1311, %p110;
	and.b32  	%r742, %r1840, 2;
	setp.eq.s32 	%p111, %r742, 0;
	mov.f64 	%fd1314, 0d0000000000000000;
	sub.f64 	%fd1315, %fd1314, %fd1313;
	selp.f64 	%fd1316, %fd1313, %fd1315, %p111;
	mul.f64 	%fd253, %fd245, %fd1316;
	neg.f64 	%fd1317, %fd218;
	fma.rn.f64 	%fd1318, %fd218, 0dBFF71547652B82FE, 0d4338000000000000;
	{
	.reg .b32 %temp; 
	mov.b64 	{%r172, %temp}, %fd1318;
	}
	mov.f64 	%fd1319, 0dC338000000000000;
	add.rn.f64 	%fd1320, %fd1318, %fd1319;
	fma.rn.f64 	%fd1321, %fd1320, 0dBFE62E42FEFA39EF, %fd1317;
	fma.rn.f64 	%fd1322, %fd1320, 0dBC7ABC9E3B39803F, %fd1321;
	fma.rn.f64 	%fd1323, %fd1322, 0d3E5ADE1569CE2BDF, 0d3E928AF3FCA213EA;
	fma.rn.f64 	%fd1324, %fd1323, %fd1322, 0d3EC71DEE62401315;
	fma.rn.f64 	%fd1325, %fd1324, %fd1322, 0d3EFA01997C89EB71;
	fma.rn.f64 	%fd1326, %fd1325, %fd1322, 0d3F2A01A014761F65;
	fma.rn.f64 	%fd1327, %fd1326, %fd1322, 0d3F56C16C1852B7AF;
	fma.rn.f64 	%fd1328, %fd1327, %fd1322, 0d3F81111111122322;
	fma.rn.f64 	%fd1329, %fd1328, %fd1322, 0d3FA55555555502A1;
	fma.rn.f64 	%fd1330, %fd1329, %fd1322, 0d3FC5555555555511;
	fma.rn.f64 	%fd1331, %fd1330, %fd1322, 0d3FE000000000000B;
	fma.rn.f64 	%fd1332, %fd1331, %fd1322, 0d3FF0000000000000;
	fma.rn.f64 	%fd1333, %fd1332, %fd1322, 0d3FF0000000000000;
	{
	.reg .b32 %temp; 
	mov.b64 	{%r173, %temp}, %fd1333;
	}
	{
	.reg .b32 %temp; 
	mov.b64 	{%temp, %r174}, %fd1333;
	}
	shl.b32 	%r743, %r172, 20;
	add.s32 	%r744, %r743, %r174;
	mov.b64 	%fd3604, {%r173, %r744};
	{
	.reg .b32 %temp; 
	mov.b64 	{%temp, %r745}, %fd1317;
	}
	mov.b32 	%f46, %r745;
	abs.f32 	%f12, %f46;
	setp.lt.f32 	%p112, %f12, 0f4086232B;
	@%p112 bra 	$L__BB2_195;
	setp.gt.f64 	%p113, %fd218, 0d0000000000000000;
	mov.f64 	%fd1334, 0d7FF0000000000000;
	sub.f64 	%fd1335, %fd1334, %fd218;
	selp.f64 	%fd3604, 0d0000000000000000, %fd1335, %p113;
	setp.geu.f32 	%p114, %f12, 0f40874800;
	@%p114 bra 	$L__BB2_195;
	shr.u32 	%r746, %r172, 31;
	add.s32 	%r747, %r172, %r746;
	shr.s32 	%r748, %r747, 1;
	shl.b32 	%r749, %r748, 20;
	add.s32 	%r750, %r174, %r749;
	mov.b64 	%fd1336, {%r173, %r750};
	sub.s32 	%r751, %r172, %r748;
	shl.b32 	%r752, %r751, 20;
	add.s32 	%r753, %r752, 1072693248;
	mov.b32 	%r754, 0;
	mov.b64 	%fd1337, {%r754, %r753};
	mul.f64 	%fd3604, %fd1337, %fd1336;
$L__BB2_195:
	add.f64 	%fd1338, %fd3604, 0d3FF0000000000000;
	div.rn.f64 	%fd258, %fd253, %fd1338;
	add.s32 	%r755, %r70, 2560;
	cvt.rn.f64.s32 	%fd1339, %r755;
	fma.rn.f64 	%fd259, %fd801, %fd1339, %fd800;
	fma.rn.f64 	%fd1340, %fd259, 0d3FF71547652B82FE, 0d4338000000000000;
	{
	.reg .b32 %temp; 
	mov.b64 	{%r175, %temp}, %fd1340;
	}
	mov.f64 	%fd1341, 0dC338000000000000;
	add.rn.f64 	%fd1342, %fd1340, %fd1341;
	fma.rn.f64 	%fd1343, %fd1342, 0dBFE62E42FEFA39EF, %fd259;
	fma.rn.f64 	%fd1344, %fd1342, 0dBC7ABC9E3B39803F, %fd1343;
	fma.rn.f64 	%fd1345, %fd1344, 0d3E5ADE1569CE2BDF, 0d3E928AF3FCA213EA;
	fma.rn.f64 	%fd1346, %fd1345, %fd1344, 0d3EC71DEE62401315;
	fma.rn.f64 	%fd1347, %fd1346, %fd1344, 0d3EFA01997C89EB71;
	fma.rn.f64 	%fd1348, %fd1347, %fd1344, 0d3F2A01A014761F65;
	fma.rn.f64 	%fd1349, %fd1348, %fd1344, 0d3F56C16C1852B7AF;
	fma.rn.f64 	%fd1350, %fd1349, %fd1344, 0d3F81111111122322;
	fma.rn.f64 	%fd1351, %fd1350, %fd1344, 0d3FA55555555502A1;
	fma.rn.f64 	%fd1352, %fd1351, %fd1344, 0d3FC5555555555511;
	fma.rn.f64 	%fd1353, %fd1352, %fd1344, 0d3FE000000000000B;
	fma.rn.f64 	%fd1354, %fd1353, %fd1344, 0d3FF0000000000000;
	fma.rn.f64 	%fd1355, %fd1354, %fd1344, 0d3FF0000000000000;
	{
	.reg .b32 %temp; 
	mov.b64 	{%r176, %temp}, %fd1355;
	}
	{
	.reg .b32 %temp; 
	mov.b64 	{%temp, %r177}, %fd1355;
	}
	shl.b32 	%r756, %r175, 20;
	add.s32 	%r757, %r756, %r177;
	mov.b64 	%fd3605, {%r176, %r757};
	{
	.reg .b32 %temp; 
	mov.b64 	{%temp, %r758}, %fd259;
	}
	mov.b32 	%f47, %r758;
	abs.f32 	%f13, %f47;
	setp.lt.f32 	%p115, %f13, 0f4086232B;
	@%p115 bra 	$L__BB2_198;
	setp.lt.f64 	%p116, %fd259, 0d0000000000000000;
	add.f64 	%fd1356, %fd259, 0d7FF0000000000000;
	selp.f64 	%fd3605, 0d0000000000000000, %fd1356, %p116;
	setp.geu.f32 	%p117, %f13, 0f40874800;
	@%p117 bra 	$L__BB2_198;
	shr.u32 	%r759, %r175, 31;
	add.s32 	%r760, %r175, %r759;
	shr.s32 	%r761, %r760, 1;
	shl.b32 	%r762, %r761, 20;
	add.s32 	%r763, %r177, %r762;
	mov.b64 	%fd1357, {%r176, %r763};
	sub.s32 	%r764, %r175, %r761;
	shl.b32 	%r765, %r764, 20;
	add.s32 	%r766, %r765, 1072693248;
	mov.b32 	%r767, 0;
	mov.b64 	%fd1358, {%r767, %r766};
	mul.f64 	%fd3605, %fd1358, %fd1357;
$L__BB2_198:
	add.f64 	%fd3606, %fd259, 0d3FF0000000000000;
	{
	.reg .b32 %temp; 
	mov.b64 	{%temp, %r1841}, %fd3606;
	}
	{
	.reg .b32 %temp; 
	mov.b64 	{%r1842, %temp}, %fd3606;
	}
	setp.gt.s32 	%p118, %r1841, 1048575;
	mov.b32 	%r1843, -1023;
	@%p118 bra 	$L__BB2_200;
	mul.f64 	%fd3606, %fd3606, 0d4350000000000000;
	{
	.reg .b32 %temp; 
	mov.b64 	{%temp, %r1841}, %fd3606;
	}
	{
	.reg .b32 %temp; 
	mov.b64 	{%r1842, %temp}, %fd3606;
	}
	mov.b32 	%r1843, -1077;
$L__BB2_200:
	add.s32 	%r770, %r1841, -1;
	setp.lt.u32 	%p119, %r770, 2146435071;
	@%p119 bra 	$L__BB2_202;
	fma.rn.f64 	%fd1359, %fd3606, 0d7FF0000000000000, 0d7FF0000000000000;
	{
	.reg .b32 %temp; 
	mov.b64 	{%temp, %r771}, %fd3606;
	}
	and.b32  	%r772, %r771, 2147483647;
	setp.eq.s32 	%p120, %r772, 0;
	selp.f64 	%fd3608, 0dFFF0000000000000, %fd1359, %p120;
	bra.uni 	$L__BB2_205;
$L__BB2_202:
	shr.u32 	%r773, %r1841, 20;
	add.s32 	%r1844, %r1843, %r773;
	and.b32  	%r774, %r1841, 1048575;
	or.b32  	%r775, %r774, 1072693248;
	mov.b64 	%fd3607, {%r1842, %r775};
	setp.lt.u32 	%p121, %r775, 1073127583;
	@%p121 bra 	$L__BB2_204;
	{
	.reg .b32 %temp; 
	mov.b64 	{%r776, %temp}, %fd3607;
	}
	{
	.reg .b32 %temp; 
	mov.b64 	{%temp, %r777}, %fd3607;
	}
	add.s32 	%r778, %r777, -1048576;
	mov.b64 	%fd3607, {%r776, %r778};
	add.s32 	%r1844, %r1844, 1;
$L__BB2_204:
	add.f64 	%fd1360, %fd3607, 0dBFF0000000000000;
	add.f64 	%fd1361, %fd3607, 0d3FF0000000000000;
	rcp.approx.ftz.f64 	%fd1362, %fd1361;
	neg.f64 	%fd1363, %fd1361;
	fma.rn.f64 	%fd1364, %fd1363, %fd1362, 0d3FF0000000000000;
	fma.rn.f64 	%fd1365, %fd1364, %fd1364, %fd1364;
	fma.rn.f64 	%fd1366, %fd1365, %fd1362, %fd1362;
	mul.f64 	%fd1367, %fd1360, %fd1366;
	fma.rn.f64 	%fd1368, %fd1360, %fd1366, %fd1367;
	mul.f64 	%fd1369, %fd1368, %fd1368;
	fma.rn.f64 	%fd1370, %fd1369, 0d3EB1380B3AE80F1E, 0d3ED0EE258B7A8B04;
	fma.rn.f64 	%fd1371, %fd1370, %fd1369, 0d3EF3B2669F02676F;
	fma.rn.f64 	%fd1372, %fd1371, %fd1369, 0d3F1745CBA9AB0956;
	fma.rn.f64 	%fd1373, %fd1372, %fd1369, 0d3F3C71C72D1B5154;
	fma.rn.f64 	%fd1374, %fd1373, %fd1369, 0d3F624924923BE72D;
	fma.rn.f64 	%fd1375, %fd1374, %fd1369, 0d3F8999999999A3C4;
	fma.rn.f64 	%fd1376, %fd1375, %fd1369, 0d3FB5555555555554;
	sub.f64 	%fd1377, %fd1360, %fd1368;
	add.f64 	%fd1378, %fd1377, %fd1377;
	neg.f64 	%fd1379, %fd1368;
	fma.rn.f64 	%fd1380, %fd1379, %fd1360, %fd1378;
	mul.f64 	%fd1381, %fd1366, %fd1380;
	mul.f64 	%fd1382, %fd1369, %fd1376;
	fma.rn.f64 	%fd1383, %fd1382, %fd1368, %fd1381;
	xor.b32  	%r779, %r1844, -2147483648;
	mov.b32 	%r780, 1127219200;
	mov.b64 	%fd1384, {%r779, %r780};
	sub.f64 	%fd1385, %fd1384, %fd94;
	fma.rn.f64 	%fd1386, %fd1385, 0d3FE62E42FEFA39EF, %fd1368;
	fma.rn.f64 	%fd1387, %fd1385, 0dBFE62E42FEFA39EF, %fd1386;
	sub.f64 	%fd1388, %fd1387, %fd1368;
	sub.f64 	%fd1389, %fd1383, %fd1388;
	fma.rn.f64 	%fd1390, %fd1385, 0d3C7ABC9E3B39803F, %fd1389;
	add.f64 	%fd3608, %fd1386, %fd1390;
$L__BB2_205:
	add.f64 	%fd273, %fd3605, %fd3608;
	abs.f64 	%fd274, %fd273;
	setp.eq.f64 	%p122, %fd274, 0d7FF0000000000000;
	@%p122 bra 	$L__BB2_208;
	mul.f64 	%fd1391, %fd273, 0d3FE45F306DC9C883;
	cvt.rni.s32.f64 	%r1845, %fd1391;
	cvt.rn.f64.s32 	%fd1392, %r1845;
	fma.rn.f64 	%fd1393, %fd1392, 0dBFF921FB54442D18, %fd273;
	fma.rn.f64 	%fd1394, %fd1392, 0dBC91A62633145C00, %fd1393;
	fma.rn.f64 	%fd3609, %fd1392, 0dB97B839A252049C0, %fd1394;
	setp.ltu.f64 	%p123, %fd274, 0d41E0000000000000;
	@%p123 bra 	$L__BB2_209;
	{ // callseq 69, 0
	.param .b64 param0;
	st.param.f64 	[param0], %fd273;
	.param .align 16 .b8 retval0[16];
	call.uni (retval0), 
	__internal_trig_reduction_slowpathd, 
	(
	param0
	);
	ld.param.f64 	%fd3609, [retval0];
	ld.param.b32 	%r1845, [retval0+8];
	} // callseq 69
	bra.uni 	$L__BB2_209;
$L__BB2_208:
	mov.f64 	%fd1396, 0d0000000000000000;
	mul.rn.f64 	%fd3609, %fd273, %fd1396;
	mov.b32 	%r1845, 0;
$L__BB2_209:
	shl.b32 	%r783, %r1845, 6;
	cvt.u64.u32 	%rd34, %r783;
	and.b64  	%rd35, %rd34, 64;
	add.s64 	%rd37, %rd4, %rd35;
	mul.rn.f64 	%fd1397, %fd3609, %fd3609;
	and.b32  	%r784, %r1845, 1;
	setp.eq.b32 	%p124, %r784, 1;
	selp.f64 	%fd1398, 0dBDA8FF8320FD8164, 0d3DE5DB65F9785EBA, %p124;
	ld.global.nc.v2.f64 	{%fd1399, %fd1400}, [%rd37];
	fma.rn.f64 	%fd1401, %fd1398, %fd1397, %fd1399;
	fma.rn.f64 	%fd1402, %fd1401, %fd1397, %fd1400;
	ld.global.nc.v2.f64 	{%fd1403, %fd1404}, [%rd37+16];
	fma.rn.f64 	%fd1405, %fd1402, %fd1397, %fd1403;
	fma.rn.f64 	%fd1406, %fd1405, %fd1397, %fd1404;
	ld.global.nc.v2.f64 	{%fd1407, %fd1408}, [%rd37+32];
	fma.rn.f64 	%fd1409, %fd1406, %fd1397, %fd1407;
	fma.rn.f64 	%fd1410, %fd1409, %fd1397, %fd1408;
	fma.rn.f64 	%fd1411, %fd1410, %fd3609, %fd3609;
	fma.rn.f64 	%fd1412, %fd1410, %fd1397, 0d3FF0000000000000;
	selp.f64 	%fd1413, %fd1412, %fd1411, %p124;
	and.b32  	%r785, %r1845, 2;
	setp.eq.s32 	%p125, %r785, 0;
	mov.f64 	%fd1414, 0d0000000000000000;
	sub.f64 	%fd1415, %fd1414, %fd1413;
	selp.f64 	%fd1416, %fd1413, %fd1415, %p125;
	fma.rn.f64 	%fd1417, %fd259, %fd259, 0d3FF0000000000000;
	sqrt.rn.f64 	%fd1418, %fd1417;
	add.f64 	%fd279, %fd1418, %fd1416;
	{
	.reg .b32 %temp; 
	mov.b64 	{%temp, %r191}, %fd279;
	}
	setp.eq.f64 	%p126, %fd279, 0d0000000000000000;
	@%p126 bra 	$L__BB2_211;
	abs.f64 	%fd1419, %fd279;
	{ // callseq 70, 0
	.param .b64 param0;
	st.param.f64 	[param0], %fd1419;
	.param .b64 retval0;
	call.uni (retval0), 
	__internal_accurate_pow, 
	(
	param0
	);
	ld.param.f64 	%fd1420, [retval0];
	} // callseq 70
	setp.lt.s32 	%p127, %r191, 0;
	selp.f64 	%fd3611, 0dFFF8000000000000, %fd1420, %p127;
	bra.uni 	$L__BB2_212;
$L__BB2_211:
	setp.lt.s32 	%p128, %r71, 0;
	setp.eq.s32 	%p129, %r72, 1074790400;
	selp.b32 	%r786, %r191, 0, %p129;
	or.b32  	%r787, %r786, 2146435072;
	selp.b32 	%r788, %r787, %r786, %p128;
	mov.b32 	%r789, 0;
	mov.b64 	%fd3611, {%r789, %r788};
$L__BB2_212:
	add.f64 	%fd1422, %fd279, 0d4004000000000000;
	{
	.reg .b32 %temp; 
	mov.b64 	{%temp, %r790}, %fd1422;
	}
	and.b32  	%r791, %r790, 2146435072;
	setp.ne.s32 	%p130, %r791, 2146435072;
	@%p130 bra 	$L__BB2_217;
	setp.nan.f64 	%p131, %fd279, %fd279;
	@%p131 bra 	$L__BB2_216;
	abs.f64 	%fd1423, %fd279;
	setp.neu.f64 	%p132, %fd1423, 0d7FF0000000000000;
	@%p132 bra 	$L__BB2_217;
	setp.lt.s32 	%p133, %r191, 0;
	selp.b32 	%r792, %r74, %r73, %p2;
	selp.b32 	%r793, %r792, %r73, %p133;
	mov.b32 	%r794, 0;
	mov.b64 	%fd3611, {%r794, %r793};
	bra.uni 	$L__BB2_217;
$L__BB2_216:
	mov.f64 	%fd1424, 0d4004000000000000;
	add.rn.f64 	%fd3611, %fd279, %fd1424;
$L__BB2_217:
	setp.eq.f64 	%p134, %fd279, 0d3FF0000000000000;
	selp.f64 	%fd286, 0d3FF0000000000000, %fd3611, %p134;
	mul.f64 	%fd287, %fd259, 0d4014000000000000;
	abs.f64 	%fd288, %fd287;
	setp.eq.f64 	%p135, %fd288, 0d7FF0000000000000;
	@%p135 bra 	$L__BB2_221;
	mul.f64 	%fd1425, %fd287, 0d3FE45F306DC9C883;
	cvt.rni.s32.f64 	%r1846, %fd1425;
	cvt.rn.f64.s32 	%fd1426, %r1846;
	fma.rn.f64 	%fd1427, %fd1426, 0dBFF921FB54442D18, %fd287;
	fma.rn.f64 	%fd1428, %fd1426, 0dBC91A62633145C00, %fd1427;
	fma.rn.f64 	%fd3613, %fd1426, 0dB97B839A252049C0, %fd1428;
	setp.ltu.f64 	%p136, %fd288, 0d41E0000000000000;
	@%p136 bra 	$L__BB2_220;
	{ // callseq 71, 0
	.param .b64 param0;
	st.param.f64 	[param0], %fd287;
	.param .align 16 .b8 retval0[16];
	call.uni (retval0), 
	__internal_trig_reduction_slowpathd, 
	(
	param0
	);
	ld.param.f64 	%fd3613, [retval0];
	ld.param.b32 	%r1846, [retval0+8];
	} // callseq 71
$L__BB2_220:
	add.s32 	%r1847, %r1846, 1;
	bra.uni 	$L__BB2_222;
$L__BB2_221:
	mov.f64 	%fd1430, 0d0000000000000000;
	mul.rn.f64 	%fd3613, %fd287, %fd1430;
	mov.b32 	%r1847, 1;
$L__BB2_222:
	shl.b32 	%r797, %r1847, 6;
	cvt.u64.u32 	%rd38, %r797;
	and.b64  	%rd39, %rd38, 64;
	add.s64 	%rd41, %rd4, %rd39;
	mul.rn.f64 	%fd1431, %fd3613, %fd3613;
	and.b32  	%r798, %r1847, 1;
	setp.eq.b32 	%p137, %r798, 1;
	selp.f64 	%fd1432, 0dBDA8FF8320FD8164, 0d3DE5DB65F9785EBA, %p137;
	ld.global.nc.v2.f64 	{%fd1433, %fd1434}, [%rd41];
	fma.rn.f64 	%fd1435, %fd1432, %fd1431, %fd1433;
	fma.rn.f64 	%fd1436, %fd1435, %fd1431, %fd1434;
	ld.global.nc.v2.f64 	{%fd1437, %fd1438}, [%rd41+16];
	fma.rn.f64 	%fd1439, %fd1436, %fd1431, %fd1437;
	fma.rn.f64 	%fd1440, %fd1439, %fd1431, %fd1438;
	ld.global.nc.v2.f64 	{%fd1441, %fd1442}, [%rd41+32];
	fma.rn.f64 	%fd1443, %fd1440, %fd1431, %fd1441;
	fma.rn.f64 	%fd1444, %fd1443, %fd1431, %fd1442;
	fma.rn.f64 	%fd1445, %fd1444, %fd3613, %fd3613;
	fma.rn.f64 	%fd1446, %fd1444, %fd1431, 0d3FF0000000000000;
	selp.f64 	%fd1447, %fd1446, %fd1445, %p137;
	and.b32  	%r799, %r1847, 2;
	setp.eq.s32 	%p138, %r799, 0;
	mov.f64 	%fd1448, 0d0000000000000000;
	sub.f64 	%fd1449, %fd1448, %fd1447;
	selp.f64 	%fd1450, %fd1447, %fd1449, %p138;
	mul.f64 	%fd294, %fd286, %fd1450;
	neg.f64 	%fd1451, %fd259;
	fma.rn.f64 	%fd1452, %fd259, 0dBFF71547652B82FE, 0d4338000000000000;
	{
	.reg .b32 %temp; 
	mov.b64 	{%r197, %temp}, %fd1452;
	}
	mov.f64 	%fd1453, 0dC338000000000000;
	add.rn.f64 	%fd1454, %fd1452, %fd1453;
	fma.rn.f64 	%fd1455, %fd1454, 0dBFE62E42FEFA39EF, %fd1451;
	fma.rn.f64 	%fd1456, %fd1454, 0dBC7ABC9E3B39803F, %fd1455;
	fma.rn.f64 	%fd1457, %fd1456, 0d3E5ADE1569CE2BDF, 0d3E928AF3FCA213EA;
	fma.rn.f64 	%fd1458, %fd1457, %fd1456, 0d3EC71DEE62401315;
	fma.rn.f64 	%fd1459, %fd1458, %fd1456, 0d3EFA01997C89EB71;
	fma.rn.f64 	%fd1460, %fd1459, %fd1456, 0d3F2A01A014761F65;
	fma.rn.f64 	%fd1461, %fd1460, %fd1456, 0d3F56C16C1852B7AF;
	fma.rn.f64 	%fd1462, %fd1461, %fd1456, 0d3F81111111122322;
	fma.rn.f64 	%fd1463, %fd1462, %fd1456, 0d3FA55555555502A1;
	fma.rn.f64 	%fd1464, %fd1463, %fd1456, 0d3FC5555555555511;
	fma.rn.f64 	%fd1465, %fd1464, %fd1456, 0d3FE000000000000B;
	fma.rn.f64 	%fd1466, %fd1465, %fd1456, 0d3FF0000000000000;
	fma.rn.f64 	%fd1467, %fd1466, %fd1456, 0d3FF0000000000000;
	{
	.reg .b32 %temp; 
	mov.b64 	{%r198, %temp}, %fd1467;
	}
	{
	.reg .b32 %temp; 
	mov.b64 	{%temp, %r199}, %fd1467;
	}
	shl.b32 	%r800, %r197, 20;
	add.s32 	%r801, %r800, %r199;
	mov.b64 	%fd3614, {%r198, %r801};
	{
	.reg .b32 %temp; 
	mov.b64 	{%temp, %r802}, %fd1451;
	}
	mov.b32 	%f48, %r802;
	abs.f32 	%f14, %f48;
	setp.lt.f32 	%p139, %f14, 0f4086232B;
	@%p139 bra 	$L__BB2_225;
	setp.gt.f64 	%p140, %fd259, 0d0000000000000000;
	mov.f64 	%fd1468, 0d7FF0000000000000;
	sub.f64 	%fd1469, %fd1468, %fd259;
	selp.f64 	%fd3614, 0d0000000000000000, %fd1469, %p140;
	setp.geu.f32 	%p141, %f14, 0f40874800;
	@%p141 bra 	$L__BB2_225;
	shr.u32 	%r803, %r197, 31;
	add.s32 	%r804, %r197, %r803;
	shr.s32 	%r805, %r804, 1;
	shl.b32 	%r806, %r805, 20;
	add.s32 	%r807, %r199, %r806;
	mov.b64 	%fd1470, {%r198, %r807};
	sub.s32 	%r808, %r197, %r805;
	shl.b32 	%r809, %r808, 20;
	add.s32 	%r810, %r809, 1072693248;
	mov.b32 	%r811, 0;
	mov.b64 	%fd1471, {%r811, %r810};
	mul.f64 	%fd3614, %fd1471, %fd1470;
$L__BB2_225:
	add.f64 	%fd1472, %fd3614, 0d3FF0000000000000;
	div.rn.f64 	%fd299, %fd294, %fd1472;
	add.s32 	%r812, %r70, 3200;
	cvt.rn.f64.s32 	%fd1473, %r812;
	fma.rn.f64 	%fd300, %fd801, %fd1473, %fd800;
	fma.rn.f64 	%fd1474, %fd300, 0d3FF71547652B82FE, 0d4338000000000000;
	{
	.reg .b32 %temp; 
	mov.b64 	{%r200, %temp}, %fd1474;
	}
	mov.f64 	%fd1475, 0dC338000000000000;
	add.rn.f64 	%fd1476, %fd1474, %fd1475;
	fma.rn.f64 	%fd1477, %fd1476, 0dBFE62E42FEFA39EF, %fd300;
	fma.rn.f64 	%fd1478, %fd1476, 0dBC7ABC9E3B39803F, %fd1477;
	fma.rn.f64 	%fd1479, %fd1478, 0d3E5ADE1569CE2BDF, 0d3E928AF3FCA213EA;
	fma.rn.f64 	%fd1480, %fd1479, %fd1478, 0d3EC71DEE62401315;
	fma.rn.f64 	%fd1481, %fd1480, %fd1478, 0d3EFA01997C89EB71;
	fma.rn.f64 	%fd1482, %fd1481, %fd1478, 0d3F2A01A014761F65;
	fma.rn.f64 	%fd1483, %fd1482, %fd1478, 0d3F56C16C1852B7AF;
	fma.rn.f64 	%fd1484, %fd1483, %fd1478, 0d3F81111111122322;
	fma.rn.f64 	%fd1485, %fd1484, %fd1478, 0d3FA55555555502A1;
	fma.rn.f64 	%fd1486, %fd1485, %fd1478, 0d3FC5555555555511;
	fma.rn.f64 	%fd1487, %fd1486, %fd1478, 0d3FE000000000000B;
	fma.rn.f64 	%fd1488, %fd1487, %fd1478, 0d3FF0000000000000;
	fma.rn.f64 	%fd1489, %fd1488, %fd1478, 0d3FF0000000000000;
	{
	.reg .b32 %temp; 
	mov.b64 	{%r201, %temp}, %fd1489;
	}
	{
	.reg .b32 %temp; 
	mov.b64 	{%temp, %r202}, %fd1489;
	}
	shl.b32 	%r813, %r200, 20;
	add.s32 	%r814, %r813, %r202;
	mov.b64 	%fd3615, {%r201, %r814};
	{
	.reg .b32 %temp; 
	mov.b64 	{%temp, %r815}, %fd300;
	}
	mov.b32 	%f49, %r815;
	abs.f32 	%f15, %f49;
	setp.lt.f32 	%p142, %f15, 0f4086232B;
	@%p142 bra 	$L__BB2_228;
	setp.lt.f64 	%p143, %fd300, 0d0000000000000000;
	add.f64 	%fd1490, %fd300, 0d7FF0000000000000;
	selp.f64 	%fd3615, 0d0000000000000000, %fd1490, %p143;
	setp.geu.f32 	%p144, %f15, 0f40874800;
	@%p144 bra 	$L__BB2_228;
	shr.u32 	%r816, %r200, 31;
	add.s32 	%r817, %r200, %r816;
	shr.s32 	%r818, %r817, 1;
	shl.b32 	%r819, %r818, 20;
	add.s32 	%r820, %r202, %r819;
	mov.b64 	%fd1491, {%r201, %r820};
	sub.s32 	%r821, %r200, %r818;
	shl.b32 	%r822, %r821, 20;
	add.s32 	%r823, %r822, 1072693248;
	mov.b32 	%r824, 0;
	mov.b64 	%fd1492, {%r824, %r823};
	mul.f64 	%fd3615, %fd1492, %fd1491;
$L__BB2_228:
	add.f64 	%fd3616, %fd300, 0d3FF0000000000000;
	{
	.reg .b32 %temp; 
	mov.b64 	{%temp, %r1848}, %fd3616;
	}
	{
	.reg .b32 %temp; 
	mov.b64 	{%r1849, %temp}, %fd3616;
	}
	setp.gt.s32 	%p145, %r1848, 1048575;
	mov.b32 	%r1850, -1023;
	@%p145 bra 	$L__BB2_230;
	mul.f64 	%fd3616, %fd3616, 0d4350000000000000;
	{
	.reg .b32 %temp; 
	mov.b64 	{%temp, %r1848}, %fd3616;
	}
	{
	.reg .b32 %temp; 
	mov.b64 	{%r1849, %temp}, %fd3616;
	}
	mov.b32 	%r1850, -1077;
$L__BB2_230:
	add.s32 	%r827, %r1848, -1;
	setp.lt.u32 	%p146, %r827, 2146435071;
	@%p146 bra 	$L__BB2_232;
	fma.rn.f64 	%fd1493, %fd3616, 0d7FF0000000000000, 0d7FF0000000000000;
	{
	.reg .b32 %temp; 
	mov.b64 	{%temp, %r828}, %fd3616;
	}
	and.b32  	%r829, %r828, 2147483647;
	setp.eq.s32 	%p147, %r829, 0;
	selp.f64 	%fd3618, 0dFFF0000000000000, %fd1493, %p147;
	bra.uni 	$L__BB2_235;
$L__BB2_232:
	shr.u32 	%r830, %r1848, 20;
	add.s32 	%r1851, %r1850, %r830;
	and.b32  	%r831, %r1848, 1048575;
	or.b32  	%r832, %r831, 1072693248;
	mov.b64 	%fd3617, {%r1849, %r832};
	setp.lt.u32 	%p148, %r832, 1073127583;
	@%p148 bra 	$L__BB2_234;
	{
	.reg .b32 %temp; 
	mov.b64 	{%r833, %temp}, %fd3617;
	}
	{
	.reg .b32 %temp; 
	mov.b64 	{%temp, %r834}, %fd3617;
	}
	add.s32 	%r835, %r834, -1048576;
	mov.b64 	%fd3617, {%r833, %r835};
	add.s32 	%r1851, %r1851, 1;
$L__BB2_234:
	add.f64 	%fd1494, %fd3617, 0dBFF0000000000000;
	add.f64 	%fd1495, %fd3617, 0d3FF0000000000000;
	rcp.approx.ftz.f64 	%fd1496, %fd1495;
	neg.f64 	%fd1497, %fd1495;
	fma.rn.f64 	%fd1498, %fd1497, %fd1496, 0d3FF0000000000000;
	fma.rn.f64 	%fd1499, %fd1498, %fd1498, %fd1498;
	fma.rn.f64 	%fd1500, %fd1499, %fd1496, %fd1496;
	mul.f64 	%fd1501, %fd1494, %fd1500;
	fma.rn.f64 	%fd1502, %fd1494, %fd1500, %fd1501;
	mul.f64 	%fd1503, %fd1502, %fd1502;
	fma.rn.f64 	%fd1504, %fd1503, 0d3EB1380B3AE80F1E, 0d3ED0EE258B7A8B04;
	fma.rn.f64 	%fd1505, %fd1504, %fd1503, 0d3EF3B2669F02676F;
	fma.rn.f64 	%fd1506, %fd1505, %fd1503, 0d3F1745CBA9AB0956;
	fma.rn.f64 	%fd1507, %fd1506, %fd1503, 0d3F3C71C72D1B5154;
	fma.rn.f64 	%fd1508, %fd1507, %fd1503, 0d3F624924923BE72D;
	fma.rn.f64 	%fd1509, %fd1508, %fd1503, 0d3F8999999999A3C4;
	fma.rn.f64 	%fd1510, %fd1509, %fd1503, 0d3FB5555555555554;
	sub.f64 	%fd1511, %fd1494, %fd1502;
	add.f64 	%fd1512, %fd1511, %fd1511;
	neg.f64 	%fd1513, %fd1502;
	fma.rn.f64 	%fd1514, %fd1513, %fd1494, %fd1512;
	mul.f64 	%fd1515, %fd1500, %fd1514;
	mul.f64 	%fd1516, %fd1503, %fd1510;
	fma.rn.f64 	%fd1517, %fd1516, %fd1502, %fd1515;
	xor.b32  	%r836, %r1851, -2147483648;
	mov.b32 	%r837, 1127219200;
	mov.b64 	%fd1518, {%r836, %r837};
	sub.f64 	%fd1519, %fd1518, %fd94;
	fma.rn.f64 	%fd1520, %fd1519, 0d3FE62E42FEFA39EF, %fd1502;
	fma.rn.f64 	%fd1521, %fd1519, 0dBFE62E42FEFA39EF, %fd1520;
	sub.f64 	%fd1522, %fd1521, %fd1502;
	sub.f64 	%fd1523, %fd1517, %fd1522;
	fma.rn.f64 	%fd1524, %fd1519, 0d3C7ABC9E3B39803F, %fd1523;
	add.f64 	%fd3618, %fd1520, %fd1524;
$L__BB2_235:
	add.f64 	%fd314, %fd3615, %fd3618;
	abs.f64 	%fd315, %fd314;
	setp.eq.f64 	%p149, %fd315, 0d7FF0000000000000;
	@%p149 bra 	$L__BB2_238;
	mul.f64 	%fd1525, %fd314, 0d3FE45F306DC9C883;
	cvt.rni.s32.f64 	%r1852, %fd1525;
	cvt.rn.f64.s32 	%fd1526, %r1852;
	fma.rn.f64 	%fd1527, %fd1526, 0dBFF921FB54442D18, %fd314;
	fma.rn.f64 	%fd1528, %fd1526, 0dBC91A62633145C00, %fd1527;
	fma.rn.f64 	%fd3619, %fd1526, 0dB97B839A252049C0, %fd1528;
	setp.ltu.f64 	%p150, %fd315, 0d41E0000000000000;
	@%p150 bra 	$L__BB2_239;
	{ // callseq 72, 0
	.param .b64 param0;
	st.param.f64 	[param0], %fd314;
	.param .align 16 .b8 retval0[16];
	call.uni (retval0), 
	__internal_trig_reduction_slowpathd, 
	(
	param0
	);
	ld.param.f64 	%fd3619, [retval0];
	ld.param.b32 	%r1852, [retval0+8];
	} // callseq 72
	bra.uni 	$L__BB2_239;
$L__BB2_238:
	mov.f64 	%fd1530, 0d0000000000000000;
	mul.rn.f64 	%fd3619, %fd314, %fd1530;
	mov.b32 	%r1852, 0;
$L__BB2_239:
	shl.b32 	%r840, %r1852, 6;
	cvt.u64.u32 	%rd42, %r840;
	and.b64  	%rd43, %rd42, 64;
	add.s64 	%rd45, %rd4, %rd43;
	mul.rn.f64 	%fd1531, %fd3619, %fd3619;
	and.b32  	%r841, %r1852, 1;
	setp.eq.b32 	%p151, %r841, 1;
	selp.f64 	%fd1532, 0dBDA8FF8320FD8164, 0d3DE5DB65F9785EBA, %p151;
	ld.global.nc.v2.f64 	{%fd1533, %fd1534}, [%rd45];
	fma.rn.f64 	%fd1535, %fd1532, %fd1531, %fd1533;
	fma.rn.f64 	%fd1536, %fd1535, %fd1531, %fd1534;
	ld.global.nc.v2.f64 	{%fd1537, %fd1538}, [%rd45+16];
	fma.rn.f64 	%fd1539, %fd1536, %fd1531, %fd1537;
	fma.rn.f64 	%fd1540, %fd1539, %fd1531, %fd1538;
	ld.global.nc.v2.f64 	{%fd1541, %fd1542}, [%rd45+32];
	fma.rn.f64 	%fd1543, %fd1540, %fd1531, %fd1541;
	fma.rn.f64 	%fd1544, %fd1543, %fd1531, %fd1542;
	fma.rn.f64 	%fd1545, %fd1544, %fd3619, %fd3619;
	fma.rn.f64 	%fd1546, %fd1544, %fd1531, 0d3FF0000000000000;
	selp.f64 	%fd1547, %fd1546, %fd1545, %p151;
	and.b32  	%r842, %r1852, 2;
	setp.eq.s32 	%p152, %r842, 0;
	mov.f64 	%fd1548, 0d0000000000000000;
	sub.f64 	%fd1549, %fd1548, %fd1547;
	selp.f64 	%fd1550, %fd1547, %fd1549, %p152;
	fma.rn.f64 	%fd1551, %fd300, %fd300, 0d3FF0000000000000;
	sqrt.rn.f64 	%fd1552, %fd1551;
	add.f64 	%fd320, %fd1552, %fd1550;
	{
	.reg .b32 %temp; 
	mov.b64 	{%temp, %r216}, %fd320;
	}
	setp.eq.f64 	%p153, %fd320, 0d0000000000000000;
	@%p153 bra 	$L__BB2_241;
	abs.f64 	%fd1553, %fd320;
	{ // callseq 73, 0
	.param .b64 param0;
	st.param.f64 	[param0], %fd1553;
	.param .b64 retval0;
	call.uni (retval0), 
	__internal_accurate_pow, 
	(
	param0
	);
	ld.param.f64 	%fd1554, [retval0];
	} // callseq 73
	setp.lt.s32 	%p154, %r216, 0;
	selp.f64 	%fd3621, 0dFFF8000000000000, %fd1554, %p154;
	bra.uni 	$L__BB2_242;
$L__BB2_241:
	setp.lt.s32 	%p155, %r71, 0;
	setp.eq.s32 	%p156, %r72, 1074790400;
	selp.b32 	%r843, %r216, 0, %p156;
	or.b32  	%r844, %r843, 2146435072;
	selp.b32 	%r845, %r844, %r843, %p155;
	mov.b32 	%r846, 0;
	mov.b64 	%fd3621, {%r846, %r845};
$L__BB2_242:
	add.f64 	%fd1556, %fd320, 0d4004000000000000;
	{
	.reg .b32 %temp; 
	mov.b64 	{%temp, %r847}, %fd1556;
	}
	and.b32  	%r848, %r847, 2146435072;
	setp.ne.s32 	%p157, %r848, 2146435072;
	@%p157 bra 	$L__BB2_247;
	setp.nan.f64 	%p158, %fd320, %fd320;
	@%p158 bra 	$L__BB2_246;
	abs.f64 	%fd1557, %fd320;
	setp.neu.f64 	%p159, %fd1557, 0d7FF0000000000000;
	@%p159 bra 	$L__BB2_247;
	setp.lt.s32 	%p160, %r216, 0;
	selp.b32 	%r849, %r74, %r73, %p2;
	selp.b32 	%r850, %r849, %r73, %p160;
	mov.b32 	%r851, 0;
	mov.b64 	%fd3621, {%r851, %r850};
	bra.uni 	$L__BB2_247;
$L__BB2_246:
	mov.f64 	%fd1558, 0d4004000000000000;
	add.rn.f64 	%fd3621, %fd320, %fd1558;
$L__BB2_247:
	setp.eq.f64 	%p161, %fd320, 0d3FF0000000000000;
	selp.f64 	%fd327, 0d3FF0000000000000, %fd3621, %p161;
	mul.f64 	%fd328, %fd300, 0d4014000000000000;
	abs.f64 	%fd329, %fd328;
	setp.eq.f64 	%p162, %fd329, 0d7FF0000000000000;
	@%p162 bra 	$L__BB2_251;
	mul.f64 	%fd1559, %fd328, 0d3FE45F306DC9C883;
	cvt.rni.s32.f64 	%r1853, %fd1559;
	cvt.rn.f64.s32 	%fd1560, %r1853;
	fma.rn.f64 	%fd1561, %fd1560, 0dBFF921FB54442D18, %fd328;
	fma.rn.f64 	%fd1562, %fd1560, 0dBC91A62633145C00, %fd1561;
	fma.rn.f64 	%fd3623, %fd1560, 0dB97B839A252049C0, %fd1562;
	setp.ltu.f64 	%p163, %fd329, 0d41E0000000000000;
	@%p163 bra 	$L__BB2_250;
	{ // callseq 74, 0
	.param .b64 param0;
	st.param.f64 	[param0], %fd328;
	.param .align 16 .b8 retval0[16];
	call.uni (retval0), 
	__internal_trig_reduction_slowpathd, 
	(
	param0
	);
	ld.param.f64 	%fd3623, [retval0];
	ld.param.b32 	%r1853, [retval0+8];
	} // callseq 74
$L__BB2_250:
	add.s32 	%r1854, %r1853, 1;
	bra.uni 	$L__BB2_252;
$L__BB2_251:
	mov.f64 	%fd1564, 0d0000000000000000;
	mul.rn.f64 	%fd3623, %fd328, %fd1564;
	mov.b32 	%r1854, 1;
$L__BB2_252:
	shl.b32 	%r854, %r1854, 6;
	cvt.u64.u32 	%rd46, %r854;
	and.b64  	%rd47, %rd46, 64;
	mov.u64 	%rd48, __cudart_sin_cos_coeffs;
	add.s64 	%rd49, %rd48, %rd47;
	mul.rn.f64 	%fd1565, %fd3623, %fd3623;
	and.b32  	%r855, %r1854, 1;
	setp.eq.b32 	%p164, %r855, 1;
	selp.f64 	%fd1566, 0dBDA8FF8320FD8164, 0d3DE5DB65F9785EBA, %p164;
	ld.global.nc.v2.f64 	{%fd1567, %fd1568}, [%rd49];
	fma.rn.f64 	%fd1569, %fd1566, %fd1565, %fd1567;
	fma.rn.f64 	%fd1570, %fd1569, %fd1565, %fd1568;
	ld.global.nc.v2.f64 	{%fd1571, %fd1572}, [%rd49+16];
	fma.rn.f64 	%fd1573, %fd1570, %fd1565, %fd1571;
	fma.rn.f64 	%fd1574, %fd1573, %fd1565, %fd1572;
	ld.global.nc.v2.f64 	{%fd1575, %fd1576}, [%rd49+32];
	fma.rn.f64 	%fd1577, %fd1574, %fd1565, %fd1575;
	fma.rn.f64 	%fd1578, %fd1577, %fd1565, %fd1576;
	fma.rn.f64 	%fd1579, %fd1578, %fd3623, %fd3623;
	fma.rn.f64 	%fd1580, %fd1578, %fd1565, 0d3FF0000000000000;
	selp.f64 	%fd1581, %fd1580, %fd1579, %p164;
	and.b32  	%r856, %r1854, 2;
	setp.eq.s32 	%p165, %r856, 0;
	mov.f64 	%fd1582, 0d0000000000000000;
	sub.f64 	%fd1583, %fd1582, %fd1581;
	selp.f64 	%fd1584, %fd1581, %fd1583, %p165;
	mul.f64 	%fd335, %fd327, %fd1584;
	neg.f64 	%fd1585, %fd300;
	fma.rn.f64 	%fd1586, %fd300, 0dBFF71547652B82FE, 0d4338000000000000;
	{
	.reg .b32 %temp; 
	mov.b64 	{%r222, %temp}, %fd1586;
	}
	mov.f64 	%fd1587, 0dC338000000000000;
	add.rn.f64 	%fd1588, %fd1586, %fd1587;
	fma.rn.f64 	%fd1589, %fd1588, 0dBFE62E42FEFA39EF, %fd1585;
	fma.rn.f64 	%fd1590, %fd1588, 0dBC7ABC9E3B39803F, %fd1589;
	fma.rn.f64 	%fd1591, %fd1590, 0d3E5ADE1569CE2BDF, 0d3E928AF3FCA213EA;
	fma.rn.f64 	%fd1592, %fd1591, %fd1590, 0d3EC71DEE62401315;
	fma.rn.f64 	%fd1593, %fd1592, %fd1590, 0d3EFA01997C89EB71;
	fma.rn.f64 	%fd1594, %fd1593, %fd1590, 0d3F2A01A014761F65;
	fma.rn.f64 	%fd1595, %fd1594, %fd1590, 0d3F56C16C1852B7AF;
	fma.rn.f64 	%fd1596, %fd1595, %fd1590, 0d3F81111111122322;
	fma.rn.f64 	%fd1597, %fd1596, %fd1590, 0d3FA55555555502A1;
	fma.rn.f64 	%fd1598, %fd1597, %fd1590, 0d3FC5555555555511;
	fma.rn.f64 	%fd1599, %fd1598, %fd1590, 0d3FE000000000000B;
	fma.rn.f64 	%fd1600, %fd1599, %fd1590, 0d3FF0000000000000;
	fma.rn.f64 	%fd1601, %fd1600, %fd1590, 0d3FF0000000000000;
	{
	.reg .b32 %temp; 
	mov.b64 	{%r223, %temp}, %fd1601;
	}
	{
	.reg .b32 %temp; 
	mov.b64 	{%temp, %r224}, %fd1601;
	}
	shl.b32 	%r857, %r222, 20;
	add.s32 	%r858, %r857, %r224;
	mov.b64 	%fd3624, {%r223, %r858};
	{
	.reg .b32 %temp; 
	mov.b64 	{%temp, %r859}, %fd1585;
	}
	mov.b32 	%f50, %r859;
	abs.f32 	%f16, %f50;
	setp.lt.f32 	%p166, %f16, 0f4086232B;
	@%p166 bra 	$L__BB2_255;
	setp.gt.f64 	%p167, %fd300, 0d0000000000000000;
	mov.f64 	%fd1602, 0d7FF0000000000000;
	sub.f64 	%fd1603, %fd1602, %fd300;
	selp.f64 	%fd3624, 0d0000000000000000, %fd1603, %p167;
	setp.geu.f32 	%p168, %f16, 0f40874800;
	@%p168 bra 	$L__BB2_255;
	shr.u32 	%r860, %r222, 31;
	add.s32 	%r861, %r222, %r860;
	shr.s32 	%r862, %r861, 1;
	shl.b32 	%r863, %r862, 20;
	add.s32 	%r864, %r224, %r863;
	mov.b64 	%fd1604, {%r223, %r864};
	sub.s32 	%r865, %r222, %r862;
	shl.b32 	%r866, %r865, 20;
	add.s32 	%r867, %r866, 1072693248;
	mov.b32 	%r868, 0;
	mov.b64 	%fd1605, {%r868, %r867};
	mul.f64 	%fd3624, %fd1605, %fd1604;
$L__BB2_255:
	add.f64 	%fd1606, %fd3624, 0d3FF0000000000000;
	div.rn.f64 	%fd340, %fd335, %fd1606;
	add.s32 	%r869, %r70, 3840;
	cvt.rn.f64.s32 	%fd1607, %r869;
	fma.rn.f64 	%fd341, %fd801, %fd1607, %fd800;
	fma.rn.f64 	%fd1608, %fd341, 0d3FF71547652B82FE, 0d4338000000000000;
	{
	.reg .b32 %temp; 
	mov.b64 	{%r225, %temp}, %fd1608;
	}
	mov.f64 	%fd1609, 0dC338000000000000;
	add.rn.f64 	%fd1610, %fd1608, %fd1609;
	fma.rn.f64 	%fd1611, %fd1610, 0dBFE62E42FEFA39EF, %fd341;
	fma.rn.f64 	%fd1612, %fd1610, 0dBC7ABC9E3B39803F, %fd1611;
	fma.rn.f64 	%fd1613, %fd1612, 0d3E5ADE1569CE2BDF, 0d3E928AF3FCA213EA;
	fma.rn.f64 	%fd1614, %fd1613, %fd1612, 0d3EC71DEE62401315;
	fma.rn.f64 	%fd1615, %fd1614, %fd1612, 0d3EFA01997C89EB71;
	fma.rn.f64 	%fd1616, %fd1615, %fd1612, 0d3F2A01A014761F65;
	fma.rn.f64 	%fd1617, %fd1616, %fd1612, 0d3F56C16C1852B7AF;
	fma.rn.f64 	%fd1618, %fd1617, %fd1612, 0d3F81111111122322;
	fma.rn.f64 	%fd1619, %fd1618, %fd1612, 0d3FA55555555502A1;
	fma.rn.f64 	%fd1620, %fd1619, %fd1612, 0d3FC5555555555511;
	fma.rn.f64 	%fd1621, %fd1620, %fd1612, 0d3FE000000000000B;
	fma.rn.f64 	%fd1622, %fd1621, %fd1612, 0d3FF0000000000000;
	fma.rn.f64 	%fd1623, %fd1622, %fd1612, 0d3FF0000000000000;
	{
	.reg .b32 %temp; 
	mov.b64 	{%r226, %temp}, %fd1623;
	}
	{
	.reg .b32 %temp; 
	mov.b64 	{%temp, %r227}, %fd1623;
	}
	shl.b32 	%r870, %r225, 20;
	add.s32 	%r871, %r870, %r227;
	mov.b64 	%fd3625, {%r226, %r871};
	{
	.reg .b32 %temp; 
	mov.b64 	{%temp, %r872}, %fd341;
	}
	mov.b32 	%f51, %r872;
	abs.f32 	%f17, %f51;
	setp.lt.f32 	%p169, %f17, 0f4086232B;
	@%p169 bra 	$L__BB2_258;
	setp.lt.f64 	%p170, %fd341, 0d0000000000000000;
	add.f64 	%fd1624, %fd341, 0d7FF0000000000000;
	selp.f64 	%fd3625, 0d0000000000000000, %fd1624, %p170;
	setp.geu.f32 	%p171, %f17, 0f40874800;
	@%p171 bra 	$L__BB2_258;
	shr.u32 	%r873, %r225, 31;
	add.s32 	%r874, %r225, %r873;
	shr.s32 	%r875, %r874, 1;
	shl.b32 	%r876, %r875, 20;
	add.s32 	%r877, %r227, %r876;
	mov.b64 	%fd1625, {%r226, %r877};
	sub.s32 	%r878, %r225, %r875;
	shl.b32 	%r879, %r878, 20;
	add.s32 	%r880, %r879, 1072693248;
	mov.b32 	%r881, 0;
	mov.b64 	%fd1626, {%r881, %r880};
	mul.f64 	%fd3625, %fd1626, %fd1625;
$L__BB2_258:
	add.f64 	%fd3626, %fd341, 0d3FF0000000000000;
	{
	.reg .b32 %temp; 
	mov.b64 	{%temp, %r1855}, %fd3626;
	}
	{
	.reg .b32 %temp; 
	mov.b64 	{%r1856, %temp}, %fd3626;
	}
	setp.gt.s32 	%p172, %r1855, 1048575;
	mov.b32 	%r1857, -1023;
	@%p172 bra 	$L__BB2_260;
	mul.f64 	%fd3626, %fd3626, 0d4350000000000000;
	{
	.reg .b32 %temp; 
	mov.b64 	{%temp, %r1855}, %fd3626;
	}
	{
	.reg .b32 %temp; 
	mov.b64 	{%r1856, %temp}, %fd3626;
	}
	mov.b32 	%r1857, -1077;
$L__BB2_260:
	add.s32 	%r884, %r1855, -1;
	setp.lt.u32 	%p173, %r884, 2146435071;
	@%p173 bra 	$L__BB2_262;
	fma.rn.f64 	%fd1627, %fd3626, 0d7FF0000000000000, 0d7FF0000000000000;
	{
	.reg .b32 %temp; 
	mov.b64 	{%temp, %r885}, %fd3626;
	}
	and.b32  	%r886, %r885, 2147483647;
	setp.eq.s32 	%p174, %r886, 0;
	selp.f64 	%fd3628, 0dFFF0000000000000, %fd1627, %p174;
	bra.uni 	$L__BB2_265;
$L__BB2_262:
	shr.u32 	%r887, %r1855, 20;
	add.s32 	%r1858, %r1857, %r887;
	and.b32  	%r888, %r1855, 1048575;
	or.b32  	%r889, %r888, 1072693248;
	mov.b64 	%fd3627, {%r1856, %r889};
	setp.lt.u32 	%p175, %r889, 1073127583;
	@%p175 bra 	$L__BB2_264;
	{
	.reg .b32 %temp; 
	mov.b64 	{%r890, %temp}, %fd3627;
	}
	{
	.reg .b32 %temp; 
	mov.b64 	{%temp, %r891}, %fd3627;
	}
	add.s32 	%r892, %r891, -1048576;
	mov.b64 	%fd3627, {%r890, %r892};
	add.s32 	%r1858, %r1858, 1;
$L__BB2_264:
	add.f64 	%fd1628, %fd3627, 0dBFF0000000000000;
	add.f64 	%fd1629, %fd3627, 0d3FF0000000000000;
	rcp.approx.ftz.f64 	%fd1630, %fd1629;
	neg.f64 	%fd1631, %fd1629;
	fma.rn.f64 	%fd1632, %fd1631, %fd1630, 0d3FF0000000000000;
	fma.rn.f64 	%fd1633, %fd1632, %fd1632, %fd1632;
	fma.rn.f64 	%fd1634, %fd1633, %fd1630, %fd1630;
	mul.f64 	%fd1635, %fd1628, %fd1634;
	fma.rn.f64 	%fd1636, %fd1628, %fd1634, %fd1635;
	mul.f64 	%fd1637, %fd1636, %fd1636;
	fma.rn.f64 	%fd1638, %fd1637, 0d3EB1380B3AE80F1E, 0d3ED0EE258B7A8B04;
	fma.rn.f64 	%fd1639, %fd1638, %fd1637, 0d3EF3B2669F02676F;
	fma.rn.f64 	%fd1640, %fd1639, %fd1637, 0d3F1745CBA9AB0956;
	fma.rn.f64 	%fd1641, %fd1640, %fd1637, 0d3F3C71C72D1B5154;
	fma.rn.f64 	%fd1642, %fd1641, %fd1637, 0d3F624924923BE72D;
	fma.rn.f64 	%fd1643, %fd1642, %fd1637, 0d3F8999999999A3C4;
	fma.rn.f64 	%fd1644, %fd1643, %fd1637, 0d3FB5555555555554;
	sub.f64 	%fd1645, %fd1628, %fd1636;
	add.f64 	%fd1646, %fd1645, %fd1645;
	neg.f64 	%fd1647, %fd1636;
	fma.rn.f64 	%fd1648, %fd1647, %fd1628, %fd1646;
	mul.f64 	%fd1649, %fd1634, %fd1648;
	mul.f64 	%fd1650, %fd1637, %fd1644;
	fma.rn.f64 	%fd1651, %fd1650, %fd1636, %fd1649;
	xor.b32  	%r893, %r1858, -2147483648;
	mov.b32 	%r894, 1127219200;
	mov.b64 	%fd1652, {%r893, %r894};
	sub.f64 	%fd1653, %fd1652, %fd94;
	fma.rn.f64 	%fd1654, %fd1653, 0d3FE62E42FEFA39EF, %fd1636;
	fma.rn.f64 	%fd1655, %fd1653, 0dBFE62E42FEFA39EF, %fd1654;
	sub.f64 	%fd1656, %fd1655, %fd1636;
	sub.f64 	%fd1657, %fd1651, %fd1656;
	fma.rn.f64 	%fd1658, %fd1653, 0d3C7ABC9E3B39803F, %fd1657;
	add.f64 	%fd3628, %fd1654, %fd1658;
$L__BB2_265:
	add.f64 	%fd355, %fd3625, %fd3628;
	abs.f64 	%fd356, %fd355;
	setp.eq.f64 	%p176, %fd356, 0d7FF0000000000000;
	@%p176 bra 	$L__BB2_268;
	mul.f64 	%fd1659, %fd355, 0d3FE45F306DC9C883;
	cvt.rni.s32.f64 	%r1859, %fd1659;
	cvt.rn.f64.s32 	%fd1660, %r1859;
	fma.rn.f64 	%fd1661, %fd1660, 0dBFF921FB54442D18, %fd355;
	fma.rn.f64 	%fd1662, %fd1660, 0dBC91A62633145C00, %fd1661;
	fma.rn.f64 	%fd3629, %fd1660, 0dB97B839A252049C0, %fd1662;
	setp.ltu.f64 	%p177, %fd356, 0d41E0000000000000;
	@%p177 bra 	$L__BB2_269;
	{ // callseq 75, 0
	.param .b64 param0;
	st.param.f64 	[param0], %fd355;
	.param .align 16 .b8 retval0[16];
	call.uni (retval0), 
	__internal_trig_reduction_slowpathd, 
	(
	param0
	);
	ld.param.f64 	%fd3629, [retval0];
	ld.param.b32 	%r1859, [retval0+8];
	} // callseq 75
	bra.uni 	$L__BB2_269;
$L__BB2_268:
	mov.f64 	%fd1664, 0d0000000000000000;
	mul.rn.f64 	%fd3629, %fd355, %fd1664;
	mov.b32 	%r1859, 0;
$L__BB2_269:
	shl.b32 	%r897, %r1859, 6;
	cvt.u64.u32 	%rd50, %r897;
	and.b64  	%rd51, %rd50, 64;
	mov.u64 	%rd52, __cudart_sin_cos_coeffs;
	add.s64 	%rd53, %rd52, %rd51;
	mul.rn.f64 	%fd1665, %fd3629, %fd3629;
	and.b32  	%r898, %r1859, 1;
	setp.eq.b32 	%p178, %r898, 1;
	selp.f64 	%fd1666, 0dBDA8FF8320FD8164, 0d3DE5DB65F9785EBA, %p178;
	ld.global.nc.v2.f64 	{%fd1667, %fd1668}, [%rd53];
	fma.rn.f64 	%fd1669, %fd1666, %fd1665, %fd1667;
	fma.rn.f64 	%fd1670, %fd1669, %fd1665, %fd1668;
	ld.global.nc.v2.f64 	{%fd1671, %fd1672}, [%rd53+16];
	fma.rn.f64 	%fd1673, %fd1670, %fd1665, %fd1671;
	fma.rn.f64 	%fd1674, %fd1673, %fd1665, %fd1672;
	ld.global.nc.v2.f64 	{%fd1675, %fd1676}, [%rd53+32];
	fma.rn.f64 	%fd1677, %fd1674, %fd1665, %fd1675;
	fma.rn.f64 	%fd1678, %fd1677, %fd1665, %fd1676;
	fma.rn.f64 	%fd1679, %fd1678, %fd3629, %fd3629;
	fma.rn.f64 	%fd1680, %fd1678, %fd1665, 0d3FF0000000000000;
	selp.f64 	%fd1681, %fd1680, %fd1679, %p178;
	and.b32  	%r899, %r1859, 2;
	setp.eq.s32 	%p179, %r899, 0;
	mov.f64 	%fd1682, 0d0000000000000000;
	sub.f64 	%fd1683, %fd1682, %fd1681;
	selp.f64 	%fd1684, %fd1681, %fd1683, %p179;
	fma.rn.f64 	%fd1685, %fd341, %fd341, 0d3FF0000000000000;
	sqrt.rn.f64 	%fd1686, %fd1685;
	add.f64 	%fd361, %fd1686, %fd1684;
	{
	.reg .b32 %temp; 
	mov.b64 	{%temp, %r241}, %fd361;
	}
	setp.eq.f64 	%p180, %fd361, 0d0000000000000000;
	@%p180 bra 	$L__BB2_271;
	abs.f64 	%fd1687, %fd361;
	{ // callseq 76, 0
	.param .b64 param0;
	st.param.f64 	[param0], %fd1687;
	.param .b64 retval0;
	call.uni (retval0), 
	__internal_accurate_pow, 
	(
	param0
	);
	ld.param.f64 	%fd1688, [retval0];
	} // callseq 76
	setp.lt.s32 	%p181, %r241, 0;
	selp.f64 	%fd3631, 0dFFF8000000000000, %fd1688, %p181;
	bra.uni 	$L__BB2_272;
$L__BB2_271:
	setp.lt.s32 	%p182, %r71, 0;
	setp.eq.s32 	%p183, %r72, 1074790400;
	selp.b32 	%r900, %r241, 0, %p183;
	or.b32  	%r901, %r900, 2146435072;
	selp.b32 	%r902, %r901, %r900, %p182;
	mov.b32 	%r903, 0;
	mov.b64 	%fd3631, {%r903, %r902};
$L__BB2_272:
	add.f64 	%fd1690, %fd361, 0d4004000000000000;
	{
	.reg .b32 %temp; 
	mov.b64 	{%temp, %r904}, %fd1690;
	}
	and.b32  	%r905, %r904, 2146435072;
	setp.ne.s32 	%p184, %r905, 2146435072;
	@%p184 bra 	$L__BB2_277;
	setp.nan.f64 	%p185, %fd361, %fd361;
	@%p185 bra 	$L__BB2_276;
	abs.f64 	%fd1691, %fd361;
	setp.neu.f64 	%p186, %fd1691, 0d7FF0000000000000;
	@%p186 bra 	$L__BB2_277;
	setp.lt.s32 	%p187, %r241, 0;
	selp.b32 	%r906, %r74, %r73, %p2;
	selp.b32 	%r907, %r906, %r73, %p187;
	mov.b32 	%r908, 0;
	mov.b64 	%fd3631, {%r908, %r907};
	bra.uni 	$L__BB2_277;
$L__BB2_276:
	mov.f64 	%fd1692, 0d4004000000000000;
	add.rn.f64 	%fd3631, %fd361, %fd1692;
$L__BB2_277:
	setp.eq.f64 	%p188, %fd361, 0d3FF0000000000000;
	selp.f64 	%fd368, 0d3FF0000000000000, %fd3631, %p188;
	mul.f64 	%fd369, %fd341, 0d4014000000000000;
	abs.f64 	%fd370, %fd369;
	setp.eq.f64 	%p189, %fd370, 0d7FF0000000000000;
	@%p189 bra 	$L__BB2_281;
	mul.f64 	%fd1693, %fd369, 0d3FE45F306DC9C883;
	cvt.rni.s32.f64 	%r1860, %fd1693;
	cvt.rn.f64.s32 	%fd1694, %r1860;
	fma.rn.f64 	%fd1695, %fd1694, 0dBFF921FB54442D18, %fd369;
	fma.rn.f64 	%fd1696, %fd1694, 0dBC91A62633145C00, %fd1695;
	fma.rn.f64 	%fd3633, %fd1694, 0dB97B839A252049C0, %fd1696;
	setp.ltu.f64 	%p190, %fd370, 0d41E0000000000000;
	@%p190 bra 	$L__BB2_280;
	{ // callseq 77, 0
	.param .b64 param0;
	st.param.f64 	[param0], %fd369;
	.param .align 16 .b8 retval0[16];
	call.uni (retval0), 
	__internal_trig_reduction_slowpathd, 
	(
	param0
	);
	ld.param.f64 	%fd3633, [retval0];
	ld.param.b32 	%r1860, [retval0+8];
	} // callseq 77
$L__BB2_280:
	add.s32 	%r1861, %r1860, 1;
	bra.uni 	$L__BB2_282;
$L__BB2_281:
	mov.f64 	%fd1698, 0d0000000000000000;
	mul.rn.f64 	%fd3633, %fd369, %fd1698;
	mov.b32 	%r1861, 1;
$L__BB2_282:
	shl.b32 	%r911, %r1861, 6;
	cvt.u64.u32 	%rd54, %r911;
	and.b64  	%rd55, %rd54, 64;
	mov.u64 	%rd56, __cudart_sin_cos_coeffs;
	add.s64 	%rd57, %rd56, %rd55;
	mul.rn.f64 	%fd1699, %fd3633, %fd3633;
	and.b32  	%r912, %r1861, 1;
	setp.eq.b32 	%p191, %r912, 1;
	selp.f64 	%fd1700, 0dBDA8FF8320FD8164, 0d3DE5DB65F9785EBA, %p191;
	ld.global.nc.v2.f64 	{%fd1701, %fd1702}, [%rd57];
	fma.rn.f64 	%fd1703, %fd1700, %fd1699, %fd1701;
	fma.rn.f64 	%fd1704, %fd1703, %fd1699, %fd1702;
	ld.global.nc.v2.f64 	{%fd1705, %fd1706}, [%rd57+16];
	fma.rn.f64 	%fd1707, %fd1704, %fd1699, %fd1705;
	fma.rn.f64 	%fd1708, %fd1707, %fd1699, %fd1706;
	ld.global.nc.v2.f64 	{%fd1709, %fd1710}, [%rd57+32];
	fma.rn.f64 	%fd1711, %fd1708, %fd1699, %fd1709;
	fma.rn.f64 	%fd1712, %fd1711, %fd1699, %fd1710;
	fma.rn.f64 	%fd1713, %fd1712, %fd3633, %fd3633;
	fma.rn.f64 	%fd1714, %fd1712, %fd1699, 0d3FF0000000000000;
	selp.f64 	%fd1715, %fd1714, %fd1713, %p191;
	and.b32  	%r913, %r1861, 2;
	setp.eq.s32 	%p192, %r913, 0;
	mov.f64 	%fd1716, 0d0000000000000000;
	sub.f64 	%fd1717, %fd1716, %fd1715;
	selp.f64 	%fd1718, %fd1715, %fd1717, %p192;
	mul.f64 	%fd376, %fd368, %fd1718;
	neg.f64 	%fd1719, %fd341;
	fma.rn.f64 	%fd1720, %fd341, 0dBFF71547652B82FE, 0d4338000000000000;
	{
	.reg .b32 %temp; 
	mov.b64 	{%r247, %temp}, %fd1720;
	}
	mov.f64 	%fd1721, 0dC338000000000000;
	add.rn.f64 	%fd1722, %fd1720, %fd1721;
	fma.rn.f64 	%fd1723, %fd1722, 0dBFE62E42FEFA39EF, %fd1719;
	fma.rn.f64 	%fd1724, %fd1722, 0dBC7ABC9E3B39803F, %fd1723;
	fma.rn.f64 	%fd1725, %fd1724, 0d3E5ADE1569CE2BDF, 0d3E928AF3FCA213EA;
	fma.rn.f64 	%fd1726, %fd1725, %fd1724, 0d3EC71DEE62401315;
	fma.rn.f64 	%fd1727, %fd1726, %fd1724, 0d3EFA01997C89EB71;
	fma.rn.f64 	%fd1728, %fd1727, %fd1724, 0d3F2A01A014761F65;
	fma.rn.f64 	%fd1729, %fd1728, %fd1724, 0d3F56C16C1852B7AF;
	fma.rn.f64 	%fd1730, %fd1729, %fd1724, 0d3F81111111122322;
	fma.rn.f64 	%fd1731, %fd1730, %fd1724, 0d3FA55555555502A1;
	fma.rn.f64 	%fd1732, %fd1731, %fd1724, 0d3FC5555555555511;
	fma.rn.f64 	%fd1733, %fd1732, %fd1724, 0d3FE000000000000B;
	fma.rn.f64 	%fd1734, %fd1733, %fd1724, 0d3FF0000000000000;
	fma.rn.f64 	%fd1735, %fd1734, %fd1724, 0d3FF0000000000000;
	{
	.reg .b32 %temp; 
	mov.b64 	{%r248, %temp}, %fd1735;
	}
	{
	.reg .b32 %temp; 
	mov.b64 	{%temp, %r249}, %fd1735;
	}
	shl.b32 	%r914, %r247, 20;
	add.s32 	%r915, %r914, %r249;
	mov.b64 	%fd3634, {%r248, %r915};
	{
	.reg .b32 %temp; 
	mov.b64 	{%temp, %r916}, %fd1719;
	}
	mov.b32 	%f52, %r916;
	abs.f32 	%f18, %f52;
	setp.lt.f32 	%p193, %f18, 0f4086232B;
	@%p193 bra 	$L__BB2_285;
	setp.gt.f64 	%p194, %fd341, 0d0000000000000000;
	mov.f64 	%fd1736, 0d7FF0000000000000;
	sub.f64 	%fd1737, %fd1736, %fd341;
	selp.f64 	%fd3634, 0d0000000000000000, %fd1737, %p194;
	setp.geu.f32 	%p195, %f18, 0f40874800;
	@%p195 bra 	$L__BB2_285;
	shr.u32 	%r917, %r247, 31;
	add.s32 	%r918, %r247, %r917;
	shr.s32 	%r919, %r918, 1;
	shl.b32 	%r920, %r919, 20;
	add.s32 	%r921, %r249, %r920;
	mov.b64 	%fd1738, {%r248, %r921};
	sub.s32 	%r922, %r247, %r919;
	shl.b32 	%r923, %r922, 20;
	add.s32 	%r924, %r923, 1072693248;
	mov.b32 	%r925, 0;
	mov.b64 	%fd1739, {%r925, %r924};
	mul.f64 	%fd3634, %fd1739, %fd1738;
$L__BB2_285:
	add.f64 	%fd1740, %fd3634, 0d3FF0000000000000;
	div.rn.f64 	%fd381, %fd376, %fd1740;
	add.s32 	%r926, %r70, 4480;
	cvt.rn.f64.s32 	%fd1741, %r926;
	fma.rn.f64 	%fd382, %fd801, %fd1741, %fd800;
	fma.rn.f64 	%fd1742, %fd382, 0d3FF71547652B82FE, 0d4338000000000000;
	{
	.reg .b32 %temp; 
	mov.b64 	{%r250, %temp}, %fd1742;
	}
	mov.f64 	%fd1743, 0dC338000000000000;
	add.rn.f64 	%fd1744, %fd1742, %fd1743;
	fma.rn.f64 	%fd1745, %fd1744, 0dBFE62E42FEFA39EF, %fd382;
	fma.rn.f64 	%fd1746, %fd1744, 0dBC7ABC9E3B39803F, %fd1745;
	fma.rn.f64 	%fd1747, %fd1746, 0d3E5ADE1569CE2BDF, 0d3E928AF3FCA213EA;
	fma.rn.f64 	%fd1748, %fd1747, %fd1746, 0d3EC71DEE62401315;
	fma.rn.f64 	%fd1749, %fd1748, %fd1746, 0d3EFA01997C89EB71;
	fma.rn.f64 	%fd1750, %fd1749, %fd1746, 0d3F2A01A014761F65;
	fma.rn.f64 	%fd1751, %fd1750, %fd1746, 0d3F56C16C1852B7AF;
	fma.rn.f64 	%fd1752, %fd1751, %fd1746, 0d3F81111111122322;
	fma.rn.f64 	%fd1753, %fd1752, %fd1746, 0d3FA55555555502A1;
	fma.rn.f64 	%fd1754, %fd1753, %fd1746, 0d3FC5555555555511;
	fma.rn.f64 	%fd1755, %fd1754, %fd1746, 0d3FE000000000000B;
	fma.rn.f64 	%fd1756, %fd1755, %fd1746, 0d3FF0000000000000;
	fma.rn.f64 	%fd1757, %fd1756, %fd1746, 0d3FF0000000000000;
	{
	.reg .b32 %temp; 
	mov.b64 	{%r251, %temp}, %fd1757;
	}
	{
	.reg .b32 %temp; 
	mov.b64 	{%temp, %r252}, %fd1757;
	}
	shl.b32 	%r927, %r250, 20;
	add.s32 	%r928, %r927, %r252;
	mov.b64 	%fd3635, {%r251, %r928};
	{
	.reg .b32 %temp; 
	mov.b64 	{%temp, %r929}, %fd382;
	}
	mov.b32 	%f53, %r929;
	abs.f32 	%f19, %f53;
	setp.lt.f32 	%p196, %f19, 0f4086232B;
	@%p196 bra 	$L__BB2_288;
	setp.lt.f64 	%p197, %fd382, 0d0000000000000000;
	add.f64 	%fd1758, %fd382, 0d7FF0000000000000;
	selp.f64 	%fd3635, 0d0000000000000000, %fd1758, %p197;
	setp.geu.f32 	%p198, %f19, 0f40874800;
	@%p198 bra 	$L__BB2_288;
	shr.u32 	%r930, %r250, 31;
	add.s32 	%r931, %r250, %r930;
	shr.s32 	%r932, %r931, 1;
	shl.b32 	%r933, %r932, 20;
	add.s32 	%r934, %r252, %r933;
	mov.b64 	%fd1759, {%r251, %r934};
	sub.s32 	%r935, %r250, %r932;
	shl.b32 	%r936, %r935, 20;
	add.s32 	%r937, %r936, 1072693248;
	mov.b32 	%r938, 0;
	mov.b64 	%fd1760, {%r938, %r937};
	mul.f64 	%fd3635, %fd1760, %fd1759;
$L__BB2_288:
	add.f64 	%fd3636, %fd382, 0d3FF0000000000000;
	{
	.reg .b32 %temp; 
	mov.b64 	{%temp, %r1862}, %fd3636;
	}
	{
	.reg .b32 %temp; 
	mov.b64 	{%r1863, %temp}, %fd3636;
	}
	setp.gt.s32 	%p199, %r1862, 1048575;
	mov.b32 	%r1864, -1023;
	@%p199 bra 	$L__BB2_290;
	mul.f64 	%fd3636, %fd3636, 0d4350000000000000;
	{
	.reg .b32 %temp; 
	mov.b64 	{%temp, %r1862}, %fd3636;
	}
	{
	.reg .b32 %temp; 
	mov.b64 	{%r1863, %temp}, %fd3636;
	}
	mov.b32 	%r1864, -1077;
$L__BB2_290:
	add.s32 	%r941, %r1862, -1;
	setp.lt.u32 	%p200, %r941, 2146435071;
	@%p200 bra 	$L__BB2_292;
	fma.rn.f64 	%fd1761, %fd3636, 0d7FF0000000000000, 0d7FF0000000000000;
	{
	.reg .b32 %temp; 
	mov.b64 	{%temp, %r942}, %fd3636;
	}
	and.b32  	%r943, %r942, 2147483647;
	setp.eq.s32 	%p201, %r943, 0;
	selp.f64 	%fd3638, 0dFFF0000000000000, %fd1761, %p201;
	bra.uni 	$L__BB2_295;
$L__BB2_292:
	shr.u32 	%r944, %r1862, 20;
	add.s32 	%r1865, %r1864, %r944;
	and.b32  	%r945, %r1862, 1048575;
	or.b32  	%r946, %r945, 1072693248;
	mov.b64 	%fd3637, {%r1863, %r946};
	setp.lt.u32 	%p202, %r946, 1073127583;
	@%p202 bra 	$L__BB2_294;
	{
	.reg .b32 %temp; 
	mov.b64 	{%r947, %temp}, %fd3637;
	}
	{
	.reg .b32 %temp; 
	mov.b64 	{%temp, %r948}, %fd3637;
	}
	add.s32 	%r949, %r948, -1048576;
	mov.b64 	%fd3637, {%r947, %r949};
	add.s32 	%r1865, %r1865, 1;
$L__BB2_294:
	add.f64 	%fd1762, %fd3637, 0dBFF0000000000000;
	add.f64 	%fd1763, %fd3637, 0d3FF0000000000000;
	rcp.approx.ftz.f64 	%fd1764, %fd1763;
	neg.f64 	%fd1765, %fd1763;
	fma.rn.f64 	%fd1766, %fd1765, %fd1764, 0d3FF0000000000000;
	fma.rn.f64 	%fd1767, %fd1766, %fd1766, %fd1766;
	fma.rn.f64 	%fd1768, %fd1767, %fd1764, %fd1764;
	mul.f64 	%fd1769, %fd1762, %fd1768;
	fma.rn.f64 	%fd1770, %fd1762, %fd1768, %fd1769;
	mul.f64 	%fd1771, %fd1770, %fd1770;
	fma.rn.f64 	%fd1772, %fd1771, 0d3EB1380B3AE80F1E, 0d3ED0EE258B7A8B04;
	fma.rn.f64 	%fd1773, %fd1772, %fd1771, 0d3EF3B2669F02676F;
	fma.rn.f64 	%fd1774, %fd1773, %fd1771, 0d3F1745CBA9AB0956;
	fma.rn.f64 	%fd1775, %fd1774, %fd1771, 0d3F3C71C72D1B5154;
	fma.rn.f64 	%fd1776, %fd1775, %fd1771, 0d3F624924923BE72D;
	fma.rn.f64 	%fd1777, %fd1776, %fd1771, 0d3F8999999999A3C4;
	fma.rn.f64 	%fd1778, %fd1777, %fd1771, 0d3FB5555555555554;
	sub.f64 	%fd1779, %fd1762, %fd1770;
	add.f64 	%fd1780, %fd1779, %fd1779;
	neg.f64 	%fd1781, %fd1770;
	fma.rn.f64 	%fd1782, %fd1781, %fd1762, %fd1780;
	mul.f64 	%fd1783, %fd1768, %fd1782;
	mul.f64 	%fd1784, %fd1771, %fd1778;
	fma.rn.f64 	%fd1785, %fd1784, %fd1770, %fd1783;
	xor.b32  	%r950, %r1865, -2147483648;
	mov.b32 	%r951, 1127219200;
	mov.b64 	%fd1786, {%r950, %r951};
	sub.f64 	%fd1787, %fd1786, %fd94;
	fma.rn.f64 	%fd1788, %fd1787, 0d3FE62E42FEFA39EF, %fd1770;
	fma.rn.f64 	%fd1789, %fd1787, 0dBFE62E42FEFA39EF, %fd1788;
	sub.f64 	%fd1790, %fd1789, %fd1770;
	sub.f64 	%fd1791, %fd1785, %fd1790;
	fma.rn.f64 	%fd1792, %fd1787, 0d3C7ABC9E3B39803F, %fd1791;
	add.f64 	%fd3638, %fd1788, %fd1792;
$L__BB2_295:
	add.f64 	%fd396, %fd3635, %fd3638;
	abs.f64 	%fd397, %fd396;
	setp.eq.f64 	%p203, %fd397, 0d7FF0000000000000;
	@%p203 bra 	$L__BB2_298;
	mul.f64 	%fd1793, %fd396, 0d3FE45F306DC9C883;
	cvt.rni.s32.f64 	%r1866, %fd1793;
	cvt.rn.f64.s32 	%fd1794, %r1866;
	fma.rn.f64 	%fd1795, %fd1794, 0dBFF921FB54442D18, %fd396;
	fma.rn.f64 	%fd1796, %fd1794, 0dBC91A62633145C00, %fd1795;
	fma.rn.f64 	%fd3639, %fd1794, 0dB97B839A252049C0, %fd1796;
	setp.ltu.f64 	%p204, %fd397, 0d41E0000000000000;
	@%p204 bra 	$L__BB2_299;
	{ // callseq 78, 0
	.param .b64 param0;
	st.param.f64 	[param0], %fd396;
	.param .align 16 .b8 retval0[16];
	call.uni (retval0), 
	__internal_trig_reduction_slowpathd, 
	(
	param0
	);
	ld.param.f64 	%fd3639, [retval0];
	ld.param.b32 	%r1866, [retval0+8];
	} // callseq 78
	bra.uni 	$L__BB2_299;
$L__BB2_298:
	mov.f64 	%fd1798, 0d0000000000000000;
	mul.rn.f64 	%fd3639, %fd396, %fd1798;
	mov.b32 	%r1866, 0;
$L__BB2_299:
	shl.b32 	%r954, %r1866, 6;
	cvt.u64.u32 	%rd58, %r954;
	and.b64  	%rd59, %rd58, 64;
	mov.u64 	%rd60, __cudart_sin_cos_coeffs;
	add.s64 	%rd61, %rd60, %rd59;
	mul.rn.f64 	%fd1799, %fd3639, %fd3639;
	and.b32  	%r955, %r1866, 1;
	setp.eq.b32 	%p205, %r955, 1;
	selp.f64 	%fd1800, 0dBDA8FF8320FD8164, 0d3DE5DB65F9785EBA, %p205;
	ld.global.nc.v2.f64 	{%fd1801, %fd1802}, [%rd61];
	fma.rn.f64 	%fd1803, %fd1800, %fd1799, %fd1801;
	fma.rn.f64 	%fd1804, %fd1803, %fd1799, %fd1802;
	ld.global.nc.v2.f64 	{%fd1805, %fd1806}, [%rd61+16];
	fma.rn.f64 	%fd1807, %fd1804, %fd1799, %fd1805;
	fma.rn.f64 	%fd1808, %fd1807, %fd1799, %fd1806;
	ld.global.nc.v2.f64 	{%fd1809, %fd1810}, [%rd61+32];
	fma.rn.f64 	%fd1811, %fd1808, %fd1799, %fd1809;
	fma.rn.f64 	%fd1812, %fd1811, %fd1799, %fd1810;
	fma.rn.f64 	%fd1813, %fd1812, %fd3639, %fd3639;
	fma.rn.f64 	%fd1814, %fd1812, %fd1799, 0d3FF0000000000000;
	selp.f64 	%fd1815, %fd1814, %fd1813, %p205;
	and.b32  	%r956, %r1866, 2;
	setp.eq.s32 	%p206, %r956, 0;
	mov.f64 	%fd1816, 0d0000000000000000;
	sub.f64 	%fd1817, %fd1816, %fd1815;
	selp.f64 	%fd1818, %fd1815, %fd1817, %p206;
	fma.rn.f64 	%fd1819, %fd382, %fd382, 0d3FF0000000000000;
	sqrt.rn.f64 	%fd1820, %fd1819;
	add.f64 	%fd402, %fd1820, %fd1818;
	{
	.reg .b32 %temp; 
	mov.b64 	{%temp, %r266}, %fd402;
	}
	setp.eq.f64 	%p207, %fd402, 0d0000000000000000;
	@%p207 bra 	$L__BB2_301;
	abs.f64 	%fd1821, %fd402;
	{ // callseq 79, 0
	.param .b64 param0;
	st.param.f64 	[param0], %fd1821;
	.param .b64 retval0;
	call.uni (retval0), 
	__internal_accurate_pow, 
	(
	param0
	);
	ld.param.f64 	%fd1822, [retval0];
	} // callseq 79
	setp.lt.s32 	%p208, %r266, 0;
	selp.f64 	%fd3641, 0dFFF8000000000000, %fd1822, %p208;
	bra.uni 	$L__BB2_302;
$L__BB2_301:
	setp.lt.s32 	%p209, %r71, 0;
	setp.eq.s32 	%p210, %r72, 1074790400;
	selp.b32 	%r957, %r266, 0, %p210;
	or.b32  	%r958, %r957, 2146435072;
	selp.b32 	%r959, %r958, %r957, %p209;
	mov.b32 	%r960, 0;
	mov.b64 	%fd3641, {%r960, %r959};
$L__BB2_302:
	add.f64 	%fd1824, %fd402, 0d4004000000000000;
	{
	.reg .b32 %temp; 
	mov.b64 	{%temp, %r961}, %fd1824;
	}
	and.b32  	%r962, %r961, 2146435072;
	setp.ne.s32 	%p211, %r962, 2146435072;
	@%p211 bra 	$L__BB2_307;
	setp.nan.f64 	%p212, %fd402, %fd402;
	@%p212 bra 	$L__BB2_306;
	abs.f64 	%fd1825, %fd402;
	setp.neu.f64 	%p213, %fd1825, 0d7FF0000000000000;
	@%p213 bra 	$L__BB2_307;
	setp.lt.s32 	%p214, %r266, 0;
	selp.b32 	%r963, %r74, %r73, %p2;
	selp.b32 	%r964, %r963, %r73, %p214;
	mov.b32 	%r965, 0;
	mov.b64 	%fd3641, {%r965, %r964};
	bra.uni 	$L__BB2_307;
$L__BB2_306:
	mov.f64 	%fd1826, 0d4004000000000000;
	add.rn.f64 	%fd3641, %fd402, %fd1826;
$L__BB2_307:
	setp.eq.f64 	%p215, %fd402, 0d3FF0000000000000;
	selp.f64 	%fd409, 0d3FF0000000000000, %fd3641, %p215;
	mul.f64 	%fd410, %fd382, 0d4014000000000000;
	abs.f64 	%fd411, %fd410;
	setp.eq.f64 	%p216, %fd411, 0d7FF0000000000000;
	@%p216 bra 	$L__BB2_311;
	mul.f64 	%fd1827, %fd410, 0d3FE45F306DC9C883;
	cvt.rni.s32.f64 	%r1867, %fd1827;
	cvt.rn.f64.s32 	%fd1828, %r1867;
	fma.rn.f64 	%fd1829, %fd1828, 0dBFF921FB54442D18, %fd410;
	fma.rn.f64 	%fd1830, %fd1828, 0dBC91A62633145C00, %fd1829;
	fma.rn.f64 	%fd3643, %fd1828, 0dB97B839A252049C0, %fd1830;
	setp.ltu.f64 	%p217, %fd411, 0d41E0000000000000;
	@%p217 bra 	$L__BB2_310;
	{ // callseq 80, 0
	.param .b64 param0;
	st.param.f64 	[param0], %fd410;
	.param .align 16 .b8 retval0[16];
	call.uni (retval0), 
	__internal_trig_reduction_slowpathd, 
	(
	param0
	);
	ld.param.f64 	%fd3643, [retval0];
	ld.param.b32 	%r1867, [retval0+8];
	} // callseq 80
$L__BB2_310:
	add.s32 	%r1868, %r1867, 1;
	bra.uni 	$L__BB2_312;
$L__BB2_311:
	mov.f64 	%fd1832, 0d0000000000000000;
	mul.rn.f64 	%fd3643, %fd410, %fd1832;
	mov.b32 	%r1868, 1;
$L__BB2_312:
	shl.b32 	%r968, %r1868, 6;
	cvt.u64.u32 	%rd62, %r968;
	and.b64  	%rd63, %rd62, 64;
	mov.u64 	%rd64, __cudart_sin_cos_coeffs;
	add.s64 	%rd65, %rd64, %rd63;
	mul.rn.f64 	%fd1833, %fd3643, %fd3643;
	and.b32  	%r969, %r1868, 1;
	setp.eq.b32 	%p218, %r969, 1;
	selp.f64 	%fd1834, 0dBDA8FF8320FD8164, 0d3DE5DB65F9785EBA, %p218;
	ld.global.nc.v2.f64 	{%fd1835, %fd1836}, [%rd65];
	fma.rn.f64 	%fd1837, %fd1834, %fd1833, %fd1835;
	fma.rn.f64 	%fd1838, %fd1837, %fd1833, %fd1836;
	ld.global.nc.v2.f64 	{%fd1839, %fd1840}, [%rd65+16];
	fma.rn.f64 	%fd1841, %fd1838, %fd1833, %fd1839;
	fma.rn.f64 	%fd1842, %fd1841, %fd1833, %fd1840;
	ld.global.nc.v2.f64 	{%fd1843, %fd1844}, [%rd65+32];
	fma.rn.f64 	%fd1845, %fd1842, %fd1833, %fd1843;
	fma.rn.f64 	%fd1846, %fd1845, %fd1833, %fd1844;
	fma.rn.f64 	%fd1847, %fd1846, %fd3643, %fd3643;
	fma.rn.f64 	%fd1848, %fd1846, %fd1833, 0d3FF0000000000000;
	selp.f64 	%fd1849, %fd1848, %fd1847, %p218;
	and.b32  	%r970, %r1868, 2;
	setp.eq.s32 	%p219, %r970, 0;
	mov.f64 	%fd1850, 0d0000000000000000;
	sub.f64 	%fd1851, %fd1850, %fd1849;
	selp.f64 	%fd1852, %fd1849, %fd1851, %p219;
	mul.f64 	%fd417, %fd409, %fd1852;
	neg.f64 	%fd1853, %fd382;
	fma.rn.f64 	%fd1854, %fd382, 0dBFF71547652B82FE, 0d4338000000000000;
	{
	.reg .b32 %temp; 
	mov.b64 	{%r272, %temp}, %fd1854;
	}
	mov.f64 	%fd1855, 0dC338000000000000;
	add.rn.f64 	%fd1856, %fd1854, %fd1855;
	fma.rn.f64 	%fd1857, %fd1856, 0dBFE62E42FEFA39EF, %fd1853;
	fma.rn.f64 	%fd1858, %fd1856, 0dBC7ABC9E3B39803F, %fd1857;
	fma.rn.f64 	%fd1859, %fd1858, 0d3E5ADE1569CE2BDF, 0d3E928AF3FCA213EA;
	fma.rn.f64 	%fd1860, %fd1859, %fd1858, 0d3EC71DEE62401315;
	fma.rn.f64 	%fd1861, %fd1860, %fd1858, 0d3EFA01997C89EB71;
	fma.rn.f64 	%fd1862, %fd1861, %fd1858, 0d3F2A01A014761F65;
	fma.rn.f64 	%fd1863, %fd1862, %fd1858, 0d3F56C16C1852B7AF;
	fma.rn.f64 	%fd1864, %fd1863, %fd1858, 0d3F81111111122322;
	fma.rn.f64 	%fd1865, %fd1864, %fd1858, 0d3FA55555555502A1;
	fma.rn.f64 	%fd1866, %fd1865, %fd1858, 0d3FC5555555555511;
	fma.rn.f64 	%fd1867, %fd1866, %fd1858, 0d3FE000000000000B;
	fma.rn.f64 	%fd1868, %fd1867, %fd1858, 0d3FF0000000000000;
	fma.rn.f64 	%fd1869, %fd1868, %fd1858, 0d3FF0000000000000;
	{
	.reg .b32 %temp; 
	mov.b64 	{%r273, %temp}, %fd1869;
	}
	{
	.reg .b32 %temp; 
	mov.b64 	{%temp, %r274}, %fd1869;
	}
	shl.b32 	%r971, %r272, 20;
	add.s32 	%r972, %r971, %r274;
	mov.b64 	%fd3644, {%r273, %r972};
	{
	.reg .b32 %temp; 
	mov.b64 	{%temp, %r973}, %fd1853;
	}
	mov.b32 	%f54, %r973;
	abs.f32 	%f20, %f54;
	setp.lt.f32 	%p220, %f20, 0f4086232B;
	@%p220 bra 	$L__BB2_315;
	setp.gt.f64 	%p221, %fd382, 0d0000000000000000;
	mov.f64 	%fd1870, 0d7FF0000000000000;
	sub.f64 	%fd1871, %fd1870, %fd382;
	selp.f64 	%fd3644, 0d0000000000000000, %fd1871, %p221;
	setp.geu.f32 	%p222, %f20, 0f40874800;
	@%p222 bra 	$L__BB2_315;
	shr.u32 	%r974, %r272, 31;
	add.s32 	%r975, %r272, %r974;
	shr.s32 	%r976, %r975, 1;
	shl.b32 	%r977, %r976, 20;
	add.s32 	%r978, %r274, %r977;
	mov.b64 	%fd1872, {%r273, %r978};
	sub.s32 	%r979, %r272, %r976;
	shl.b32 	%r980, %r979, 20;
	add.s32 	%r981, %r980, 1072693248;
	mov.b32 	%r982, 0;
	mov.b64 	%fd1873, {%r982, %r981};
	mul.f64 	%fd3644, %fd1873, %fd1872;
$L__BB2_315:
	add.f64 	%fd1874, %fd3644, 0d3FF0000000000000;
	div.rn.f64 	%fd1875, %fd417, %fd1874;
	mul.f64 	%fd1876, %fd801, %fd176;
	fma.rn.f64 	%fd1877, %fd801, %fd135, %fd1876;
	fma.rn.f64 	%fd1878, %fd801, %fd217, %fd1877;
	fma.rn.f64 	%fd1879, %fd801, %fd258, %fd1878;
	fma.rn.f64 	%fd1880, %fd801, %fd299, %fd1879;
	fma.rn.f64 	%fd1881, %fd801, %fd340, %fd1880;
	fma.rn.f64 	%fd1882, %fd801, %fd381, %fd1881;
	fma.rn.f64 	%fd3737, %fd801, %fd1875, %fd1882;
	mul.lo.s32 	%r275, %r520, 5120;
	setp.lt.u32 	%p223, %r4, %r275;
	@%p223 bra 	$L__BB2_593;
	add.s32 	%r276, %r1, %r69;
	add.s32 	%r983, %r276, %r275;
	add.s32 	%r1869, %r983, %r1870;
$L__BB2_317:
	mad.lo.s32 	%r1870, %r520, 5120, %r1870;
	add.s32 	%r984, %r519, -5120;
	setp.gt.u32 	%p224, %r1870, %r984;
	@%p224 bra 	$L__BB2_559;
	add.s32 	%r282, %r276, %r1870;
	cvt.rn.f64.s32 	%fd1883, %r282;
	fma.rn.f64 	%fd425, %fd801, %fd1883, %fd800;
	fma.rn.f64 	%fd1884, %fd425, 0d3FF71547652B82FE, 0d4338000000000000;
	{
	.reg .b32 %temp; 
	mov.b64 	{%r283, %temp}, %fd1884;
	}
	mov.f64 	%fd1885, 0dC338000000000000;
	add.rn.f64 	%fd1886, %fd1884, %fd1885;
	fma.rn.f64 	%fd1887, %fd1886, 0dBFE62E42FEFA39EF, %fd425;
	fma.rn.f64 	%fd1888, %fd1886, 0dBC7ABC9E3B39803F, %fd1887;
	fma.rn.f64 	%fd1889, %fd1888, 0d3E5ADE1569CE2BDF, 0d3E928AF3FCA213EA;
	fma.rn.f64 	%fd1890, %fd1889, %fd1888, 0d3EC71DEE62401315;
	fma.rn.f64 	%fd1891, %fd1890, %fd1888, 0d3EFA01997C89EB71;
	fma.rn.f64 	%fd1892, %fd1891, %fd1888, 0d3F2A01A014761F65;
	fma.rn.f64 	%fd1893, %fd1892, %fd1888, 0d3F56C16C1852B7AF;
	fma.rn.f64 	%fd1894, %fd1893, %fd1888, 0d3F81111111122322;
	fma.rn.f64 	%fd1895, %fd1894, %fd1888, 0d3FA55555555502A1;
	fma.rn.f64 	%fd1896, %fd1895, %fd1888, 0d3FC5555555555511;
	fma.rn.f64 	%fd1897, %fd1896, %fd1888, 0d3FE000000000000B;
	fma.rn.f64 	%fd1898, %fd1897, %fd1888, 0d3FF0000000000000;
	fma.rn.f64 	%fd1899, %fd1898, %fd1888, 0d3FF0000000000000;
	{
	.reg .b32 %temp; 
	mov.b64 	{%r284, %temp}, %fd1899;
	}
	{
	.reg .b32 %temp; 
	mov.b64 	{%temp, %r285}, %fd1899;
	}
	shl.b32 	%r985, %r283, 20;
	add.s32 	%r986, %r985, %r285;
	mov.b64 	%fd3646, {%r284, %r986};
	{
	.reg .b32 %temp; 
	mov.b64 	{%temp, %r987}, %fd425;
	}
	mov.b32 	%f55, %r987;
	abs.f32 	%f21, %f55;
	setp.lt.f32 	%p225, %f21, 0f4086232B;
	@%p225 bra 	$L__BB2_321;
	setp.lt.f64 	%p226, %fd425, 0d0000000000000000;
	add.f64 	%fd1900, %fd425, 0d7FF0000000000000;
	selp.f64 	%fd3646, 0d0000000000000000, %fd1900, %p226;
	setp.geu.f32 	%p227, %f21, 0f40874800;
	@%p227 bra 	$L__BB2_321;
	shr.u32 	%r988, %r283, 31;
	add.s32 	%r989, %r283, %r988;
	shr.s32 	%r990, %r989, 1;
	shl.b32 	%r991, %r990, 20;
	add.s32 	%r992, %r285, %r991;
	mov.b64 	%fd1901, {%r284, %r992};
	sub.s32 	%r993, %r283, %r990;
	shl.b32 	%r994, %r993, 20;
	add.s32 	%r995, %r994, 1072693248;
	mov.b32 	%r996, 0;
	mov.b64 	%fd1902, {%r996, %r995};
	mul.f64 	%fd3646, %fd1902, %fd1901;
$L__BB2_321:
	add.f64 	%fd3647, %fd425, 0d3FF0000000000000;
	{
	.reg .b32 %temp; 
	mov.b64 	{%temp, %r1871}, %fd3647;
	}
	{
	.reg .b32 %temp; 
	mov.b64 	{%r1872, %temp}, %fd3647;
	}
	setp.gt.s32 	%p228, %r1871, 1048575;
	mov.b32 	%r1873, -1023;
	@%p228 bra 	$L__BB2_323;
	mul.f64 	%fd3647, %fd3647, 0d4350000000000000;
	{
	.reg .b32 %temp; 
	mov.b64 	{%temp, %r1871}, %fd3647;
	}
	{
	.reg .b32 %temp; 
	mov.b64 	{%r1872, %temp}, %fd3647;
	}
	mov.b32 	%r1873, -1077;
$L__BB2_323:
	add.s32 	%r999, %r1871, -1;
	setp.gt.u32 	%p229, %r999, 2146435070;
	@%p229 bra 	$L__BB2_327;
	shr.u32 	%r1002, %r1871, 20;
	add.s32 	%r1874, %r1873, %r1002;
	and.b32  	%r1003, %r1871, 1048575;
	or.b32  	%r1004, %r1003, 1072693248;
	mov.b64 	%fd3648, {%r1872, %r1004};
	setp.lt.u32 	%p231, %r1004, 1073127583;
	@%p231 bra 	$L__BB2_326;
	{
	.reg .b32 %temp; 
	mov.b64 	{%r1005, %temp}, %fd3648;
	}
	{
	.reg .b32 %temp; 
	mov.b64 	{%temp, %r1006}, %fd3648;
	}
	add.s32 	%r1007, %r1006, -1048576;
	mov.b64 	%fd3648, {%r1005, %r1007};
	add.s32 	%r1874, %r1874, 1;
$L__BB2_326:
	add.f64 	%fd1904, %fd3648, 0dBFF0000000000000;
	add.f64 	%fd1905, %fd3648, 0d3FF0000000000000;
	rcp.approx.ftz.f64 	%fd1906, %fd1905;
	neg.f64 	%fd1907, %fd1905;
	fma.rn.f64 	%fd1908, %fd1907, %fd1906, 0d3FF0000000000000;
	fma.rn.f64 	%fd1909, %fd1908, %fd1908, %fd1908;
	fma.rn.f64 	%fd1910, %fd1909, %fd1906, %fd1906;
	mul.f64 	%fd1911, %fd1904, %fd1910;
	fma.rn.f64 	%fd1912, %fd1904, %fd1910, %fd1911;
	mul.f64 	%fd1913, %fd1912, %fd1912;
	fma.rn.f64 	%fd1914, %fd1913, 0d3EB1380B3AE80F1E, 0d3ED0EE258B7A8B04;
	fma.rn.f64 	%fd1915, %fd1914, %fd1913, 0d3EF3B2669F02676F;
	fma.rn.f64 	%fd1916, %fd1915, %fd1913, 0d3F1745CBA9AB0956;
	fma.rn.f64 	%fd1917, %fd1916, %fd1913, 0d3F3C71C72D1B5154;
	fma.rn.f64 	%fd1918, %fd1917, %fd1913, 0d3F624924923BE72D;
	fma.rn.f64 	%fd1919, %fd1918, %fd1913, 0d3F8999999999A3C4;
	fma.rn.f64 	%fd1920, %fd1919, %fd1913, 0d3FB5555555555554;
	sub.f64 	%fd1921, %fd1904, %fd1912;
	add.f64 	%fd1922, %fd1921, %fd1921;
	neg.f64 	%fd1923, %fd1912;
	fma.rn.f64 	%fd1924, %fd1923, %fd1904, %fd1922;
	mul.f64 	%fd1925, %fd1910, %fd1924;
	mul.f64 	%fd1926, %fd1913, %fd1920;
	fma.rn.f64 	%fd1927, %fd1926, %fd1912, %fd1925;
	xor.b32  	%r1008, %r1874, -2147483648;
	mov.b32 	%r1009, 1127219200;
	mov.b64 	%fd1928, {%r1008, %r1009};
	sub.f64 	%fd1929, %fd1928, %fd94;
	fma.rn.f64 	%fd1930, %fd1929, 0d3FE62E42FEFA39EF, %fd1912;
	fma.rn.f64 	%fd1931, %fd1929, 0dBFE62E42FEFA39EF, %fd1930;
	sub.f64 	%fd1932, %fd1931, %fd1912;
	sub.f64 	%fd1933, %fd1927, %fd1932;
	fma.rn.f64 	%fd1934, %fd1929, 0d3C7ABC9E3B39803F, %fd1933;
	add.f64 	%fd3649, %fd1930, %fd1934;
	bra.uni 	$L__BB2_328;
$L__BB2_327:
	fma.rn.f64 	%fd1903, %fd3647, 0d7FF0000000000000, 0d7FF0000000000000;
	{
	.reg .b32 %temp; 
	mov.b64 	{%temp, %r1000}, %fd3647;
	}
	and.b32  	%r1001, %r1000, 2147483647;
	setp.eq.s32 	%p230, %r1001, 0;
	selp.f64 	%fd3649, 0dFFF0000000000000, %fd1903, %p230;
$L__BB2_328:
	add.f64 	%fd439, %fd3646, %fd3649;
	abs.f64 	%fd440, %fd439;
	setp.neu.f64 	%p232, %fd440, 0d7FF0000000000000;
	@%p232 bra 	$L__BB2_330;
	mov.f64 	%fd1940, 0d0000000000000000;
	mul.rn.f64 	%fd3650, %fd439, %fd1940;
	mov.b32 	%r1875, 0;
	bra.uni 	$L__BB2_332;
$L__BB2_330:
	mul.f64 	%fd1935, %fd439, 0d3FE45F306DC9C883;
	cvt.rni.s32.f64 	%r1875, %fd1935;
	cvt.rn.f64.s32 	%fd1936, %r1875;
	fma.rn.f64 	%fd1937, %fd1936, 0dBFF921FB54442D18, %fd439;
	fma.rn.f64 	%fd1938, %fd1936, 0dBC91A62633145C00, %fd1937;
	fma.rn.f64 	%fd3650, %fd1936, 0dB97B839A252049C0, %fd1938;
	setp.ltu.f64 	%p233, %fd440, 0d41E0000000000000;
	@%p233 bra 	$L__BB2_332;
	{ // callseq 81, 0
	.param .b64 param0;
	st.param.f64 	[param0], %fd439;
	.param .align 16 .b8 retval0[16];
	call.uni (retval0), 
	__internal_trig_reduction_slowpathd, 
	(
	param0
	);
	ld.param.f64 	%fd3650, [retval0];
	ld.param.b32 	%r1875, [retval0+8];
	} // callseq 81
$L__BB2_332:
	shl.b32 	%r1012, %r1875, 6;
	cvt.u64.u32 	%rd66, %r1012;
	and.b64  	%rd67, %rd66, 64;
	add.s64 	%rd69, %rd64, %rd67;
	mul.rn.f64 	%fd1941, %fd3650, %fd3650;
	and.b32  	%r1013, %r1875, 1;
	setp.eq.b32 	%p234, %r1013, 1;
	selp.f64 	%fd1942, 0dBDA8FF8320FD8164, 0d3DE5DB65F9785EBA, %p234;
	ld.global.nc.v2.f64 	{%fd1943, %fd1944}, [%rd69];
	fma.rn.f64 	%fd1945, %fd1942, %fd1941, %fd1943;
	fma.rn.f64 	%fd1946, %fd1945, %fd1941, %fd1944;
	ld.global.nc.v2.f64 	{%fd1947, %fd1948}, [%rd69+16];
	fma.rn.f64 	%fd1949, %fd1946, %fd1941, %fd1947;
	fma.rn.f64 	%fd1950, %fd1949, %fd1941, %fd1948;
	ld.global.nc.v2.f64 	{%fd1951, %fd1952}, [%rd69+32];
	fma.rn.f64 	%fd1953, %fd1950, %fd1941, %fd1951;
	fma.rn.f64 	%fd1954, %fd1953, %fd1941, %fd1952;
	fma.rn.f64 	%fd1955, %fd1954, %fd3650, %fd3650;
	fma.rn.f64 	%fd1956, %fd1954, %fd1941, 0d3FF0000000000000;
	selp.f64 	%fd1957, %fd1956, %fd1955, %p234;
	and.b32  	%r1014, %r1875, 2;
	setp.eq.s32 	%p235, %r1014, 0;
	mov.f64 	%fd1958, 0d0000000000000000;
	sub.f64 	%fd1959, %fd1958, %fd1957;
	selp.f64 	%fd1960, %fd1957, %fd1959, %p235;
	fma.rn.f64 	%fd1961, %fd425, %fd425, 0d3FF0000000000000;
	sqrt.rn.f64 	%fd1962, %fd1961;
	add.f64 	%fd445, %fd1962, %fd1960;
	{
	.reg .b32 %temp; 
	mov.b64 	{%temp, %r299}, %fd445;
	}
	setp.neu.f64 	%p236, %fd445, 0d0000000000000000;
	@%p236 bra 	$L__BB2_334;
	setp.lt.s32 	%p238, %r71, 0;
	setp.eq.s32 	%p239, %r72, 1074790400;
	selp.b32 	%r1015, %r299, 0, %p239;
	or.b32  	%r1016, %r1015, 2146435072;
	selp.b32 	%r1017, %r1016, %r1015, %p238;
	mov.b32 	%r1018, 0;
	mov.b64 	%fd3652, {%r1018, %r1017};
	bra.uni 	$L__BB2_335;
$L__BB2_334:
	abs.f64 	%fd1963, %fd445;
	{ // callseq 82, 0
	.param .b64 param0;
	st.param.f64 	[param0], %fd1963;
	.param .b64 retval0;
	call.uni (retval0), 
	__internal_accurate_pow, 
	(
	param0
	);
	ld.param.f64 	%fd1964, [retval0];
	} // callseq 82
	setp.lt.s32 	%p237, %r299, 0;
	selp.f64 	%fd3652, 0dFFF8000000000000, %fd1964, %p237;
$L__BB2_335:
	add.f64 	%fd1966, %fd445, 0d4004000000000000;
	{
	.reg .b32 %temp; 
	mov.b64 	{%temp, %r1019}, %fd1966;
	}
	and.b32  	%r1020, %r1019, 2146435072;
	setp.ne.s32 	%p240, %r1020, 2146435072;
	@%p240 bra 	$L__BB2_340;
	setp.num.f64 	%p241, %fd445, %fd445;
	@%p241 bra 	$L__BB2_338;
	mov.f64 	%fd1968, 0d4004000000000000;
	add.rn.f64 	%fd3652, %fd445, %fd1968;
	bra.uni 	$L__BB2_340;
$L__BB2_338:
	abs.f64 	%fd1967, %fd445;
	setp.neu.f64 	%p242, %fd1967, 0d7FF0000000000000;
	@%p242 bra 	$L__BB2_340;
	setp.lt.s32 	%p243, %r299, 0;
	selp.b32 	%r1021, %r74, %r73, %p2;
	selp.b32 	%r1022, %r1021, %r73, %p243;
	mov.b32 	%r1023, 0;
	mov.b64 	%fd3652, {%r1023, %r1022};
$L__BB2_340:
	setp.eq.f64 	%p244, %fd445, 0d3FF0000000000000;
	selp.f64 	%fd452, 0d3FF0000000000000, %fd3652, %p244;
	mul.f64 	%fd453, %fd425, 0d4014000000000000;
	abs.f64 	%fd454, %fd453;
	setp.neu.f64 	%p245, %fd454, 0d7FF0000000000000;
	@%p245 bra 	$L__BB2_342;
	mov.f64 	%fd1974, 0d0000000000000000;
	mul.rn.f64 	%fd3654, %fd453, %fd1974;
	mov.b32 	%r1877, 1;
	bra.uni 	$L__BB2_345;
$L__BB2_342:
	mul.f64 	%fd1969, %fd453, 0d3FE45F306DC9C883;
	cvt.rni.s32.f64 	%r1876, %fd1969;
	cvt.rn.f64.s32 	%fd1970, %r1876;
	fma.rn.f64 	%fd1971, %fd1970, 0dBFF921FB54442D18, %fd453;
	fma.rn.f64 	%fd1972, %fd1970, 0dBC91A62633145C00, %fd1971;
	fma.rn.f64 	%fd3654, %fd1970, 0dB97B839A252049C0, %fd1972;
	setp.ltu.f64 	%p246, %fd454, 0d41E0000000000000;
	@%p246 bra 	$L__BB2_344;
	{ // callseq 83, 0
	.param .b64 param0;
	st.param.f64 	[param0], %fd453;
	.param .align 16 .b8 retval0[16];
	call.uni (retval0), 
	__internal_trig_reduction_slowpathd, 
	(
	param0
	);
	ld.param.f64 	%fd3654, [retval0];
	ld.param.b32 	%r1876, [retval0+8];
	} // callseq 83
$L__BB2_344:
	add.s32 	%r1877, %r1876, 1;
$L__BB2_345:
	shl.b32 	%r1026, %r1877, 6;
	cvt.u64.u32 	%rd70, %r1026;
	and.b64  	%rd71, %rd70, 64;
	add.s64 	%rd73, %rd64, %rd71;
	mul.rn.f64 	%fd1975, %fd3654, %fd3654;
	and.b32  	%r1027, %r1877, 1;
	setp.eq.b32 	%p247, %r1027, 1;
	selp.f64 	%fd1976, 0dBDA8FF8320FD8164, 0d3DE5DB65F9785EBA, %p247;
	ld.global.nc.v2.f64 	{%fd1977, %fd1978}, [%rd73];
	fma.rn.f64 	%fd1979, %fd1976, %fd1975, %fd1977;
	fma.rn.f64 	%fd1980, %fd1979, %fd1975, %fd1978;
	ld.global.nc.v2.f64 	{%fd1981, %fd1982}, [%rd73+16];
	fma.rn.f64 	%fd1983, %fd1980, %fd1975, %fd1981;
	fma.rn.f64 	%fd1984, %fd1983, %fd1975, %fd1982;
	ld.global.nc.v2.f64 	{%fd1985, %fd1986}, [%rd73+32];
	fma.rn.f64 	%fd1987, %fd1984, %fd1975, %fd1985;
	fma.rn.f64 	%fd1988, %fd1987, %fd1975, %fd1986;
	fma.rn.f64 	%fd1989, %fd1988, %fd3654, %fd3654;
	fma.rn.f64 	%fd1990, %fd1988, %fd1975, 0d3FF0000000000000;
	selp.f64 	%fd1991, %fd1990, %fd1989, %p247;
	and.b32  	%r1028, %r1877, 2;
	setp.eq.s32 	%p248, %r1028, 0;
	mov.f64 	%fd1992, 0d0000000000000000;
	sub.f64 	%fd1993, %fd1992, %fd1991;
	selp.f64 	%fd1994, %fd1991, %fd1993, %p248;
	mul.f64 	%fd460, %fd452, %fd1994;
	neg.f64 	%fd1995, %fd425;
	fma.rn.f64 	%fd1996, %fd425, 0dBFF71547652B82FE, 0d4338000000000000;
	{
	.reg .b32 %temp; 
	mov.b64 	{%r305, %temp}, %fd1996;
	}
	mov.f64 	%fd1997, 0dC338000000000000;
	add.rn.f64 	%fd1998, %fd1996, %fd1997;
	fma.rn.f64 	%fd1999, %fd1998, 0dBFE62E42FEFA39EF, %fd1995;
	fma.rn.f64 	%fd2000, %fd1998, 0dBC7ABC9E3B39803F, %fd1999;
	fma.rn.f64 	%fd2001, %fd2000, 0d3E5ADE1569CE2BDF, 0d3E928AF3FCA213EA;
	fma.rn.f64 	%fd2002, %fd2001, %fd2000, 0d3EC71DEE62401315;
	fma.rn.f64 	%fd2003, %fd2002, %fd2000, 0d3EFA01997C89EB71;
	fma.rn.f64 	%fd2004, %fd2003, %fd2000, 0d3F2A01A014761F65;
	fma.rn.f64 	%fd2005, %fd2004, %fd2000, 0d3F56C16C1852B7AF;
	fma.rn.f64 	%fd2006, %fd2005, %fd2000, 0d3F81111111122322;
	fma.rn.f64 	%fd2007, %fd2006, %fd2000, 0d3FA55555555502A1;
	fma.rn.f64 	%fd2008, %fd2007, %fd2000, 0d3FC5555555555511;
	fma.rn.f64 	%fd2009, %fd2008, %fd2000, 0d3FE000000000000B;
	fma.rn.f64 	%fd2010, %fd2009, %fd2000, 0d3FF0000000000000;
	fma.rn.f64 	%fd2011, %fd2010, %fd2000, 0d3FF0000000000000;
	{
	.reg .b32 %temp; 
	mov.b64 	{%r306, %temp}, %fd2011;
	}
	{
	.reg .b32 %temp; 
	mov.b64 	{%temp, %r307}, %fd2011;
	}
	shl.b32 	%r1029, %r305, 20;
	add.s32 	%r1030, %r1029, %r307;
	mov.b64 	%fd3655, {%r306, %r1030};
	{
	.reg .b32 %temp; 
	mov.b64 	{%temp, %r1031}, %fd1995;
	}
	mov.b32 	%f56, %r1031;
	abs.f32 	%f22, %f56;
	setp.lt.f32 	%p249, %f22, 0f4086232B;
	@%p249 bra 	$L__BB2_348;
	setp.gt.f64 	%p250, %fd425, 0d0000000000000000;
	mov.f64 	%fd2012, 0d7FF0000000000000;
	sub.f64 	%fd2013, %fd2012, %fd425;
	selp.f64 	%fd3655, 0d0000000000000000, %fd2013, %p250;
	setp.geu.f32 	%p251, %f22, 0f40874800;
	@%p251 bra 	$L__BB2_348;
	shr.u32 	%r1032, %r305, 31;
	add.s32 	%r1033, %r305, %r1032;
	shr.s32 	%r1034, %r1033, 1;
	shl.b32 	%r1035, %r1034, 20;
	add.s32 	%r1036, %r307, %r1035;
	mov.b64 	%fd2014, {%r306, %r1036};
	sub.s32 	%r1037, %r305, %r1034;
	shl.b32 	%r1038, %r1037, 20;
	add.s32 	%r1039, %r1038, 1072693248;
	mov.b32 	%r1040, 0;
	mov.b64 	%fd2015, {%r1040, %r1039};
	mul.f64 	%fd3655, %fd2015, %fd2014;
$L__BB2_348:
	add.f64 	%fd2016, %fd3655, 0d3FF0000000000000;
	div.rn.f64 	%fd465, %fd460, %fd2016;
	add.s32 	%r1041, %r282, 640;
	cvt.rn.f64.s32 	%fd2017, %r1041;
	fma.rn.f64 	%fd466, %fd801, %fd2017, %fd800;
	fma.rn.f64 	%fd2018, %fd466, 0d3FF71547652B82FE, 0d4338000000000000;
	{
	.reg .b32 %temp; 
	mov.b64 	{%r308, %temp}, %fd2018;
	}
	mov.f64 	%fd2019, 0dC338000000000000;
	add.rn.f64 	%fd2020, %fd2018, %fd2019;
	fma.rn.f64 	%fd2021, %fd2020, 0dBFE62E42FEFA39EF, %fd466;
	fma.rn.f64 	%fd2022, %fd2020, 0dBC7ABC9E3B39803F, %fd2021;
	fma.rn.f64 	%fd2023, %fd2022, 0d3E5ADE1569CE2BDF, 0d3E928AF3FCA213EA;
	fma.rn.f64 	%fd2024, %fd2023, %fd2022, 0d3EC71DEE62401315;
	fma.rn.f64 	%fd2025, %fd2024, %fd2022, 0d3EFA01997C89EB71;
	fma.rn.f64 	%fd2026, %fd2025, %fd2022, 0d3F2A01A014761F65;
	fma.rn.f64 	%fd2027, %fd2026, %fd2022, 0d3F56C16C1852B7AF;
	fma.rn.f64 	%fd2028, %fd2027, %fd2022, 0d3F81111111122322;
	fma.rn.f64 	%fd2029, %fd2028, %fd2022, 0d3FA55555555502A1;
	fma.rn.f64 	%fd2030, %fd2029, %fd2022, 0d3FC5555555555511;
	fma.rn.f64 	%fd2031, %fd2030, %fd2022, 0d3FE000000000000B;
	fma.rn.f64 	%fd2032, %fd2031, %fd2022, 0d3FF0000000000000;
	fma.rn.f64 	%fd2033, %fd2032, %fd2022, 0d3FF0000000000000;
	{
	.reg .b32 %temp; 
	mov.b64 	{%r309, %temp}, %fd2033;
	}
	{
	.reg .b32 %temp; 
	mov.b64 	{%temp, %r310}, %fd2033;
	}
	shl.b32 	%r1042, %r308, 20;
	add.s32 	%r1043, %r1042, %r310;
	mov.b64 	%fd3656, {%r309, %r1043};
	{
	.reg .b32 %temp; 
	mov.b64 	{%temp, %r1044}, %fd466;
	}
	mov.b32 	%f57, %r1044;
	abs.f32 	%f23, %f57;
	setp.lt.f32 	%p252, %f23, 0f4086232B;
	@%p252 bra 	$L__BB2_351;
	setp.lt.f64 	%p253, %fd466, 0d0000000000000000;
	add.f64 	%fd2034, %fd466, 0d7FF0000000000000;
	selp.f64 	%fd3656, 0d0000000000000000, %fd2034, %p253;
	setp.geu.f32 	%p254, %f23, 0f40874800;
	@%p254 bra 	$L__BB2_351;
	shr.u32 	%r1045, %r308, 31;
	add.s32 	%r1046, %r308, %r1045;
	shr.s32 	%r1047, %r1046, 1;
	shl.b32 	%r1048, %r1047, 20;
	add.s32 	%r1049, %r310, %r1048;
	mov.b64 	%fd2035, {%r309, %r1049};
	sub.s32 	%r1050, %r308, %r1047;
	shl.b32 	%r1051, %r1050, 20;
	add.s32 	%r1052, %r1051, 1072693248;
	mov.b32 	%r1053, 0;
	mov.b64 	%fd2036, {%r1053, %r1052};
	mul.f64 	%fd3656, %fd2036, %fd2035;
$L__BB2_351:
	add.f64 	%fd3657, %fd466, 0d3FF0000000000000;
	{
	.reg .b32 %temp; 
	mov.b64 	{%temp, %r1878}, %fd3657;
	}
	{
	.reg .b32 %temp; 
	mov.b64 	{%r1879, %temp}, %fd3657;
	}
	setp.gt.s32 	%p255, %r1878, 1048575;
	mov.b32 	%r1880, -1023;
	@%p255 bra 	$L__BB2_353;
	mul.f64 	%fd3657, %fd3657, 0d4350000000000000;
	{
	.reg .b32 %temp; 
	mov.b64 	{%temp, %r1878}, %fd3657;
	}
	{
	.reg .b32 %temp; 
	mov.b64 	{%r1879, %temp}, %fd3657;
	}
	mov.b32 	%r1880, -1077;
$L__BB2_353:
	add.s32 	%r1056, %r1878, -1;
	setp.lt.u32 	%p256, %r1056, 2146435071;
	@%p256 bra 	$L__BB2_355;
	fma.rn.f64 	%fd2037, %fd3657, 0d7FF0000000000000, 0d7FF0000000000000;
	{
	.reg .b32 %temp; 
	mov.b64 	{%temp, %r1057}, %fd3657;
	}
	and.b32  	%r1058, %r1057, 2147483647;
	setp.eq.s32 	%p257, %r1058, 0;
	selp.f64 	%fd3659, 0dFFF0000000000000, %fd2037, %p257;
	bra.uni 	$L__BB2_358;
$L__BB2_355:
	shr.u32 	%r1059, %r1878, 20;
	add.s32 	%r1881, %r1880, %r1059;
	and.b32  	%r1060, %r1878, 1048575;
	or.b32  	%r1061, %r1060, 1072693248;
	mov.b64 	%fd3658, {%r1879, %r1061};
	setp.lt.u32 	%p258, %r1061, 1073127583;
	@%p258 bra 	$L__BB2_357;
	{
	.reg .b32 %temp; 
	mov.b64 	{%r1062, %temp}, %fd3658;
	}
	{
	.reg .b32 %temp; 
	mov.b64 	{%temp, %r1063}, %fd3658;
	}
	add.s32 	%r1064, %r1063, -1048576;
	mov.b64 	%fd3658, {%r1062, %r1064};
	add.s32 	%r1881, %r1881, 1;
$L__BB2_357:
	add.f64 	%fd2038, %fd3658, 0dBFF0000000000000;
	add.f64 	%fd2039, %fd3658, 0d3FF0000000000000;
	rcp.approx.ftz.f64 	%fd2040, %fd2039;
	neg.f64 	%fd2041, %fd2039;
	fma.rn.f64 	%fd2042, %fd2041, %fd2040, 0d3FF0000000000000;
	fma.rn.f64 	%fd2043, %fd2042, %fd2042, %fd2042;
	fma.rn.f64 	%fd2044, %fd2043, %fd2040, %fd2040;
	mul.f64 	%fd2045, %fd2038, %fd2044;
	fma.rn.f64 	%fd2046, %fd2038, %fd2044, %fd2045;
	mul.f64 	%fd2047, %fd2046, %fd2046;
	fma.rn.f64 	%fd2048, %fd2047, 0d3EB1380B3AE80F1E, 0d3ED0EE258B7A8B04;
	fma.rn.f64 	%fd2049, %fd2048, %fd2047, 0d3EF3B2669F02676F;
	fma.rn.f64 	%fd2050, %fd2049, %fd2047, 0d3F1745CBA9AB0956;
	fma.rn.f64 	%fd2051, %fd2050, %fd2047, 0d3F3C71C72D1B5154;
	fma.rn.f64 	%fd2052, %fd2051, %fd2047, 0d3F624924923BE72D;
	fma.rn.f64 	%fd2053, %fd2052, %fd2047, 0d3F8999999999A3C4;
	fma.rn.f64 	%fd2054, %fd2053, %fd2047, 0d3FB5555555555554;
	sub.f64 	%fd2055, %fd2038, %fd2046;
	add.f64 	%fd2056, %fd2055, %fd2055;
	neg.f64 	%fd2057, %fd2046;
	fma.rn.f64 	%fd2058, %fd2057, %fd2038, %fd2056;
	mul.f64 	%fd2059, %fd2044, %fd2058;
	mul.f64 	%fd2060, %fd2047, %fd2054;
	fma.rn.f64 	%fd2061, %fd2060, %fd2046, %fd2059;
	xor.b32  	%r1065, %r1881, -2147483648;
	mov.b32 	%r1066, 1127219200;
	mov.b64 	%fd2062, {%r1065, %r1066};
	sub.f64 	%fd2063, %fd2062, %fd94;
	fma.rn.f64 	%fd2064, %fd2063, 0d3FE62E42FEFA39EF, %fd2046;
	fma.rn.f64 	%fd2065, %fd2063, 0dBFE62E42FEFA39EF, %fd2064;
	sub.f64 	%fd2066, %fd2065, %fd2046;
	sub.f64 	%fd2067, %fd2061, %fd2066;
	fma.rn.f64 	%fd2068, %fd2063, 0d3C7ABC9E3B39803F, %fd2067;
	add.f64 	%fd3659, %fd2064, %fd2068;
$L__BB2_358:
	add.f64 	%fd480, %fd3656, %fd3659;
	abs.f64 	%fd481, %fd480;
	setp.eq.f64 	%p259, %fd481, 0d7FF0000000000000;
	@%p259 bra 	$L__BB2_361;
	mul.f64 	%fd2069, %fd480, 0d3FE45F306DC9C883;
	cvt.rni.s32.f64 	%r1882, %fd2069;
	cvt.rn.f64.s32 	%fd2070, %r1882;
	fma.rn.f64 	%fd2071, %fd2070, 0dBFF921FB54442D18, %fd480;
	fma.rn.f64 	%fd2072, %fd2070, 0dBC91A62633145C00, %fd2071;
	fma.rn.f64 	%fd3660, %fd2070, 0dB97B839A252049C0, %fd2072;
	setp.ltu.f64 	%p260, %fd481, 0d41E0000000000000;
	@%p260 bra 	$L__BB2_362;
	{ // callseq 84, 0
	.param .b64 param0;
	st.param.f64 	[param0], %fd480;
	.param .align 16 .b8 retval0[16];
	call.uni (retval0), 
	__internal_trig_reduction_slowpathd, 
	(
	param0
	);
	ld.param.f64 	%fd3660, [retval0];
	ld.param.b32 	%r1882, [retval0+8];
	} // callseq 84
	bra.uni 	$L__BB2_362;
$L__BB2_361:
	mov.f64 	%fd2074, 0d0000000000000000;
	mul.rn.f64 	%fd3660, %fd480, %fd2074;
	mov.b32 	%r1882, 0;
$L__BB2_362:
	shl.b32 	%r1069, %r1882, 6;
	cvt.u64.u32 	%rd74, %r1069;
	and.b64  	%rd75, %rd74, 64;
	add.s64 	%rd77, %rd64, %rd75;
	mul.rn.f64 	%fd2075, %fd3660, %fd3660;
	and.b32  	%r1070, %r1882, 1;
	setp.eq.b32 	%p261, %r1070, 1;
	selp.f64 	%fd2076, 0dBDA8FF8320FD8164, 0d3DE5DB65F9785EBA, %p261;
	ld.global.nc.v2.f64 	{%fd2077, %fd2078}, [%rd77];
	fma.rn.f64 	%fd2079, %fd2076, %fd2075, %fd2077;
	fma.rn.f64 	%fd2080, %fd2079, %fd2075, %fd2078;
	ld.global.nc.v2.f64 	{%fd2081, %fd2082}, [%rd77+16];
	fma.rn.f64 	%fd2083, %fd2080, %fd2075, %fd2081;
	fma.rn.f64 	%fd2084, %fd2083, %fd2075, %fd2082;
	ld.global.nc.v2.f64 	{%fd2085, %fd2086}, [%rd77+32];
	fma.rn.f64 	%fd2087, %fd2084, %fd2075, %fd2085;
	fma.rn.f64 	%fd2088, %fd2087, %fd2075, %fd2086;
	fma.rn.f64 	%fd2089, %fd2088, %fd3660, %fd3660;
	fma.rn.f64 	%fd2090, %fd2088, %fd2075, 0d3FF0000000000000;
	selp.f64 	%fd2091, %fd2090, %fd2089, %p261;
	and.b32  	%r1071, %r1882, 2;
	setp.eq.s32 	%p262, %r1071, 0;
	mov.f64 	%fd2092, 0d0000000000000000;
	sub.f64 	%fd2093, %fd2092, %fd2091;
	selp.f64 	%fd2094, %fd2091, %fd2093, %p262;
	fma.rn.f64 	%fd2095, %fd466, %fd466, 0d3FF0000000000000;
	sqrt.rn.f64 	%fd2096, %fd2095;
	add.f64 	%fd486, %fd2096, %fd2094;
	{
	.reg .b32 %temp; 
	mov.b64 	{%temp, %r324}, %fd486;
	}
	setp.eq.f64 	%p263, %fd486, 0d0000000000000000;
	@%p263 bra 	$L__BB2_364;
	abs.f64 	%fd2097, %fd486;
	{ // callseq 85, 0
	.param .b64 param0;
	st.param.f64 	[param0], %fd2097;
	.param .b64 retval0;
	call.uni (retval0), 
	__internal_accurate_pow, 
	(
	param0
	);
	ld.param.f64 	%fd2098, [retval0];
	} // callseq 85
	setp.lt.s32 	%p264, %r324, 0;
	selp.f64 	%fd3662, 0dFFF8000000000000, %fd2098, %p264;
	bra.uni 	$L__BB2_365;
$L__BB2_364:
	setp.lt.s32 	%p265, %r71, 0;
	setp.eq.s32 	%p266, %r72, 1074790400;
	selp.b32 	%r1072, %r324, 0, %p266;
	or.b32  	%r1073, %r1072, 2146435072;
	selp.b32 	%r1074, %r1073, %r1072, %p265;
	mov.b32 	%r1075, 0;
	mov.b64 	%fd3662, {%r1075, %r1074};
$L__BB2_365:
	add.f64 	%fd2100, %fd486, 0d4004000000000000;
	{
	.reg .b32 %temp; 
	mov.b64 	{%temp, %r1076}, %fd2100;
	}
	and.b32  	%r1077, %r1076, 2146435072;
	setp.ne.s32 	%p267, %r1077, 2146435072;
	@%p267 bra 	$L__BB2_370;
	setp.nan.f64 	%p268, %fd486, %fd486;
	@%p268 bra 	$L__BB2_369;
	abs.f64 	%fd2101, %fd486;
	setp.neu.f64 	%p269, %fd2101, 0d7FF0000000000000;
	@%p269 bra 	$L__BB2_370;
	setp.lt.s32 	%p270, %r324, 0;
	selp.b32 	%r1078, %r74, %r73, %p2;
	selp.b32 	%r1079, %r1078, %r73, %p270;
	mov.b32 	%r1080, 0;
	mov.b64 	%fd3662, {%r1080, %r1079};
	bra.uni 	$L__BB2_370;
$L__BB2_369:
	mov.f64 	%fd2102, 0d4004000000000000;
	add.rn.f64 	%fd3662, %fd486, %fd2102;
$L__BB2_370:
	setp.eq.f64 	%p271, %fd486, 0d3FF0000000000000;
	selp.f64 	%fd493, 0d3FF0000000000000, %fd3662, %p271;
	mul.f64 	%fd494, %fd466, 0d4014000000000000;
	abs.f64 	%fd495, %fd494;
	setp.eq.f64 	%p272, %fd495, 0d7FF0000000000000;
	@%p272 bra 	$L__BB2_374;
	mul.f64 	%fd2103, %fd494, 0d3FE45F306DC9C883;
	cvt.rni.s32.f64 	%r1883, %fd2103;
	cvt.rn.f64.s32 	%fd2104, %r1883;
	fma.rn.f64 	%fd2105, %fd2104, 0dBFF921FB54442D18, %fd494;
	fma.rn.f64 	%fd2106, %fd2104, 0dBC91A62633145C00, %fd2105;
	fma.rn.f64 	%fd3664, %fd2104, 0dB97B839A252049C0, %fd2106;
	setp.ltu.f64 	%p273, %fd495, 0d41E0000000000000;
	@%p273 bra 	$L__BB2_373;
	{ // callseq 86, 0
	.param .b64 param0;
	st.param.f64 	[param0], %fd494;
	.param .align 16 .b8 retval0[16];
	call.uni (retval0), 
	__internal_trig_reduction_slowpathd, 
	(
	param0
	);
	ld.param.f64 	%fd3664, [retval0];
	ld.param.b32 	%r1883, [retval0+8];
	} // callseq 86
$L__BB2_373:
	add.s32 	%r1884, %r1883, 1;
	bra.uni 	$L__BB2_375;
$L__BB2_374:
	mov.f64 	%fd2108, 0d0000000000000000;
	mul.rn.f64 	%fd3664, %fd494, %fd2108;
	mov.b32 	%r1884, 1;
$L__BB2_375:
	shl.b32 	%r1083, %r1884, 6;
	cvt.u64.u32 	%rd78, %r1083;
	and.b64  	%rd79, %rd78, 64;
	add.s64 	%rd81, %rd64, %rd79;
	mul.rn.f64 	%fd2109, %fd3664, %fd3664;
	and.b32  	%r1084, %r1884, 1;
	setp.eq.b32 	%p274, %r1084, 1;
	selp.f64 	%fd2110, 0dBDA8FF8320FD8164, 0d3DE5DB65F9785EBA, %p274;
	ld.global.nc.v2.f64 	{%fd2111, %fd2112}, [%rd81];
	fma.rn.f64 	%fd2113, %fd2110, %fd2109, %fd2111;
	fma.rn.f64 	%fd2114, %fd2113, %fd2109, %fd2112;
	ld.global.nc.v2.f64 	{%fd2115, %fd2116}, [%rd81+16];
	fma.rn.f64 	%fd2117, %fd2114, %fd2109, %fd2115;
	fma.rn.f64 	%fd2118, %fd2117, %fd2109, %fd2116;
	ld.global.nc.v2.f64 	{%fd2119, %fd2120}, [%rd81+32];
	fma.rn.f64 	%fd2121, %fd2118, %fd2109, %fd2119;
	fma.rn.f64 	%fd2122, %fd2121, %fd2109, %fd2120;
	fma.rn.f64 	%fd2123, %fd2122, %fd3664, %fd3664;
	fma.rn.f64 	%fd2124, %fd2122, %fd2109, 0d3FF0000000000000;
	selp.f64 	%fd2125, %fd2124, %fd2123, %p274;
	and.b32  	%r1085, %r1884, 2;
	setp.eq.s32 	%p275, %r1085, 0;
	mov.f64 	%fd2126, 0d0000000000000000;
	sub.f64 	%fd2127, %fd2126, %fd2125;
	selp.f64 	%fd2128, %fd2125, %fd2127, %p275;
	mul.f64 	%fd501, %fd493, %fd2128;
	neg.f64 	%fd2129, %fd466;
	fma.rn.f64 	%fd2130, %fd466, 0dBFF71547652B82FE, 0d4338000000000000;
	{
	.reg .b32 %temp; 
	mov.b64 	{%r330, %temp}, %fd2130;
	}
	mov.f64 	%fd2131, 0dC338000000000000;
	add.rn.f64 	%fd2132, %fd2130, %fd2131;
	fma.rn.f64 	%fd2133, %fd2132, 0dBFE62E42FEFA39EF, %fd2129;
	fma.rn.f64 	%fd2134, %fd2132, 0dBC7ABC9E3B39803F, %fd2133;
	fma.rn.f64 	%fd2135, %fd2134, 0d3E5ADE1569CE2BDF, 0d3E928AF3FCA213EA;
	fma.rn.f64 	%fd2136, %fd2135, %fd2134, 0d3EC71DEE62401315;
	fma.rn.f64 	%fd2137, %fd2136, %fd2134, 0d3EFA01997C89EB71;
	fma.rn.f64 	%fd2138, %fd2137, %fd2134, 0d3F2A01A014761F65;
	fma.rn.f64 	%fd2139, %fd2138, %fd2134, 0d3F56C16C1852B7AF;
	fma.rn.f64 	%fd2140, %fd2139, %fd2134, 0d3F81111111122322;
	fma.rn.f64 	%fd2141, %fd2140, %fd2134, 0d3FA55555555502A1;
	fma.rn.f64 	%fd2142, %fd2141, %fd2134, 0d3FC5555555555511;
	fma.rn.f64 	%fd2143, %fd2142, %fd2134, 0d3FE000000000000B;
	fma.rn.f64 	%fd2144, %fd2143, %fd2134, 0d3FF0000000000000;
	fma.rn.f64 	%fd2145, %fd2144, %fd2134, 0d3FF0000000000000;
	{
	.reg .b32 %temp; 
	mov.b64 	{%r331, %temp}, %fd2145;
	}
	{
	.reg .b32 %temp; 
	mov.b64 	{%temp, %r332}, %fd2145;
	}
	shl.b32 	%r1086, %r330, 20;
	add.s32 	%r1087, %r1086, %r332;
	mov.b64 	%fd3665, {%r331, %r1087};
	{
	.reg .b32 %temp; 
	mov.b64 	{%temp, %r1088}, %fd2129;
	}
	mov.b32 	%f58, %r1088;
	abs.f32 	%f24, %f58;
	setp.lt.f32 	%p276, %f24, 0f4086232B;
	@%p276 bra 	$L__BB2_378;
	setp.gt.f64 	%p277, %fd466, 0d0000000000000000;
	mov.f64 	%fd2146, 0d7FF0000000000000;
	sub.f64 	%fd2147, %fd2146, %fd466;
	selp.f64 	%fd3665, 0d0000000000000000, %fd2147, %p277;
	setp.geu.f32 	%p278, %f24, 0f40874800;
	@%p278 bra 	$L__BB2_378;
	shr.u32 	%r1089, %r330, 31;
	add.s32 	%r1090, %r330, %r1089;
	shr.s32 	%r1091, %r1090, 1;
	shl.b32 	%r1092, %r1091, 20;
	add.s32 	%r1093, %r332, %r1092;
	mov.b64 	%fd2148, {%r331, %r1093};
	sub.s32 	%r1094, %r330, %r1091;
	shl.b32 	%r1095, %r1094, 20;
	add.s32 	%r1096, %r1095, 1072693248;
	mov.b32 	%r1097, 0;
	mov.b64 	%fd2149, {%r1097, %r1096};
	mul.f64 	%fd3665, %fd2149, %fd2148;
$L__BB2_378:
	add.f64 	%fd2150, %fd3665, 0d3FF0000000000000;
	div.rn.f64 	%fd506, %fd501, %fd2150;
	add.s32 	%r1098, %r282, 1280;
	cvt.rn.f64.s32 	%fd2151, %r1098;
	fma.rn.f64 	%fd507, %fd801, %fd2151, %fd800;
	fma.rn.f64 	%fd2152, %fd507, 0d3FF71547652B82FE, 0d4338000000000000;
	{
	.reg .b32 %temp; 
	mov.b64 	{%r333, %temp}, %fd2152;
	}
	mov.f64 	%fd2153, 0dC338000000000000;
	add.rn.f64 	%fd2154, %fd2152, %fd2153;
	fma.rn.f64 	%fd2155, %fd2154, 0dBFE62E42FEFA39EF, %fd507;
	fma.rn.f64 	%fd2156, %fd2154, 0dBC7ABC9E3B39803F, %fd2155;
	fma.rn.f64 	%fd2157, %fd2156, 0d3E5ADE1569CE2BDF, 0d3E928AF3FCA213EA;
	fma.rn.f64 	%fd2158, %fd2157, %fd2156, 0d3EC71DEE62401315;
	fma.rn.f64 	%fd2159, %fd2158, %fd2156, 0d3EFA01997C89EB71;
	fma.rn.f64 	%fd2160, %fd2159, %fd2156, 0d3F2A01A014761F65;
	fma.rn.f64 	%fd2161, %fd2160, %fd2156, 0d3F56C16C1852B7AF;
	fma.rn.f64 	%fd2162, %fd2161, %fd2156, 0d3F81111111122322;
	fma.rn.f64 	%fd2163, %fd2162, %fd2156, 0d3FA55555555502A1;
	fma.rn.f64 	%fd2164, %fd2163, %fd2156, 0d3FC5555555555511;
	fma.rn.f64 	%fd2165, %fd2164, %fd2156, 0d3FE000000000000B;
	fma.rn.f64 	%fd2166, %fd2165, %fd2156, 0d3FF0000000000000;
	fma.rn.f64 	%fd2167, %fd2166, %fd2156, 0d3FF0000000000000;
	{
	.reg .b32 %temp; 
	mov.b64 	{%r334, %temp}, %fd2167;
	}
	{
	.reg .b32 %temp; 
	mov.b64 	{%temp, %r335}, %fd2167;
	}
	shl.b32 	%r1099, %r333, 20;
	add.s32 	%r1100, %r1099, %r335;
	mov.b64 	%fd3666, {%r334, %r1100};
	{
	.reg .b32 %temp; 
	mov.b64 	{%temp, %r1101}, %fd507;
	}
	mov.b32 	%f59, %r1101;
	abs.f32 	%f25, %f59;
	setp.lt.f32 	%p279, %f25, 0f4086232B;
	@%p279 bra 	$L__BB2_381;
	setp.lt.f64 	%p280, %fd507, 0d0000000000000000;
	add.f64 	%fd2168, %fd507, 0d7FF0000000000000;
	selp.f64 	%fd3666, 0d0000000000000000, %fd2168, %p280;
	setp.geu.f32 	%p281, %f25, 0f40874800;
	@%p281 bra 	$L__BB2_381;
	shr.u32 	%r1102, %r333, 31;
	add.s32 	%r1103, %r333, %r1102;
	shr.s32 	%r1104, %r1103, 1;
	shl.b32 	%r1105, %r1104, 20;
	add.s32 	%r1106, %r335, %r1105;
	mov.b64 	%fd2169, {%r334, %r1106};
	sub.s32 	%r1107, %r333, %r1104;
	shl.b32 	%r1108, %r1107, 20;
	add.s32 	%r1109, %r1108, 1072693248;
	mov.b32 	%r1110, 0;
	mov.b64 	%fd2170, {%r1110, %r1109};
	mul.f64 	%fd3666, %fd2170, %fd2169;
$L__BB2_381:
	add.f64 	%fd3667, %fd507, 0d3FF0000000000000;
	{
	.reg .b32 %temp; 
	mov.b64 	{%temp, %r1885}, %fd3667;
	}
	{
	.reg .b32 %temp; 
	mov.b64 	{%r1886, %temp}, %fd3667;
	}
	setp.gt.s32 	%p282, %r1885, 1048575;
	mov.b32 	%r1887, -1023;
	@%p282 bra 	$L__BB2_383;
	mul.f64 	%fd3667, %fd3667, 0d4350000000000000;
	{
	.reg .b32 %temp; 
	mov.b64 	{%temp, %r1885}, %fd3667;
	}
	{
	.reg .b32 %temp; 
	mov.b64 	{%r1886, %temp}, %fd3667;
	}
	mov.b32 	%r1887, -1077;
$L__BB2_383:
	add.s32 	%r1113, %r1885, -1;
	setp.lt.u32 	%p283, %r1113, 2146435071;
	@%p283 bra 	$L__BB2_385;
	fma.rn.f64 	%fd2171, %fd3667, 0d7FF0000000000000, 0d7FF0000000000000;
	{
	.reg .b32 %temp; 
	mov.b64 	{%temp, %r1114}, %fd3667;
	}
	and.b32  	%r1115, %r1114, 2147483647;
	setp.eq.s32 	%p284, %r1115, 0;
	selp.f64 	%fd3669, 0dFFF0000000000000, %fd2171, %p284;
	bra.uni 	$L__BB2_388;
$L__BB2_385:
	shr.u32 	%r1116, %r1885, 20;
	add.s32 	%r1888, %r1887, %r1116;
	and.b32  	%r1117, %r1885, 1048575;
	or.b32  	%r1118, %r1117, 1072693248;
	mov.b64 	%fd3668, {%r1886, %r1118};
	setp.lt.u32 	%p285, %r1118, 1073127583;
	@%p285 bra 	$L__BB2_387;
	{
	.reg .b32 %temp; 
	mov.b64 	{%r1119, %temp}, %fd3668;
	}
	{
	.reg .b32 %temp; 
	mov.b64 	{%temp, %r1120}, %fd3668;
	}
	add.s32 	%r1121, %r1120, -1048576;
	mov.b64 	%fd3668, {%r1119, %r1121};
	add.s32 	%r1888, %r1888, 1;
$L__BB2_387:
	add.f64 	%fd2172, %fd3668, 0dBFF0000000000000;
	add.f64 	%fd2173, %fd3668, 0d3FF0000000000000;
	rcp.approx.ftz.f64 	%fd2174, %fd2173;
	neg.f64 	%fd2175, %fd2173;
	fma.rn.f64 	%fd2176, %fd2175, %fd2174, 0d3FF0000000000000;
	fma.rn.f64 	%fd2177, %fd2176, %fd2176, %fd2176;
	fma.rn.f64 	%fd2178, %fd2177, %fd2174, %fd2174;
	mul.f64 	%fd2179, %fd2172, %fd2178;
	fma.rn.f64 	%fd2180, %fd2172, %fd2178, %fd2179;
	mul.f64 	%fd2181, %fd2180, %fd2180;
	fma.rn.f64 	%fd2182, %fd2181, 0d3EB1380B3AE80F1E, 0d3ED0EE258B7A8B04;
	fma.rn.f64 	%fd2183, %fd2182, %fd2181, 0d3EF3B2669F02676F;
	fma.rn.f64 	%fd2184, %fd2183, %fd2181, 0d3F1745CBA9AB0956;
	fma.rn.f64 	%fd2185, %fd2184, %fd2181, 0d3F3C71C72D1B5154;
	fma.rn.f64 	%fd2186, %fd2185, %fd2181, 0d3F624924923BE72D;
	fma.rn.f64 	%fd2187, %fd2186, %fd2181, 0d3F8999999999A3C4;
	fma.rn.f64 	%fd2188, %fd2187, %fd2181, 0d3FB5555555555554;
	sub.f64 	%fd2189, %fd2172, %fd2180;
	add.f64 	%fd2190, %fd2189, %fd2189;
	neg.f64 	%fd2191, %fd2180;
	fma.rn.f64 	%fd2192, %fd2191, %fd2172, %fd2190;
	mul.f64 	%fd2193, %fd2178, %fd2192;
	mul.f64 	%fd2194, %fd2181, %fd2188;
	fma.rn.f64 	%fd2195, %fd2194, %fd2180, %fd2193;
	xor.b32  	%r1122, %r1888, -2147483648;
	mov.b32 	%r1123, 1127219200;
	mov.b64 	%fd2196, {%r1122, %r1123};
	sub.f64 	%fd2197, %fd2196, %fd94;
	fma.rn.f64 	%fd2198, %fd2197, 0d3FE62E42FEFA39EF, %fd2180;
	fma.rn.f64 	%fd2199, %fd2197, 0dBFE62E42FEFA39EF, %fd2198;
	sub.f64 	%fd2200, %fd2199, %fd2180;
	sub.f64 	%fd2201, %fd2195, %fd2200;
	fma.rn.f64 	%fd2202, %fd2197, 0d3C7ABC9E3B39803F, %fd2201;
	add.f64 	%fd3669, %fd2198, %fd2202;
$L__BB2_388:
	add.f64 	%fd521, %fd3666, %fd3669;
	abs.f64 	%fd522, %fd521;
	setp.eq.f64 	%p286, %fd522, 0d7FF0000000000000;
	@%p286 bra 	$L__BB2_391;
	mul.f64 	%fd2203, %fd521, 0d3FE45F306DC9C883;
	cvt.rni.s32.f64 	%r1889, %fd2203;
	cvt.rn.f64.s32 	%fd2204, %r1889;
	fma.rn.f64 	%fd2205, %fd2204, 0dBFF921FB54442D18, %fd521;
	fma.rn.f64 	%fd2206, %fd2204, 0dBC91A62633145C00, %fd2205;
	fma.rn.f64 	%fd3670, %fd2204, 0dB97B839A252049C0, %fd2206;
	setp.ltu.f64 	%p287, %fd522, 0d41E0000000000000;
	@%p287 bra 	$L__BB2_392;
	{ // callseq 87, 0
	.param .b64 param0;
	st.param.f64 	[param0], %fd521;
	.param .align 16 .b8 retval0[16];
	call.uni (retval0), 
	__internal_trig_reduction_slowpathd, 
	(
	param0
	);
	ld.param.f64 	%fd3670, [retval0];
	ld.param.b32 	%r1889, [retval0+8];
	} // callseq 87
	bra.uni 	$L__BB2_392;
$L__BB2_391:
	mov.f64 	%fd2208, 0d0000000000000000;
	mul.rn.f64 	%fd3670, %fd521, %fd2208;
	mov.b32 	%r1889, 0;
$L__BB2_392:
	shl.b32 	%r1126, %r1889, 6;
	cvt.u64.u32 	%rd82, %r1126;
	and.b64  	%rd83, %rd82, 64;
	add.s64 	%rd85, %rd64, %rd83;
	mul.rn.f64 	%fd2209, %fd3670, %fd3670;
	and.b32  	%r1127, %r1889, 1;
	setp.eq.b32 	%p288, %r1127, 1;
	selp.f64 	%fd2210, 0dBDA8FF8320FD8164, 0d3DE5DB65F9785EBA, %p288;
	ld.global.nc.v2.f64 	{%fd2211, %fd2212}, [%rd85];
	fma.rn.f64 	%fd2213, %fd2210, %fd2209, %fd2211;
	fma.rn.f64 	%fd2214, %fd2213, %fd2209, %fd2212;
	ld.global.nc.v2.f64 	{%fd2215, %fd2216}, [%rd85+16];
	fma.rn.f64 	%fd2217, %fd2214, %fd2209, %fd2215;
	fma.rn.f64 	%fd2218, %fd2217, %fd2209, %fd2216;
	ld.global.nc.v2.f64 	{%fd2219, %fd2220}, [%rd85+32];
	fma.rn.f64 	%fd2221, %fd2218, %fd2209, %fd2219;
	fma.rn.f64 	%fd2222, %fd2221, %fd2209, %fd2220;
	fma.rn.f64 	%fd2223, %fd2222, %fd3670, %fd3670;
	fma.rn.f64 	%fd2224, %fd2222, %fd2209, 0d3FF0000000000000;
	selp.f64 	%fd2225, %fd2224, %fd2223, %p288;
	and.b32  	%r1128, %r1889, 2;
	setp.eq.s32 	%p289, %r1128, 0;
	mov.f64 	%fd2226, 0d0000000000000000;
	sub.f64 	%fd2227, %fd2226, %fd2225;
	selp.f64 	%fd2228, %fd2225, %fd2227, %p289;
	fma.rn.f64 	%fd2229, %fd507, %fd507, 0d3FF0000000000000;
	sqrt.rn.f64 	%fd2230, %fd2229;
	add.f64 	%fd527, %fd2230, %fd2228;
	{
	.reg .b32 %temp; 
	mov.b64 	{%temp, %r349}, %fd527;
	}
	setp.eq.f64 	%p290, %fd527, 0d0000000000000000;
	@%p290 bra 	$L__BB2_394;
	abs.f64 	%fd2231, %fd527;
	{ // callseq 88, 0
	.param .b64 param0;
	st.param.f64 	[param0], %fd2231;
	.param .b64 retval0;
	call.uni (retval0), 
	__internal_accurate_pow, 
	(
	param0
	);
	ld.param.f64 	%fd2232, [retval0];
	} // callseq 88
	setp.lt.s32 	%p291, %r349, 0;
	selp.f64 	%fd3672, 0dFFF8000000000000, %fd2232, %p291;
	bra.uni 	$L__BB2_395;
$L__BB2_394:
	setp.lt.s32 	%p292, %r71, 0;
	setp.eq.s32 	%p293, %r72, 1074790400;
	selp.b32 	%r1129, %r349, 0, %p293;
	or.b32  	%r1130, %r1129, 2146435072;
	selp.b32 	%r1131, %r1130, %r1129, %p292;
	mov.b32 	%r1132, 0;
	mov.b64 	%fd3672, {%r1132, %r1131};
$L__BB2_395:
	add.f64 	%fd2234, %fd527, 0d4004000000000000;
	{
	.reg .b32 %temp; 
	mov.b64 	{%temp, %r1133}, %fd2234;
	}
	and.b32  	%r1134, %r1133, 2146435072;
	setp.ne.s32 	%p294, %r1134, 2146435072;
	@%p294 bra 	$L__BB2_400;
	setp.nan.f64 	%p295, %fd527, %fd527;
	@%p295 bra 	$L__BB2_399;
	abs.f64 	%fd2235, %fd527;
	setp.neu.f64 	%p296, %fd2235, 0d7FF0000000000000;
	@%p296 bra 	$L__BB2_400;
	setp.lt.s32 	%p297, %r349, 0;
	selp.b32 	%r1135, %r74, %r73, %p2;
	selp.b32 	%r1136, %r1135, %r73, %p297;
	mov.b32 	%r1137, 0;
	mov.b64 	%fd3672, {%r1137, %r1136};
	bra.uni 	$L__BB2_400;
$L__BB2_399:
	mov.f64 	%fd2236, 0d4004000000000000;
	add.rn.f64 	%fd3672, %fd527, %fd2236;
$L__BB2_400:
	setp.eq.f64 	%p298, %fd527, 0d3FF0000000000000;
	selp.f64 	%fd534, 0d3FF0000000000000, %fd3672, %p298;
	mul.f64 	%fd535, %fd507, 0d4014000000000000;
	abs.f64 	%fd536, %fd535;
	setp.eq.f64 	%p299, %fd536, 0d7FF0000000000000;
	@%p299 bra 	$L__BB2_404;
	mul.f64 	%fd2237, %fd535, 0d3FE45F306DC9C883;
	cvt.rni.s32.f64 	%r1890, %fd2237;
	cvt.rn.f64.s32 	%fd2238, %r1890;
	fma.rn.f64 	%fd2239, %fd2238, 0dBFF921FB54442D18, %fd535;
	fma.rn.f64 	%fd2240, %fd2238, 0dBC91A62633145C00, %fd2239;
	fma.rn.f64 	%fd3674, %fd2238, 0dB97B839A252049C0, %fd2240;
	setp.ltu.f64 	%p300, %fd536, 0d41E0000000000000;
	@%p300 bra 	$L__BB2_403;
	{ // callseq 89, 0
	.param .b64 param0;
	st.param.f64 	[param0], %fd535;
	.param .align 16 .b8 retval0[16];
	call.uni (retval0), 
	__internal_trig_reduction_slowpathd, 
	(
	param0
	);
	ld.param.f64 	%fd3674, [retval0];
	ld.param.b32 	%r1890, [retval0+8];
	} // callseq 89
$L__BB2_403:
	add.s32 	%r1891, %r1890, 1;
	bra.uni 	$L__BB2_405;
$L__BB2_404:
	mov.f64 	%fd2242, 0d0000000000000000;
	mul.rn.f64 	%fd3674, %fd535, %fd2242;
	mov.b32 	%r1891, 1;
$L__BB2_405:
	shl.b32 	%r1140, %r1891, 6;
	cvt.u64.u32 	%rd86, %r1140;
	and.b64  	%rd87, %rd86, 64;
	add.s64 	%rd89, %rd64, %rd87;
	mul.rn.f64 	%fd2243, %fd3674, %fd3674;
	and.b32  	%r1141, %r1891, 1;
	setp.eq.b32 	%p301, %r1141, 1;
	selp.f64 	%fd2244, 0dBDA8FF8320FD8164, 0d3DE5DB65F9785EBA, %p301;
	ld.global.nc.v2.f64 	{%fd2245, %fd2246}, [%rd89];
	fma.rn.f64 	%fd2247, %fd2244, %fd2243, %fd2245;
	fma.rn.f64 	%fd2248, %fd2247, %fd2243, %fd2246;
	ld.global.nc.v2.f64 	{%fd2249, %fd2250}, [%rd89+16];
	fma.rn.f64 	%fd2251, %fd2248, %fd2243, %fd2249;
	fma.rn.f64 	%fd2252, %fd2251, %fd2243, %fd2250;
	ld.global.nc.v2.f64 	{%fd2253, %fd2254}, [%rd89+32];
	fma.rn.f64 	%fd2255, %fd2252, %fd2243, %fd2253;
	fma.rn.f64 	%fd2256, %fd2255, %fd2243, %fd2254;
	fma.rn.f64 	%fd2257, %fd2256, %fd3674, %fd3674;
	fma.rn.f64 	%fd2258, %fd2256, %fd2243, 0d3FF0000000000000;
	selp.f64 	%fd2259, %fd2258, %fd2257, %p301;
	and.b32  	%r1142, %r1891, 2;
	setp.eq.s32 	%p302, %r1142, 0;
	mov.f64 	%fd2260, 0d0000000000000000;
	sub.f64 	%fd2261, %fd2260, %fd2259;
	selp.f64 	%fd2262, %fd2259, %fd2261, %p302;
	mul.f64 	%fd542, %fd534, %fd2262;
	neg.f64 	%fd2263, %fd507;
	fma.rn.f64 	%fd2264, %fd507, 0dBFF71547652B82FE, 0d4338000000000000;
	{
	.reg .b32 %temp; 
	mov.b64 	{%r355, %temp}, %fd2264;
	}
	mov.f64 	%fd2265, 0dC338000000000000;
	add.rn.f64 	%fd2266, %fd2264, %fd2265;
	fma.rn.f64 	%fd2267, %fd2266, 0dBFE62E42FEFA39EF, %fd2263;
	fma.rn.f64 	%fd2268, %fd2266, 0dBC7ABC9E3B39803F, %fd2267;
	fma.rn.f64 	%fd2269, %fd2268, 0d3E5ADE1569CE2BDF, 0d3E928AF3FCA213EA;
	fma.rn.f64 	%fd2270, %fd2269, %fd2268, 0d3EC71DEE62401315;
	fma.rn.f64 	%fd2271, %fd2270, %fd2268, 0d3EFA01997C89EB71;
	fma.rn.f64 	%fd2272, %fd2271, %fd2268, 0d3F2A01A014761F65;
	fma.rn.f64 	%fd2273, %fd2272, %fd2268, 0d3F56C16C1852B7AF;
	fma.rn.f64 	%fd2274, %fd2273, %fd2268, 0d3F81111111122322;
	fma.rn.f64 	%fd2275, %fd2274, %fd2268, 0d3FA55555555502A1;
	fma.rn.f64 	%fd2276, %fd2275, %fd2268, 0d3FC5555555555511;
	fma.rn.f64 	%fd2277, %fd2276, %fd2268, 0d3FE000000000000B;
	fma.rn.f64 	%fd2278, %fd2277, %fd2268, 0d3FF0000000000000;
	fma.rn.f64 	%fd2279, %fd2278, %fd2268, 0d3FF0000000000000;
	{
	.reg .b32 %temp; 
	mov.b64 	{%r356, %temp}, %fd2279;
	}
	{
	.reg .b32 %temp; 
	mov.b64 	{%temp, %r357}, %fd2279;
	}
	shl.b32 	%r1143, %r355, 20;
	add.s32 	%r1144, %r1143, %r357;
	mov.b64 	%fd3675, {%r356, %r1144};
	{
	.reg .b32 %temp; 
	mov.b64 	{%temp, %r1145}, %fd2263;
	}
	mov.b32 	%f60, %r1145;
	abs.f32 	%f26, %f60;
	setp.lt.f32 	%p303, %f26, 0f4086232B;
	@%p303 bra 	$L__BB2_408;
	setp.gt.f64 	%p304, %fd507, 0d0000000000000000;
	mov.f64 	%fd2280, 0d7FF0000000000000;
	sub.f64 	%fd2281, %fd2280, %fd507;
	selp.f64 	%fd3675, 0d0000000000000000, %fd2281, %p304;
	setp.geu.f32 	%p305, %f26, 0f40874800;
	@%p305 bra 	$L__BB2_408;
	shr.u32 	%r1146, %r355, 31;
	add.s32 	%r1147, %r355, %r1146;
	shr.s32 	%r1148, %r1147, 1;
	shl.b32 	%r1149, %r1148, 20;
	add.s32 	%r1150, %r357, %r1149;
	mov.b64 	%fd2282, {%r356, %r1150};
	sub.s32 	%r1151, %r355, %r1148;
	shl.b32 	%r1152, %r1151, 20;
	add.s32 	%r1153, %r1152, 1072693248;
	mov.b32 	%r1154, 0;
	mov.b64 	%fd2283, {%r1154, %r1153};
	mul.f64 	%fd3675, %fd2283, %fd2282;
$L__BB2_408:
	add.f64 	%fd2284, %fd3675, 0d3FF0000000000000;
	div.rn.f64 	%fd547, %fd542, %fd2284;
	add.s32 	%r1155, %r282, 1920;
	cvt.rn.f64.s32 	%fd2285, %r1155;
	fma.rn.f64 	%fd548, %fd801, %fd2285, %fd800;
	fma.rn.f64 	%fd2286, %fd548, 0d3FF71547652B82FE, 0d4338000000000000;
	{
	.reg .b32 %temp; 
	mov.b64 	{%r358, %temp}, %fd2286;
	}
	mov.f64 	%fd2287, 0dC338000000000000;
	add.rn.f64 	%fd2288, %fd2286, %fd2287;
	fma.rn.f64 	%fd2289, %fd2288, 0dBFE62E42FEFA39EF, %fd548;
	fma.rn.f64 	%fd2290, %fd2288, 0dBC7ABC9E3B39803F, %fd2289;
	fma.rn.f64 	%fd2291, %fd2290, 0d3E5ADE1569CE2BDF, 0d3E928AF3FCA213EA;
	fma.rn.f64 	%fd2292, %fd2291, %fd2290, 0d3EC71DEE62401315;
	fma.rn.f64 	%fd2293, %fd2292, %fd2290, 0d3EFA01997C89EB71;
	fma.rn.f64 	%fd2294, %fd2293, %fd2290, 0d3F2A01A014761F65;
	fma.rn.f64 	%fd2295, %fd2294, %fd2290, 0d3F56C16C1852B7AF;
	fma.rn.f64 	%fd2296, %fd2295, %fd2290, 0d3F81111111122322;
	fma.rn.f64 	%fd2297, %fd2296, %fd2290, 0d3FA55555555502A1;
	fma.rn.f64 	%fd2298, %fd2297, %fd2290, 0d3FC5555555555511;
	fma.rn.f64 	%fd2299, %fd2298, %fd2290, 0d3FE000000000000B;
	fma.rn.f64 	%fd2300, %fd2299, %fd2290, 0d3FF0000000000000;
	fma.rn.f64 	%fd2301, %fd2300, %fd2290, 0d3FF0000000000000;
	{
	.reg .b32 %temp; 
	mov.b64 	{%r359, %temp}, %fd2301;
	}
	{
	.reg .b32 %temp; 
	mov.b64 	{%temp, %r360}, %fd2301;
	}
	shl.b32 	%r1156, %r358, 20;
	add.s32 	%r1157, %r1156, %r360;
	mov.b64 	%fd3676, {%r359, %r1157};
	{
	.reg .b32 %temp; 
	mov.b64 	{%temp, %r1158}, %fd548;
	}
	mov.b32 	%f61, %r1158;
	abs.f32 	%f27, %f61;
	setp.lt.f32 	%p306, %f27, 0f4086232B;
	@%p306 bra 	$L__BB2_411;
	setp.lt.f64 	%p307, %fd548, 0d0000000000000000;
	add.f64 	%fd2302, %fd548, 0d7FF0000000000000;
	selp.f64 	%fd3676, 0d0000000000000000, %fd2302, %p307;
	setp.geu.f32 	%p308, %f27, 0f40874800;
	@%p308 bra 	$L__BB2_411;
	shr.u32 	%r1159, %r358, 31;
	add.s32 	%r1160, %r358, %r1159;
	shr.s32 	%r1161, %r1160, 1;
	shl.b32 	%r1162, %r1161, 20;
	add.s32 	%r1163, %r360, %r1162;
	mov.b64 	%fd2303, {%r359, %r1163};
	sub.s32 	%r1164, %r358, %r1161;
	shl.b32 	%r1165, %r1164, 20;
	add.s32 	%r1166, %r1165, 1072693248;
	mov.b32 	%r1167, 0;
	mov.b64 	%fd2304, {%r1167, %r1166};
	mul.f64 	%fd3676, %fd2304, %fd2303;
$L__BB2_411:
	add.f64 	%fd3677, %fd548, 0d3FF0000000000000;
	{
	.reg .b32 %temp; 
	mov.b64 	{%temp, %r1892}, %fd3677;
	}
	{
	.reg .b32 %temp; 
	mov.b64 	{%r1893, %temp}, %fd3677;
	}
	setp.gt.s32 	%p309, %r1892, 1048575;
	mov.b32 	%r1894, -1023;
	@%p309 bra 	$L__BB2_413;
	mul.f64 	%fd3677, %fd3677, 0d4350000000000000;
	{
	.reg .b32 %temp; 
	mov.b64 	{%temp, %r1892}, %fd3677;
	}
	{
	.reg .b32 %temp; 
	mov.b64 	{%r1893, %temp}, %fd3677;
	}
	mov.b32 	%r1894, -1077;
$L__BB2_413:
	add.s32 	%r1170, %r1892, -1;
	setp.lt.u32 	%p310, %r1170, 2146435071;
	@%p310 bra 	$L__BB2_415;
	fma.rn.f64 	%fd2305, %fd3677, 0d7FF0000000000000, 0d7FF0000000000000;
	{
	.reg .b32 %temp; 
	mov.b64 	{%temp, %r1171}, %fd3677;
	}
	and.b32  	%r1172, %r1171, 2147483647;
	setp.eq.s32 	%p311, %r1172, 0;
	selp.f64 	%fd3679, 0dFFF0000000000000, %fd2305, %p311;
	bra.uni 	$L__BB2_418;
$L__BB2_415:
	shr.u32 	%r1173, %r1892, 20;
	add.s32 	%r1895, %r1894, %r1173;
	and.b32  	%r1174, %r1892, 1048575;
	or.b32  	%r1175, %r1174, 1072693248;
	mov.b64 	%fd3678, {%r1893, %r1175};
	setp.lt.u32 	%p312, %r1175, 1073127583;
	@%p312 bra 	$L__BB2_417;
	{
	.reg .b32 %temp; 
	mov.b64 	{%r1176, %temp}, %fd3678;
	}
	{
	.reg .b32 %temp; 
	mov.b64 	{%temp, %r1177}, %fd3678;
	}
	add.s32 	%r1178, %r1177, -1048576;
	mov.b64 	%fd3678, {%r1176, %r1178};
	add.s32 	%r1895, %r1895, 1;
$L__BB2_417:
	add.f64 	%fd2306, %fd3678, 0dBFF0000000000000;
	add.f64 	%fd2307, %fd3678, 0d3FF0000000000000;
	rcp.approx.ftz.f64 	%fd2308, %fd2307;
	neg.f64 	%fd2309, %fd2307;
	fma.rn.f64 	%fd2310, %fd2309, %fd2308, 0d3FF0000000000000;
	fma.rn.f64 	%fd2311, %fd2310, %fd2310, %fd2310;
	fma.rn.f64 	%fd2312, %fd2311, %fd2308, %fd2308;
	mul.f64 	%fd2313, %fd2306, %fd2312;
	fma.rn.f64 	%fd2314, %fd2306, %fd2312, %fd2313;
	mul.f64 	%fd2315, %fd2314, %fd2314;
	fma.rn.f64 	%fd2316, %fd2315, 0d3EB1380B3AE80F1E, 0d3ED0EE258B7A8B04;
	fma.rn.f64 	%fd2317, %fd2316, %fd2315, 0d3EF3B2669F02676F;
	fma.rn.f64 	%fd2318, %fd2317, %fd2315, 0d3F1745CBA9AB0956;
	fma.rn.f64 	%fd2319, %fd2318, %fd2315, 0d3F3C71C72D1B5154;
	fma.rn.f64 	%fd2320, %fd2319, %fd2315, 0d3F624924923BE72D;
	fma.rn.f64 	%fd2321, %fd2320, %fd2315, 0d3F8999999999A3C4;
	fma.rn.f64 	%fd2322, %fd2321, %fd2315, 0d3FB5555555555554;
	sub.f64 	%fd2323, %fd2306, %fd2314;
	add.f64 	%fd2324, %fd2323, %fd2323;
	neg.f64 	%fd2325, %fd2314;
	fma.rn.f64 	%fd2326, %fd2325, %fd2306, %fd2324;
	mul.f64 	%fd2327, %fd2312, %fd2326;
	mul.f64 	%fd2328, %fd2315, %fd2322;
	fma.rn.f64 	%fd2329, %fd2328, %fd2314, %fd2327;
	xor.b32  	%r1179, %r1895, -2147483648;
	mov.b32 	%r1180, 1127219200;
	mov.b64 	%fd2330, {%r1179, %r1180};
	sub.f64 	%fd2331, %fd2330, %fd94;
	fma.rn.f64 	%fd2332, %fd2331, 0d3FE62E42FEFA39EF, %fd2314;
	fma.rn.f64 	%fd2333, %fd2331, 0dBFE62E42FEFA39EF, %fd2332;
	sub.f64 	%fd2334, %fd2333, %fd2314;
	sub.f64 	%fd2335, %fd2329, %fd2334;
	fma.rn.f64 	%fd2336, %fd2331, 0d3C7ABC9E3B39803F, %fd2335;
	add.f64 	%fd3679, %fd2332, %fd2336;
$L__BB2_418:
	add.f64 	%fd562, %fd3676, %fd3679;
	abs.f64 	%fd563, %fd562;
	setp.eq.f64 	%p313, %fd563, 0d7FF0000000000000;
	@%p313 bra 	$L__BB2_421;
	mul.f64 	%fd2337, %fd562, 0d3FE45F306DC9C883;
	cvt.rni.s32.f64 	%r1896, %fd2337;
	cvt.rn.f64.s32 	%fd2338, %r1896;
	fma.rn.f64 	%fd2339, %fd2338, 0dBFF921FB54442D18, %fd562;
	fma.rn.f64 	%fd2340, %fd2338, 0dBC91A62633145C00, %fd2339;
	fma.rn.f64 	%fd3680, %fd2338, 0dB97B839A252049C0, %fd2340;
	setp.ltu.f64 	%p314, %fd563, 0d41E0000000000000;
	@%p314 bra 	$L__BB2_422;
	{ // callseq 90, 0
	.param .b64 param0;
	st.param.f64 	[param0], %fd562;
	.param .align 16 .b8 retval0[16];
	call.uni (retval0), 
	__internal_trig_reduction_slowpathd, 
	(
	param0
	);
	ld.param.f64 	%fd3680, [retval0];
	ld.param.b32 	%r1896, [retval0+8];
	} // callseq 90
	bra.uni 	$L__BB2_422;
$L__BB2_421:
	mov.f64 	%fd2342, 0d0000000000000000;
	mul.rn.f64 	%fd3680, %fd562, %fd2342;
	mov.b32 	%r1896, 0;
$L__BB2_422:
	shl.b32 	%r1183, %r1896, 6;
	cvt.u64.u32 	%rd90, %r1183;
	and.b64  	%rd91, %rd90, 64;
	mov.u64 	%rd92, __cudart_sin_cos_coeffs;
	add.s64 	%rd93, %rd92, %rd91;
	mul.rn.f64 	%fd2343, %fd3680, %fd3680;
	and.b32  	%r1184, %r1896, 1;
	setp.eq.b32 	%p315, %r1184, 1;
	selp.f64 	%fd2344, 0dBDA8FF8320FD8164, 0d3DE5DB65F9785EBA, %p315;
	ld.global.nc.v2.f64 	{%fd2345, %fd2346}, [%rd93];
	fma.rn.f64 	%fd2347, %fd2344, %fd2343, %fd2345;
	fma.rn.f64 	%fd2348, %fd2347, %fd2343, %fd2346;
	ld.global.nc.v2.f64 	{%fd2349, %fd2350}, [%rd93+16];
	fma.rn.f64 	%fd2351, %fd2348, %fd2343, %fd2349;
	fma.rn.f64 	%fd2352, %fd2351, %fd2343, %fd2350;
	ld.global.nc.v2.f64 	{%fd2353, %fd2354}, [%rd93+32];
	fma.rn.f64 	%fd2355, %fd2352, %fd2343, %fd2353;
	fma.rn.f64 	%fd2356, %fd2355, %fd2343, %fd2354;
	fma.rn.f64 	%fd2357, %fd2356, %fd3680, %fd3680;
	fma.rn.f64 	%fd2358, %fd2356, %fd2343, 0d3FF0000000000000;
	selp.f64 	%fd2359, %fd2358, %fd2357, %p315;
	and.b32  	%r1185, %r1896, 2;
	setp.eq.s32 	%p316, %r1185, 0;
	mov.f64 	%fd2360, 0d0000000000000000;
	sub.f64 	%fd2361, %fd2360, %fd2359;
	selp.f64 	%fd2362, %fd2359, %fd2361, %p316;
	fma.rn.f64 	%fd2363, %fd548, %fd548, 0d3FF0000000000000;
	sqrt.rn.f64 	%fd2364, %fd2363;
	add.f64 	%fd568, %fd2364, %fd2362;
	{
	.reg .b32 %temp; 
	mov.b64 	{%temp, %r374}, %fd568;
	}
	setp.eq.f64 	%p317, %fd568, 0d0000000000000000;
	@%p317 bra 	$L__BB2_424;
	abs.f64 	%fd2365, %fd568;
	{ // callseq 91, 0
	.param .b64 param0;
	st.param.f64 	[param0], %fd2365;
	.param .b64 retval0;
	call.uni (retval0), 
	__internal_accurate_pow, 
	(
	param0
	);
	ld.param.f64 	%fd2366, [retval0];
	} // callseq 91
	setp.lt.s32 	%p318, %r374, 0;
	selp.f64 	%fd3682, 0dFFF8000000000000, %fd2366, %p318;
	bra.uni 	$L__BB2_425;
$L__BB2_424:
	setp.lt.s32 	%p319, %r71, 0;
	setp.eq.s32 	%p320, %r72, 1074790400;
	selp.b32 	%r1186, %r374, 0, %p320;
	or.b32  	%r1187, %r1186, 2146435072;
	selp.b32 	%r1188, %r1187, %r1186, %p319;
	mov.b32 	%r1189, 0;
	mov.b64 	%fd3682, {%r1189, %r1188};
$L__BB2_425:
	add.f64 	%fd2368, %fd568, 0d4004000000000000;
	{
	.reg .b32 %temp; 
	mov.b64 	{%temp, %r1190}, %fd2368;
	}
	and.b32  	%r1191, %r1190, 2146435072;
	setp.ne.s32 	%p321, %r1191, 2146435072;
	@%p321 bra 	$L__BB2_430;
	setp.nan.f64 	%p322, %fd568, %fd568;
	@%p322 bra 	$L__BB2_429;
	abs.f64 	%fd2369, %fd568;
	setp.neu.f64 	%p323, %fd2369, 0d7FF0000000000000;
	@%p323 bra 	$L__BB2_430;
	setp.lt.s32 	%p324, %r374, 0;
	selp.b32 	%r1192, %r74, %r73, %p2;
	selp.b32 	%r1193, %r1192, %r73, %p324;
	mov.b32 	%r1194, 0;
	mov.b64 	%fd3682, {%r1194, %r1193};
	bra.uni 	$L__BB2_430;
$L__BB2_429:
	mov.f64 	%fd2370, 0d4004000000000000;
	add.rn.f64 	%fd3682, %fd568, %fd2370;
$L__BB2_430:
	setp.eq.f64 	%p325, %fd568, 0d3FF0000000000000;
	selp.f64 	%fd575, 0d3FF0000000000000, %fd3682, %p325;
	mul.f64 	%fd576, %fd548, 0d4014000000000000;
	abs.f64 	%fd577, %fd576;
	setp.eq.f64 	%p326, %fd577, 0d7FF0000000000000;
	@%p326 bra 	$L__BB2_434;
	mul.f64 	%fd2371, %fd576, 0d3FE45F306DC9C883;
	cvt.rni.s32.f64 	%r1897, %fd2371;
	cvt.rn.f64.s32 	%fd2372, %r1897;
	fma.rn.f64 	%fd2373, %fd2372, 0dBFF921FB54442D18, %fd576;
	fma.rn.f64 	%fd2374, %fd2372, 0dBC91A62633145C00, %fd2373;
	fma.rn.f64 	%fd3684, %fd2372, 0dB97B839A252049C0, %fd2374;
	setp.ltu.f64 	%p327, %fd577, 0d41E0000000000000;
	@%p327 bra 	$L__BB2_433;
	{ // callseq 92, 0
	.param .b64 param0;
	st.param.f64 	[param0], %fd576;
	.param .align 16 .b8 retval0[16];
	call.uni (retval0), 
	__internal_trig_reduction_slowpathd, 
	(
	param0
	);
	ld.param.f64 	%fd3684, [retval0];
	ld.param.b32 	%r1897, [retval0+8];
	} // callseq 92
$L__BB2_433:
	add.s32 	%r1898, %r1897, 1;
	bra.uni 	$L__BB2_435;
$L__BB2_434:
	mov.f64 	%fd2376, 0d0000000000000000;
	mul.rn.f64 	%fd3684, %fd576, %fd2376;
	mov.b32 	%r1898, 1;
$L__BB2_435:
	shl.b32 	%r1197, %r1898, 6;
	cvt.u64.u32 	%rd94, %r1197;
	and.b64  	%rd95, %rd94, 64;
	mov.u64 	%rd96, __cudart_sin_cos_coeffs;
	add.s64 	%rd97, %rd96, %rd95;
	mul.rn.f64 	%fd2377, %fd3684, %fd3684;
	and.b32  	%r1198, %r1898, 1;
	setp.eq.b32 	%p328, %r1198, 1;
	selp.f64 	%fd2378, 0dBDA8FF8320FD8164, 0d3DE5DB65F9785EBA, %p328;
	ld.global.nc.v2.f64 	{%fd2379, %fd2380}, [%rd97];
	fma.rn.f64 	%fd2381, %fd2378, %fd2377, %fd2379;
	fma.rn.f64 	%fd2382, %fd2381, %fd2377, %fd2380;
	ld.global.nc.v2.f64 	{%fd2383, %fd2384}, [%rd97+16];
	fma.rn.f64 	%fd2385, %fd2382, %fd2377, %fd2383;
	fma.rn.f64 	%fd2386, %fd2385, %fd2377, %fd2384;
	ld.global.nc.v2.f64 	{%fd2387, %fd2388}, [%rd97+32];
	fma.rn.f64 	%fd2389, %fd2386, %fd2377, %fd2387;
	fma.rn.f64 	%fd2390, %fd2389, %fd2377, %fd2388;
	fma.rn.f64 	%fd2391, %fd2390, %fd3684, %fd3684;
	fma.rn.f64 	%fd2392, %fd2390, %fd2377, 0d3FF0000000000000;
	selp.f64 	%fd2393, %fd2392, %fd2391, %p328;
	and.b32  	%r1199, %r1898, 2;
	setp.eq.s32 	%p329, %r1199, 0;
	mov.f64 	%fd2394, 0d0000000000000000;
	sub.f64 	%fd2395, %fd2394, %fd2393;
	selp.f64 	%fd2396, %fd2393, %fd2395, %p329;
	mul.f64 	%fd583, %fd575, %fd2396;
	neg.f64 	%fd2397, %fd548;
	fma.rn.f64 	%fd2398, %fd548, 0dBFF71547652B82FE, 0d4338000000000000;
	{
	.reg .b32 %temp; 
	mov.b64 	{%r380, %temp}, %fd2398;
	}
	mov.f64 	%fd2399, 0dC338000000000000;
	add.rn.f64 	%fd2400, %fd2398, %fd2399;
	fma.rn.f64 	%fd2401, %fd2400, 0dBFE62E42FEFA39EF, %fd2397;
	fma.rn.f64 	%fd2402, %fd2400, 0dBC7ABC9E3B39803F, %fd2401;
	fma.rn.f64 	%fd2403, %fd2402, 0d3E5ADE1569CE2BDF, 0d3E928AF3FCA213EA;
	fma.rn.f64 	%fd2404, %fd2403, %fd2402, 0d3EC71DEE62401315;
	fma.rn.f64 	%fd2405, %fd2404, %fd2402, 0d3EFA01997C89EB71;
	fma.rn.f64 	%fd2406, %fd2405, %fd2402, 0d3F2A01A014761F65;
	fma.rn.f64 	%fd2407, %fd2406, %fd2402, 0d3F56C16C1852B7AF;
	fma.rn.f64 	%fd2408, %fd2407, %fd2402, 0d3F81111111122322;
	fma.rn.f64 	%fd2409, %fd2408, %fd2402, 0d3FA55555555502A1;
	fma.rn.f64 	%fd2410, %fd2409, %fd2402, 0d3FC5555555555511;
	fma.rn.f64 	%fd2411, %fd2410, %fd2402, 0d3FE000000000000B;
	fma.rn.f64 	%fd2412, %fd2411, %fd2402, 0d3FF0000000000000;
	fma.rn.f64 	%fd2413, %fd2412, %fd2402, 0d3FF0000000000000;
	{
	.reg .b32 %temp; 
	mov.b64 	{%r381, %temp}, %fd2413;
	}
	{
	.reg .b32 %temp; 
	mov.b64 	{%temp, %r382}, %fd2413;
	}
	shl.b32 	%r1200, %r380, 20;
	add.s32 	%r1201, %r1200, %r382;
	mov.b64 	%fd3685, {%r381, %r1201};
	{
	.reg .b32 %temp; 
	mov.b64 	{%temp, %r1202}, %fd2397;
	}
	mov.b32 	%f62, %r1202;
	abs.f32 	%f28, %f62;
	setp.lt.f32 	%p330, %f28, 0f4086232B;
	@%p330 bra 	$L__BB2_438;
	setp.gt.f64 	%p331, %fd548, 0d0000000000000000;
	mov.f64 	%fd2414, 0d7FF0000000000000;
	sub.f64 	%fd2415, %fd2414, %fd548;
	selp.f64 	%fd3685, 0d0000000000000000, %fd2415, %p331;
	setp.geu.f32 	%p332, %f28, 0f40874800;
	@%p332 bra 	$L__BB2_438;
	shr.u32 	%r1203, %r380, 31;
	add.s32 	%r1204, %r380, %r1203;
	shr.s32 	%r1205, %r1204, 1;
	shl.b32 	%r1206, %r1205, 20;
	add.s32 	%r1207, %r382, %r1206;
	mov.b64 	%fd2416, {%r381, %r1207};
	sub.s32 	%r1208, %r380, %r1205;
	shl.b32 	%r1209, %r1208, 20;
	add.s32 	%r1210, %r1209, 1072693248;
	mov.b32 	%r1211, 0;
	mov.b64 	%fd2417, {%r1211, %r1210};
	mul.f64 	%fd3685, %fd2417, %fd2416;
$L__BB2_438:
	add.f64 	%fd2418, %fd3685, 0d3FF0000000000000;
	div.rn.f64 	%fd588, %fd583, %fd2418;
	add.s32 	%r1212, %r282, 2560;
	cvt.rn.f64.s32 	%fd2419, %r1212;
	fma.rn.f64 	%fd589, %fd801, %fd2419, %fd800;
	fma.rn.f64 	%fd2420, %fd589, 0d3FF71547652B82FE, 0d4338000000000000;
	{
	.reg .b32 %temp; 
	mov.b64 	{%r383, %temp}, %fd2420;
	}
	mov.f64 	%fd2421, 0dC338000000000000;
	add.rn.f64 	%fd2422, %fd2420, %fd2421;
	fma.rn.f64 	%fd2423, %fd2422, 0dBFE62E42FEFA39EF, %fd589;
	fma.rn.f64 	%fd2424, %fd2422, 0dBC7ABC9E3B39803F, %fd2423;
	fma.rn.f64 	%fd2425, %fd2424, 0d3E5ADE1569CE2BDF, 0d3E928AF3FCA213EA;
	fma.rn.f64 	%fd2426, %fd2425, %fd2424, 0d3EC71DEE62401315;
	fma.rn.f64 	%fd2427, %fd2426, %fd2424, 0d3EFA01997C89EB71;
	fma.rn.f64 	%fd2428, %fd2427, %fd2424, 0d3F2A01A014761F65;
	fma.rn.f64 	%fd2429, %fd2428, %fd2424, 0d3F56C16C1852B7AF;
	fma.rn.f64 	%fd2430, %fd2429, %fd2424, 0d3F81111111122322;
	fma.rn.f64 	%fd2431, %fd2430, %fd2424, 0d3FA55555555502A1;
	fma.rn.f64 	%fd2432, %fd2431, %fd2424, 0d3FC5555555555511;
	fma.rn.f64 	%fd2433, %fd2432, %fd2424, 0d3FE000000000000B;
	fma.rn.f64 	%fd2434, %fd2433, %fd2424, 0d3FF0000000000000;
	fma.rn.f64 	%fd2435, %fd2434, %fd2424, 0d3FF0000000000000;
	{
	.reg .b32 %temp; 
	mov.b64 	{%r384, %temp}, %fd2435;
	}
	{
	.reg .b32 %temp; 
	mov.b64 	{%temp, %r385}, %fd2435;
	}
	shl.b32 	%r1213, %r383, 20;
	add.s32 	%r1214, %r1213, %r385;
	mov.b64 	%fd3686, {%r384, %r1214};
	{
	.reg .b32 %temp; 
	mov.b64 	{%temp, %r1215}, %fd589;
	}
	mov.b32 	%f63, %r1215;
	abs.f32 	%f29, %f63;
	setp.lt.f32 	%p333, %f29, 0f4086232B;
	@%p333 bra 	$L__BB2_441;
	setp.lt.f64 	%p334, %fd589, 0d0000000000000000;
	add.f64 	%fd2436, %fd589, 0d7FF0000000000000;
	selp.f64 	%fd3686, 0d0000000000000000, %fd2436, %p334;
	setp.geu.f32 	%p335, %f29, 0f40874800;
	@%p335 bra 	$L__BB2_441;
	shr.u32 	%r1216, %r383, 31;
	add.s32 	%r1217, %r383, %r1216;
	shr.s32 	%r1218, %r1217, 1;
	shl.b32 	%r1219, %r1218, 20;
	add.s32 	%r1220, %r385, %r1219;
	mov.b64 	%fd2437, {%r384, %r1220};
	sub.s32 	%r1221, %r383, %r1218;
	shl.b32 	%r1222, %r1221, 20;
	add.s32 	%r1223, %r1222, 1072693248;
	mov.b32 	%r1224, 0;
	mov.b64 	%fd2438, {%r1224, %r1223};
	mul.f64 	%fd3686, %fd2438, %fd2437;
$L__BB2_441:
	add.f64 	%fd3687, %fd589, 0d3FF0000000000000;
	{
	.reg .b32 %temp; 
	mov.b64 	{%temp, %r1899}, %fd3687;
	}
	{
	.reg .b32 %temp; 
	mov.b64 	{%r1900, %temp}, %fd3687;
	}
	setp.gt.s32 	%p336, %r1899, 1048575;
	mov.b32 	%r1901, -1023;
	@%p336 bra 	$L__BB2_443;
	mul.f64 	%fd3687, %fd3687, 0d4350000000000000;
	{
	.reg .b32 %temp; 
	mov.b64 	{%temp, %r1899}, %fd3687;
	}
	{
	.reg .b32 %temp; 
	mov.b64 	{%r1900, %temp}, %fd3687;
	}
	mov.b32 	%r1901, -1077;
$L__BB2_443:
	add.s32 	%r1227, %r1899, -1;
	setp.lt.u32 	%p337, %r1227, 2146435071;
	@%p337 bra 	$L__BB2_445;
	fma.rn.f64 	%fd2439, %fd3687, 0d7FF0000000000000, 0d7FF0000000000000;
	{
	.reg .b32 %temp; 
	mov.b64 	{%temp, %r1228}, %fd3687;
	}
	and.b32  	%r1229, %r1228, 2147483647;
	setp.eq.s32 	%p338, %r1229, 0;
	selp.f64 	%fd3689, 0dFFF0000000000000, %fd2439, %p338;
	bra.uni 	$L__BB2_448;
$L__BB2_445:
	shr.u32 	%r1230, %r1899, 20;
	add.s32 	%r1902, %r1901, %r1230;
	and.b32  	%r1231, %r1899, 1048575;
	or.b32  	%r1232, %r1231, 1072693248;
	mov.b64 	%fd3688, {%r1900, %r1232};
	setp.lt.u32 	%p339, %r1232, 1073127583;
	@%p339 bra 	$L__BB2_447;
	{
	.reg .b32 %temp; 
	mov.b64 	{%r1233, %temp}, %fd3688;
	}
	{
	.reg .b32 %temp; 
	mov.b64 	{%temp, %r1234}, %fd3688;
	}
	add.s32 	%r1235, %r1234, -1048576;
	mov.b64 	%fd3688, {%r1233, %r1235};
	add.s32 	%r1902, %r1902, 1;
$L__BB2_447:
	add.f64 	%fd2440, %fd3688, 0dBFF0000000000000;
	add.f64 	%fd2441, %fd3688, 0d3FF0000000000000;
	rcp.approx.ftz.f64 	%fd2442, %fd2441;
	neg.f64 	%fd2443, %fd2441;
	fma.rn.f64 	%fd2444, %fd2443, %fd2442, 0d3FF0000000000000;
	fma.rn.f64 	%fd2445, %fd2444, %fd2444, %fd2444;
	fma.rn.f64 	%fd2446, %fd2445, %fd2442, %fd2442;
	mul.f64 	%fd2447, %fd2440, %fd2446;
	fma.rn.f64 	%fd2448, %fd2440, %fd2446, %fd2447;
	mul.f64 	%fd2449, %fd2448, %fd2448;
	fma.rn.f64 	%fd2450, %fd2449, 0d3EB1380B3AE80F1E, 0d3ED0EE258B7A8B04;
	fma.rn.f64 	%fd2451, %fd2450, %fd2449, 0d3EF3B2669F02676F;
	fma.rn.f64 	%fd2452, %fd2451, %fd2449, 0d3F1745CBA9AB0956;
	fma.rn.f64 	%fd2453, %fd2452, %fd2449, 0d3F3C71C72D1B5154;
	fma.rn.f64 	%fd2454, %fd2453, %fd2449, 0d3F624924923BE72D;
	fma.rn.f64 	%fd2455, %fd2454, %fd2449, 0d3F8999999999A3C4;
	fma.rn.f64 	%fd2456, %fd2455, %fd2449, 0d3FB5555555555554;
	sub.f64 	%fd2457, %fd2440, %fd2448;
	add.f64 	%fd2458, %fd2457, %fd2457;
	neg.f64 	%fd2459, %fd2448;
	fma.rn.f64 	%fd2460, %fd2459, %fd2440, %fd2458;
	mul.f64 	%fd2461, %fd2446, %fd2460;
	mul.f64 	%fd2462, %fd2449, %fd2456;
	fma.rn.f64 	%fd2463, %fd2462, %fd2448, %fd2461;
	xor.b32  	%r1236, %r1902, -2147483648;
	mov.b32 	%r1237, 1127219200;
	mov.b64 	%fd2464, {%r1236, %r1237};
	sub.f64 	%fd2465, %fd2464, %fd94;
	fma.rn.f64 	%fd2466, %fd2465, 0d3FE62E42FEFA39EF, %fd2448;
	fma.rn.f64 	%fd2467, %fd2465, 0dBFE62E42FEFA39EF, %fd2466;
	sub.f64 	%fd2468, %fd2467, %fd2448;
	sub.f64 	%fd2469, %fd2463, %fd2468;
	fma.rn.f64 	%fd2470, %fd2465, 0d3C7ABC9E3B39803F, %fd2469;
	add.f64 	%fd3689, %fd2466, %fd2470;
$L__BB2_448:
	add.f64 	%fd603, %fd3686, %fd3689;
	abs.f64 	%fd604, %fd603;
	setp.eq.f64 	%p340, %fd604, 0d7FF0000000000000;
	@%p340 bra 	$L__BB2_451;
	mul.f64 	%fd2471, %fd603, 0d3FE45F306DC9C883;
	cvt.rni.s32.f64 	%r1903, %fd2471;
	cvt.rn.f64.s32 	%fd2472, %r1903;
	fma.rn.f64 	%fd2473, %fd2472, 0dBFF921FB54442D18, %fd603;
	fma.rn.f64 	%fd2474, %fd2472, 0dBC91A62633145C00, %fd2473;
	fma.rn.f64 	%fd3690, %fd2472, 0dB97B839A252049C0, %fd2474;
	setp.ltu.f64 	%p341, %fd604, 0d41E0000000000000;
	@%p341 bra 	$L__BB2_452;
	{ // callseq 93, 0
	.param .b64 param0;
	st.param.f64 	[param0], %fd603;
	.param .align 16 .b8 retval0[16];
	call.uni (retval0), 
	__internal_trig_reduction_slowpathd, 
	(
	param0
	);
	ld.param.f64 	%fd3690, [retval0];
	ld.param.b32 	%r1903, [retval0+8];
	} // callseq 93
	bra.uni 	$L__BB2_452;
$L__BB2_451:
	mov.f64 	%fd2476, 0d0000000000000000;
	mul.rn.f64 	%fd3690, %fd603, %fd2476;
	mov.b32 	%r1903, 0;
$L__BB2_452:
	shl.b32 	%r1240, %r1903, 6;
	cvt.u64.u32 	%rd98, %r1240;
	and.b64  	%rd99, %rd98, 64;
	mov.u64 	%rd100, __cudart_sin_cos_coeffs;
	add.s64 	%rd101, %rd100, %rd99;
	mul.rn.f64 	%fd2477, %fd3690, %fd3690;
	and.b32  	%r1241, %r1903, 1;
	setp.eq.b32 	%p342, %r1241, 1;
	selp.f64 	%fd2478, 0dBDA8FF8320FD8164, 0d3DE5DB65F9785EBA, %p342;
	ld.global.nc.v2.f64 	{%fd2479, %fd2480}, [%rd101];
	fma.rn.f64 	%fd2481, %fd2478, %fd2477, %fd2479;
	fma.rn.f64 	%fd2482, %fd2481, %fd2477, %fd2480;
	ld.global.nc.v2.f64 	{%fd2483, %fd2484}, [%rd101+16];
	fma.rn.f64 	%fd2485, %fd2482, %fd2477, %fd2483;
	fma.rn.f64 	%fd2486, %fd2485, %fd2477, %fd2484;
	ld.global.nc.v2.f64 	{%fd2487, %fd2488}, [%rd101+32];
	fma.rn.f64 	%fd2489, %fd2486, %fd2477, %fd2487;
	fma.rn.f64 	%fd2490, %fd2489, %fd2477, %fd2488;
	fma.rn.f64 	%fd2491, %fd2490, %fd3690, %fd3690;
	fma.rn.f64 	%fd2492, %fd2490, %fd2477, 0d3FF0000000000000;
	selp.f64 	%fd2493, %fd2492, %fd2491, %p342;
	and.b32  	%r1242, %r1903, 2;
	setp.eq.s32 	%p343, %r1242, 0;
	mov.f64 	%fd2494, 0d0000000000000000;
	sub.f64 	%fd2495, %fd2494, %fd2493;
	selp.f64 	%fd2496, %fd2493, %fd2495, %p343;
	fma.rn.f64 	%fd2497, %fd589, %fd589, 0d3FF0000000000000;
	sqrt.rn.f64 	%fd2498, %fd2497;
	add.f64 	%fd609, %fd2498, %fd2496;
	{
	.reg .b32 %temp; 
	mov.b64 	{%temp, %r399}, %fd609;
	}
	setp.eq.f64 	%p344, %fd609, 0d0000000000000000;
	@%p344 bra 	$L__BB2_454;
	abs.f64 	%fd2499, %fd609;
	{ // callseq 94, 0
	.param .b64 param0;
	st.param.f64 	[param0], %fd2499;
	.param .b64 retval0;
	call.uni (retval0), 
	__internal_accurate_pow, 
	(
	param0
	);
	ld.param.f64 	%fd2500, [retval0];
	} // callseq 94
	setp.lt.s32 	%p345, %r399, 0;
	selp.f64 	%fd3692, 0dFFF8000000000000, %fd2500, %p345;
	bra.uni 	$L__BB2_455;
$L__BB2_454:
	setp.lt.s32 	%p346, %r71, 0;
	setp.eq.s32 	%p347, %r72, 1074790400;
	selp.b32 	%r1243, %r399, 0, %p347;
	or.b32  	%r1244, %r1243, 2146435072;
	selp.b32 	%r1245, %r1244, %r1243, %p346;
	mov.b32 	%r1246, 0;
	mov.b64 	%fd3692, {%r1246, %r1245};
$L__BB2_455:
	add.f64 	%fd2502, %fd609, 0d4004000000000000;
	{
	.reg .b32 %temp; 
	mov.b64 	{%temp, %r1247}, %fd2502;
	}
	and.b32  	%r1248, %r1247, 2146435072;
	setp.ne.s32 	%p348, %r1248, 2146435072;
	@%p348 bra 	$L__BB2_460;
	setp.nan.f64 	%p349, %fd609, %fd609;
	@%p349 bra 	$L__BB2_459;
	abs.f64 	%fd2503, %fd609;
	setp.neu.f64 	%p350, %fd2503, 0d7FF0000000000000;
	@%p350 bra 	$L__BB2_460;
	setp.lt.s32 	%p351, %r399, 0;
	selp.b32 	%r1249, %r74, %r73, %p2;
	selp.b32 	%r1250, %r1249, %r73, %p351;
	mov.b32 	%r1251, 0;
	mov.b64 	%fd3692, {%r1251, %r1250};
	bra.uni 	$L__BB2_460;
$L__BB2_459:
	mov.f64 	%fd2504, 0d4004000000000000;
	add.rn.f64 	%fd3692, %fd609, %fd2504;
$L__BB2_460:
	setp.eq.f64 	%p352, %fd609, 0d3FF0000000000000;
	selp.f64 	%fd616, 0d3FF0000000000000, %fd3692, %p352;
	mul.f64 	%fd617, %fd589, 0d4014000000000000;
	abs.f64 	%fd618, %fd617;
	setp.eq.f64 	%p353, %fd618, 0d7FF0000000000000;
	@%p353 bra 	$L__BB2_464;
	mul.f64 	%fd2505, %fd617, 0d3FE45F306DC9C883;
	cvt.rni.s32.f64 	%r1904, %fd2505;
	cvt.rn.f64.s32 	%fd2506, %r1904;
	fma.rn.f64 	%fd2507, %fd2506, 0dBFF921FB54442D18, %fd617;
	fma.rn.f64 	%fd2508, %fd2506, 0dBC91A62633145C00, %fd2507;
	fma.rn.f64 	%fd3694, %fd2506, 0dB97B839A252049C0, %fd2508;
	setp.ltu.f64 	%p354, %fd618, 0d41E0000000000000;
	@%p354 bra 	$L__BB2_463;
	{ // callseq 95, 0
	.param .b64 param0;
	st.param.f64 	[param0], %fd617;
	.param .align 16 .b8 retval0[16];
	call.uni (retval0), 
	__internal_trig_reduction_slowpathd, 
	(
	param0
	);
	ld.param.f64 	%fd3694, [retval0];
	ld.param.b32 	%r1904, [retval0+8];
	} // callseq 95
$L__BB2_463:
	add.s32 	%r1905, %r1904, 1;
	bra.uni 	$L__BB2_465;
$L__BB2_464:
	mov.f64 	%fd2510, 0d0000000000000000;
	mul.rn.f64 	%fd3694, %fd617, %fd2510;
	mov.b32 	%r1905, 1;
$L__BB2_465:
	shl.b32 	%r1254, %r1905, 6;
	cvt.u64.u32 	%rd102, %r1254;
	and.b64  	%rd103, %rd102, 64;
	mov.u64 	%rd104, __cudart_sin_cos_coeffs;
	add.s64 	%rd105, %rd104, %rd103;
	mul.rn.f64 	%fd2511, %fd3694, %fd3694;
	and.b32  	%r1255, %r1905, 1;
	setp.eq.b32 	%p355, %r1255, 1;
	selp.f64 	%fd2512, 0dBDA8FF8320FD8164, 0d3DE5DB65F9785EBA, %p355;
	ld.global.nc.v2.f64 	{%fd2513, %fd2514}, [%rd105];
	fma.rn.f64 	%fd2515, %fd2512, %fd2511, %fd2513;
	fma.rn.f64 	%fd2516, %fd2515, %fd2511, %fd2514;
	ld.global.nc.v2.f64 	{%fd2517, %fd2518}, [%rd105+16];
	fma.rn.f64 	%fd2519, %fd2516, %fd2511, %fd2517;
	fma.rn.f64 	%fd2520, %fd2519, %fd2511, %fd2518;
	ld.global.nc.v2.f64 	{%fd2521, %fd2522}, [%rd105+32];
	fma.rn.f64 	%fd2523, %fd2520, %fd2511, %fd2521;
	fma.rn.f64 	%fd2524, %fd2523, %fd2511, %fd2522;
	fma.rn.f64 	%fd2525, %fd2524, %fd3694, %fd3694;
	fma.rn.f64 	%fd2526, %fd2524, %fd2511, 0d3FF0000000000000;
	selp.f64 	%fd2527, %fd2526, %fd2525, %p355;
	and.b32  	%r1256, %r1905, 2;
	setp.eq.s32 	%p356, %r1256, 0;
	mov.f64 	%fd2528, 0d0000000000000000;
	sub.f64 	%fd2529, %fd2528, %fd2527;
	selp.f64 	%fd2530, %fd2527, %fd2529, %p356;
	mul.f64 	%fd624, %fd616, %fd2530;
	neg.f64 	%fd2531, %fd589;
	fma.rn.f64 	%fd2532, %fd589, 0dBFF71547652B82FE, 0d4338000000000000;
	{
	.reg .b32 %temp; 
	mov.b64 	{%r405, %temp}, %fd2532;
	}
	mov.f64 	%fd2533, 0dC338000000000000;
	add.rn.f64 	%fd2534, %fd2532, %fd2533;
	fma.rn.f64 	%fd2535, %fd2534, 0dBFE62E42FEFA39EF, %fd2531;
	fma.rn.f64 	%fd2536, %fd2534, 0dBC7ABC9E3B39803F, %fd2535;
	fma.rn.f64 	%fd2537, %fd2536, 0d3E5ADE1569CE2BDF, 0d3E928AF3FCA213EA;
	fma.rn.f64 	%fd2538, %fd2537, %fd2536, 0d3EC71DEE62401315;
	fma.rn.f64 	%fd2539, %fd2538, %fd2536, 0d3EFA01997C89EB71;
	fma.rn.f64 	%fd2540, %fd2539, %fd2536, 0d3F2A01A014761F65;
	fma.rn.f64 	%fd2541, %fd2540, %fd2536, 0d3F56C16C1852B7AF;
	fma.rn.f64 	%fd2542, %fd2541, %fd2536, 0d3F81111111122322;
	fma.rn.f64 	%fd2543, %fd2542, %fd2536, 0d3FA55555555502A1;
	fma.rn.f64 	%fd2544, %fd2543, %fd2536, 0d3FC5555555555511;
	fma.rn.f64 	%fd2545, %fd2544, %fd2536, 0d3FE000000000000B;
	fma.rn.f64 	%fd2546, %fd2545, %fd2536, 0d3FF0000000000000;
	fma.rn.f64 	%fd2547, %fd2546, %fd2536, 0d3FF0000000000000;
	{
	.reg .b32 %temp; 
	mov.b64 	{%r406, %temp}, %fd2547;
	}
	{
	.reg .b32 %temp; 
	mov.b64 	{%temp, %r407}, %fd2547;
	}
	shl.b32 	%r1257, %r405, 20;
	add.s32 	%r1258, %r1257, %r407;
	mov.b64 	%fd3695, {%r406, %r1258};
	{
	.reg .b32 %temp; 
	mov.b64 	{%temp, %r1259}, %fd2531;
	}
	mov.b32 	%f64, %r1259;
	abs.f32 	%f30, %f64;
	setp.lt.f32 	%p357, %f30, 0f4086232B;
	@%p357 bra 	$L__BB2_468;
	setp.gt.f64 	%p358, %fd589, 0d0000000000000000;
	mov.f64 	%fd2548, 0d7FF0000000000000;
	sub.f64 	%fd2549, %fd2548, %fd589;
	selp.f64 	%fd3695, 0d0000000000000000, %fd2549, %p358;
	setp.geu.f32 	%p359, %f30, 0f40874800;
	@%p359 bra 	$L__BB2_468;
	shr.u32 	%r1260, %r405, 31;
	add.s32 	%r1261, %r405, %r1260;
	shr.s32 	%r1262, %r1261, 1;
	shl.b32 	%r1263, %r1262, 20;
	add.s32 	%r1264, %r407, %r1263;
	mov.b64 	%fd2550, {%r406, %r1264};
	sub.s32 	%r1265, %r405, %r1262;
	shl.b32 	%r1266, %r1265, 20;
	add.s32 	%r1267, %r1266, 1072693248;
	mov.b32 	%r1268, 0;
	mov.b64 	%fd2551, {%r1268, %r1267};
	mul.f64 	%fd3695, %fd2551, %fd2550;
$L__BB2_468:
	add.f64 	%fd2552, %fd3695, 0d3FF0000000000000;
	div.rn.f64 	%fd629, %fd624, %fd2552;
	add.s32 	%r1269, %r282, 3200;
	cvt.rn.f64.s32 	%fd2553, %r1269;
	fma.rn.f64 	%fd630, %fd801, %fd2553, %fd800;
	fma.rn.f64 	%fd2554, %fd630, 0d3FF71547652B82FE, 0d4338000000000000;
	{
	.reg .b32 %temp; 
	mov.b64 	{%r408, %temp}, %fd2554;
	}
	mov.f64 	%fd2555, 0dC338000000000000;
	add.rn.f64 	%fd2556, %fd2554, %fd2555;
	fma.rn.f64 	%fd2557, %fd2556, 0dBFE62E42FEFA39EF, %fd630;
	fma.rn.f64 	%fd2558, %fd2556, 0dBC7ABC9E3B39803F, %fd2557;
	fma.rn.f64 	%fd2559, %fd2558, 0d3E5ADE1569CE2BDF, 0d3E928AF3FCA213EA;
	fma.rn.f64 	%fd2560, %fd2559, %fd2558, 0d3EC71DEE62401315;
	fma.rn.f64 	%fd2561, %fd2560, %fd2558, 0d3EFA01997C89EB71;
	fma.rn.f64 	%fd2562, %fd2561, %fd2558, 0d3F2A01A014761F65;
	fma.rn.f64 	%fd2563, %fd2562, %fd2558, 0d3F56C16C1852B7AF;
	fma.rn.f64 	%fd2564, %fd2563, %fd2558, 0d3F81111111122322;
	fma.rn.f64 	%fd2565, %fd2564, %fd2558, 0d3FA55555555502A1;
	fma.rn.f64 	%fd2566, %fd2565, %fd2558, 0d3FC5555555555511;
	fma.rn.f64 	%fd2567, %fd2566, %fd2558, 0d3FE000000000000B;
	fma.rn.f64 	%fd2568, %fd2567, %fd2558, 0d3FF0000000000000;
	fma.rn.f64 	%fd2569, %fd2568, %fd2558, 0d3FF0000000000000;
	{
	.reg .b32 %temp; 
	mov.b64 	{%r409, %temp}, %fd2569;
	}
	{
	.reg .b32 %temp; 
	mov.b64 	{%temp, %r410}, %fd2569;
	}
	shl.b32 	%r1270, %r408, 20;
	add.s32 	%r1271, %r1270, %r410;
	mov.b64 	%fd3696, {%r409, %r1271};
	{
	.reg .b32 %temp; 
	mov.b64 	{%temp, %r1272}, %fd630;
	}
	mov.b32 	%f65, %r1272;
	abs.f32 	%f31, %f65;
	setp.lt.f32 	%p360, %f31, 0f4086232B;
	@%p360 bra 	$L__BB2_471;
	setp.lt.f64 	%p361, %fd630, 0d0000000000000000;
	add.f64 	%fd2570, %fd630, 0d7FF0000000000000;
	selp.f64 	%fd3696, 0d0000000000000000, %fd2570, %p361;
	setp.geu.f32 	%p362, %f31, 0f40874800;
	@%p362 bra 	$L__BB2_471;
	shr.u32 	%r1273, %r408, 31;
	add.s32 	%r1274, %r408, %r1273;
	shr.s32 	%r1275, %r1274, 1;
	shl.b32 	%r1276, %r1275, 20;
	add.s32 	%r1277, %r410, %r1276;
	mov.b64 	%fd2571, {%r409, %r1277};
	sub.s32 	%r1278, %r408, %r1275;
	shl.b32 	%r1279, %r1278, 20;
	add.s32 	%r1280, %r1279, 1072693248;
	mov.b32 	%r1281, 0;
	mov.b64 	%fd2572, {%r1281, %r1280};
	mul.f64 	%fd3696, %fd2572, %fd2571;
$L__BB2_471:
	add.f64 	%fd3697, %fd630, 0d3FF0000000000000;
	{
	.reg .b32 %temp; 
	mov.b64 	{%temp, %r1906}, %fd3697;
	}
	{
	.reg .b32 %temp; 
	mov.b64 	{%r1907, %temp}, %fd3697;
	}
	setp.gt.s32 	%p363, %r1906, 1048575;
	mov.b32 	%r1908, -1023;
	@%p363 bra 	$L__BB2_473;
	mul.f64 	%fd3697, %fd3697, 0d4350000000000000;
	{
	.reg .b32 %temp; 
	mov.b64 	{%temp, %r1906}, %fd3697;
	}
	{
	.reg .b32 %temp; 
	mov.b64 	{%r1907, %temp}, %fd3697;
	}
	mov.b32 	%r1908, -1077;
$L__BB2_473:
	add.s32 	%r1284, %r1906, -1;
	setp.lt.u32 	%p364, %r1284, 2146435071;
	@%p364 bra 	$L__BB2_475;
	fma.rn.f64 	%fd2573, %fd3697, 0d7FF0000000000000, 0d7FF0000000000000;
	{
	.reg .b32 %temp; 
	mov.b64 	{%temp, %r1285}, %fd3697;
	}
	and.b32  	%r1286, %r1285, 2147483647;
	setp.eq.s32 	%p365, %r1286, 0;
	selp.f64 	%fd3699, 0dFFF0000000000000, %fd2573, %p365;
	bra.uni 	$L__BB2_478;
$L__BB2_475:
	shr.u32 	%r1287, %r1906, 20;
	add.s32 	%r1909, %r1908, %r1287;
	and.b32  	%r1288, %r1906, 1048575;
	or.b32  	%r1289, %r1288, 1072693248;
	mov.b64 	%fd3698, {%r1907, %r1289};
	setp.lt.u32 	%p366, %r1289, 1073127583;
	@%p366 bra 	$L__BB2_477;
	{
	.reg .b32 %temp; 
	mov.b64 	{%r1290, %temp}, %fd3698;
	}
	{
	.reg .b32 %temp; 
	mov.b64 	{%temp, %r1291}, %fd3698;
	}
	add.s32 	%r1292, %r1291, -1048576;
	mov.b64 	%fd3698, {%r1290, %r1292};
	add.s32 	%r1909, %r1909, 1;
$L__BB2_477:
	add.f64 	%fd2574, %fd3698, 0dBFF0000000000000;
	add.f64 	%fd2575, %fd3698, 0d3FF0000000000000;
	rcp.approx.ftz.f64 	%fd2576, %fd2575;
	neg.f64 	%fd2577, %fd2575;
	fma.rn.f64 	%fd2578, %fd2577, %fd2576, 0d3FF0000000000000;
	fma.rn.f64 	%fd2579, %fd2578, %fd2578, %fd2578;
	fma.rn.f64 	%fd2580, %fd2579, %fd2576, %fd2576;
	mul.f64 	%fd2581, %fd2574, %fd2580;
	fma.rn.f64 	%fd2582, %fd2574, %fd2580, %fd2581;
	mul.f64 	%fd2583, %fd2582, %fd2582;
	fma.rn.f64 	%fd2584, %fd2583, 0d3EB1380B3AE80F1E, 0d3ED0EE258B7A8B04;
	fma.rn.f64 	%fd2585, %fd2584, %fd2583, 0d3EF3B2669F02676F;
	fma.rn.f64 	%fd2586, %fd2585, %fd2583, 0d3F1745CBA9AB0956;
	fma.rn.f64 	%fd2587, %fd2586, %fd2583, 0d3F3C71C72D1B5154;
	fma.rn.f64 	%fd2588, %fd2587, %fd2583, 0d3F624924923BE72D;
	fma.rn.f64 	%fd2589, %fd2588, %fd2583, 0d3F8999999999A3C4;
	fma.rn.f64 	%fd2590, %fd2589, %fd2583, 0d3FB5555555555554;
	sub.f64 	%fd2591, %fd2574, %fd2582;
	add.f64 	%fd2592, %fd2591, %fd2591;
	neg.f64 	%fd2593, %fd2582;
	fma.rn.f64 	%fd2594, %fd2593, %fd2574, %fd2592;
	mul.f64 	%fd2595, %fd2580, %fd2594;
	mul.f64 	%fd2596, %fd2583, %fd2590;
	fma.rn.f64 	%fd2597, %fd2596, %fd2582, %fd2595;
	xor.b32  	%r1293, %r1909, -2147483648;
	mov.b32 	%r1294, 1127219200;
	mov.b64 	%fd2598, {%r1293, %r1294};
	sub.f64 	%fd2599, %fd2598, %fd94;
	fma.rn.f64 	%fd2600, %fd2599, 0d3FE62E42FEFA39EF, %fd2582;
	fma.rn.f64 	%fd2601, %fd2599, 0dBFE62E42FEFA39EF, %fd2600;
	sub.f64 	%fd2602, %fd2601, %fd2582;
	sub.f64 	%fd2603, %fd2597, %fd2602;
	fma.rn.f64 	%fd2604, %fd2599, 0d3C7ABC9E3B39803F, %fd2603;
	add.f64 	%fd3699, %fd2600, %fd2604;
$L__BB2_478:
	add.f64 	%fd644, %fd3696, %fd3699;
	abs.f64 	%fd645, %fd644;
	setp.eq.f64 	%p367, %fd645, 0d7FF0000000000000;
	@%p367 bra 	$L__BB2_481;
	mul.f64 	%fd2605, %fd644, 0d3FE45F306DC9C883;
	cvt.rni.s32.f64 	%r1910, %fd2605;
	cvt.rn.f64.s32 	%fd2606, %r1910;
	fma.rn.f64 	%fd2607, %fd2606, 0dBFF921FB54442D18, %fd644;
	fma.rn.f64 	%fd2608, %fd2606, 0dBC91A62633145C00, %fd2607;
	fma.rn.f64 	%fd3700, %fd2606, 0dB97B839A252049C0, %fd2608;
	setp.ltu.f64 	%p368, %fd645, 0d41E0000000000000;
	@%p368 bra 	$L__BB2_482;
	{ // callseq 96, 0
	.param .b64 param0;
	st.param.f64 	[param0], %fd644;
	.param .align 16 .b8 retval0[16];
	call.uni (retval0), 
	__internal_trig_reduction_slowpathd, 
	(
	param0
	);
	ld.param.f64 	%fd3700, [retval0];
	ld.param.b32 	%r1910, [retval0+8];
	} // callseq 96
	bra.uni 	$L__BB2_482;
$L__BB2_481:
	mov.f64 	%fd2610, 0d0000000000000000;
	mul.rn.f64 	%fd3700, %fd644, %fd2610;
	mov.b32 	%r1910, 0;
$L__BB2_482:
	shl.b32 	%r1297, %r1910, 6;
	cvt.u64.u32 	%rd106, %r1297;
	and.b64  	%rd107, %rd106, 64;
	mov.u64 	%rd108, __cudart_sin_cos_coeffs;
	add.s64 	%rd109, %rd108, %rd107;
	mul.rn.f64 	%fd2611, %fd3700, %fd3700;
	and.b32  	%r1298, %r1910, 1;
	setp.eq.b32 	%p369, %r1298, 1;
	selp.f64 	%fd2612, 0dBDA8FF8320FD8164, 0d3DE5DB65F9785EBA, %p369;
	ld.global.nc.v2.f64 	{%fd2613, %fd2614}, [%rd109];
	fma.rn.f64 	%fd2615, %fd2612, %fd2611, %fd2613;
	fma.rn.f64 	%fd2616, %fd2615, %fd2611, %fd2614;
	ld.global.nc.v2.f64 	{%fd2617, %fd2618}, [%rd109+16];
	fma.rn.f64 	%fd2619, %fd2616, %fd2611, %fd2617;
	fma.rn.f64 	%fd2620, %fd2619, %fd2611, %fd2618;
	ld.global.nc.v2.f64 	{%fd2621, %fd2622}, [%rd109+32];
	fma.rn.f64 	%fd2623, %fd2620, %fd2611, %fd2621;
	fma.rn.f64 	%fd2624, %fd2623, %fd2611, %fd2622;
	fma.rn.f64 	%fd2625, %fd2624, %fd3700, %fd3700;
	fma.rn.f64 	%fd2626, %fd2624, %fd2611, 0d3FF0000000000000;
	selp.f64 	%fd2627, %fd2626, %fd2625, %p369;
	and.b32  	%r1299, %r1910, 2;
	setp.eq.s32 	%p370, %r1299, 0;
	mov.f64 	%fd2628, 0d0000000000000000;
	sub.f64 	%fd2629, %fd2628, %fd2627;
	selp.f64 	%fd2630, %fd2627, %fd2629, %p370;
	fma.rn.f64 	%fd2631, %fd630, %fd630, 0d3FF0000000000000;
	sqrt.rn.f64 	%fd2632, %fd2631;
	add.f64 	%fd650, %fd2632, %fd2630;
	{
	.reg .b32 %temp; 
	mov.b64 	{%temp, %r424}, %fd650;
	}
	setp.eq.f64 	%p371, %fd650, 0d0000000000000000;
	@%p371 bra 	$L__BB2_484;
	abs.f64 	%fd2633, %fd650;
	{ // callseq 97, 0
	.param .b64 param0;
	st.param.f64 	[param0], %fd2633;
	.param .b64 retval0;
	call.uni (retval0), 
	__internal_accurate_pow, 
	(
	param0
	);
	ld.param.f64 	%fd2634, [retval0];
	} // callseq 97
	setp.lt.s32 	%p372, %r424, 0;
	selp.f64 	%fd3702, 0dFFF8000000000000, %fd2634, %p372;
	bra.uni 	$L__BB2_485;
$L__BB2_484:
	setp.lt.s32 	%p373, %r71, 0;
	setp.eq.s32 	%p374, %r72, 1074790400;
	selp.b32 	%r1300, %r424, 0, %p374;
	or.b32  	%r1301, %r1300, 2146435072;
	selp.b32 	%r1302, %r1301, %r1300, %p373;
	mov.b32 	%r1303, 0;
	mov.b64 	%fd3702, {%r1303, %r1302};
$L__BB2_485:
	add.f64 	%fd2636, %fd650, 0d4004000000000000;
	{
	.reg .b32 %temp; 
	mov.b64 	{%temp, %r1304}, %fd2636;
	}
	and.b32  	%r1305, %r1304, 2146435072;
	setp.ne.s32 	%p375, %r1305, 2146435072;
	@%p375 bra 	$L__BB2_490;
	setp.nan.f64 	%p376, %fd650, %fd650;
	@%p376 bra 	$L__BB2_489;
	abs.f64 	%fd2637, %fd650;
	setp.neu.f64 	%p377, %fd2637, 0d7FF0000000000000;
	@%p377 bra 	$L__BB2_490;
	setp.lt.s32 	%p378, %r424, 0;
	selp.b32 	%r1306, %r74, %r73, %p2;
	selp.b32 	%r1307, %r1306, %r73, %p378;
	mov.b32 	%r1308, 0;
	mov.b64 	%fd3702, {%r1308, %r1307};
	bra.uni 	$L__BB2_490;
$L__BB2_489:
	mov.f64 	%fd2638, 0d4004000000000000;
	add.rn.f64 	%fd3702, %fd650, %fd2638;
$L__BB2_490:
	setp.eq.f64 	%p379, %fd650, 0d3FF0000000000000;
	selp.f64 	%fd657, 0d3FF0000000000000, %fd3702, %p379;
	mul.f64 	%fd658, %fd630, 0d4014000000000000;
	abs.f64 	%fd659, %fd658;
	setp.eq.f64 	%p380, %fd659, 0d7FF0000000000000;
	@%p380 bra 	$L__BB2_494;
	mul.f64 	%fd2639, %fd658, 0d3FE45F306DC9C883;
	cvt.rni.s32.f64 	%r1911, %fd2639;
	cvt.rn.f64.s32 	%fd2640, %r1911;
	fma.rn.f64 	%fd2641, %fd2640, 0dBFF921FB54442D18, %fd658;
	fma.rn.f64 	%fd2642, %fd2640, 0dBC91A62633145C00, %fd2641;
	fma.rn.f64 	%fd3704, %fd2640, 0dB97B839A252049C0, %fd2642;
	setp.ltu.f64 	%p381, %fd659, 0d41E0000000000000;
	@%p381 bra 	$L__BB2_493;
	{ // callseq 98, 0
	.param .b64 param0;
	st.param.f64 	[param0], %fd658;
	.param .align 16 .b8 retval0[16];
	call.uni (retval0), 
	__internal_trig_reduction_slowpathd, 
	(
	param0
	);
	ld.param.f64 	%fd3704, [retval0];
	ld.param.b32 	%r1911, [retval0+8];
	} // callseq 98
$L__BB2_493:
	add.s32 	%r1912, %r1911, 1;
	bra.uni 	$L__BB2_495;
$L__BB2_494:
	mov.f64 	%fd2644, 0d0000000000000000;
	mul.rn.f64 	%fd3704, %fd658, %fd2644;
	mov.b32 	%r1912, 1;
$L__BB2_495:
	shl.b32 	%r1311, %r1912, 6;
	cvt.u64.u32 	%rd110, %r1311;
	and.b64  	%rd111, %rd110, 64;
	mov.u64 	%rd112, __cudart_sin_cos_coeffs;
	add.s64 	%rd113, %rd112, %rd111;
	mul.rn.f64 	%fd2645, %fd3704, %fd3704;
	and.b32  	%r1312, %r1912, 1;
	setp.eq.b32 	%p382, %r1312, 1;
	selp.f64 	%fd2646, 0dBDA8FF8320FD8164, 0d3DE5DB65F9785EBA, %p382;
	ld.global.nc.v2.f64 	{%fd2647, %fd2648}, [%rd113];
	fma.rn.f64 	%fd2649, %fd2646, %fd2645, %fd2647;
	fma.rn.f64 	%fd2650, %fd2649, %fd2645, %fd2648;
	ld.global.nc.v2.f64 	{%fd2651, %fd2652}, [%rd113+16];
	fma.rn.f64 	%fd2653, %fd2650, %fd2645, %fd2651;
	fma.rn.f64 	%fd2654, %fd2653, %fd2645, %fd2652;
	ld.global.nc.v2.f64 	{%fd2655, %fd2656}, [%rd113+32];
	fma.rn.f64 	%fd2657, %fd2654, %fd2645, %fd2655;
	fma.rn.f64 	%fd2658, %fd2657, %fd2645, %fd2656;
	fma.rn.f64 	%fd2659, %fd2658, %fd3704, %fd3704;
	fma.rn.f64 	%fd2660, %fd2658, %fd2645, 0d3FF0000000000000;
	selp.f64 	%fd2661, %fd2660, %fd2659, %p382;
	and.b32  	%r1313, %r1912, 2;
	setp.eq.s32 	%p383, %r1313, 0;
	mov.f64 	%fd2662, 0d0000000000000000;
	sub.f64 	%fd2663, %fd2662, %fd2661;
	selp.f64 	%fd2664, %fd2661, %fd2663, %p383;
	mul.f64 	%fd665, %fd657, %fd2664;
	neg.f64 	%fd2665, %fd630;
	fma.rn.f64 	%fd2666, %fd630, 0dBFF71547652B82FE, 0d4338000000000000;
	{
	.reg .b32 %temp; 
	mov.b64 	{%r430, %temp}, %fd2666;
	}
	mov.f64 	%fd2667, 0dC338000000000000;
	add.rn.f64 	%fd2668, %fd2666, %fd2667;
	fma.rn.f64 	%fd2669, %fd2668, 0dBFE62E42FEFA39EF, %fd2665;
	fma.rn.f64 	%fd2670, %fd2668, 0dBC7ABC9E3B39803F, %fd2669;
	fma.rn.f64 	%fd2671, %fd2670, 0d3E5ADE1569CE2BDF, 0d3E928AF3FCA213EA;
	fma.rn.f64 	%fd2672, %fd2671, %fd2670, 0d3EC71DEE62401315;
	fma.rn.f64 	%fd2673, %fd2672, %fd2670, 0d3EFA01997C89EB71;
	fma.rn.f64 	%fd2674, %fd2673, %fd2670, 0d3F2A01A014761F65;
	fma.rn.f64 	%fd2675, %fd2674, %fd2670, 0d3F56C16C1852B7AF;
	fma.rn.f64 	%fd2676, %fd2675, %fd2670, 0d3F81111111122322;
	fma.rn.f64 	%fd2677, %fd2676, %fd2670, 0d3FA55555555502A1;
	fma.rn.f64 	%fd2678, %fd2677, %fd2670, 0d3FC5555555555511;
	fma.rn.f64 	%fd2679, %fd2678, %fd2670, 0d3FE000000000000B;
	fma.rn.f64 	%fd2680, %fd2679, %fd2670, 0d3FF0000000000000;
	fma.rn.f64 	%fd2681, %fd2680, %fd2670, 0d3FF0000000000000;
	{
	.reg .b32 %temp; 
	mov.b64 	{%r431, %temp}, %fd2681;
	}
	{
	.reg .b32 %temp; 
	mov.b64 	{%temp, %r432}, %fd2681;
	}
	shl.b32 	%r1314, %r430, 20;
	add.s32 	%r1315, %r1314, %r432;
	mov.b64 	%fd3705, {%r431, %r1315};
	{
	.reg .b32 %temp; 
	mov.b64 	{%temp, %r1316}, %fd2665;
	}
	mov.b32 	%f66, %r1316;
	abs.f32 	%f32, %f66;
	setp.lt.f32 	%p384, %f32, 0f4086232B;
	@%p384 bra 	$L__BB2_498;
	setp.gt.f64 	%p385, %fd630, 0d0000000000000000;
	mov.f64 	%fd2682, 0d7FF0000000000000;
	sub.f64 	%fd2683, %fd2682, %fd630;
	selp.f64 	%fd3705, 0d0000000000000000, %fd2683, %p385;
	setp.geu.f32 	%p386, %f32, 0f40874800;
	@%p386 bra 	$L__BB2_498;
	shr.u32 	%r1317, %r430, 31;
	add.s32 	%r1318, %r430, %r1317;
	shr.s32 	%r1319, %r1318, 1;
	shl.b32 	%r1320, %r1319, 20;
	add.s32 	%r1321, %r432, %r1320;
	mov.b64 	%fd2684, {%r431, %r1321};
	sub.s32 	%r1322, %r430, %r1319;
	shl.b32 	%r1323, %r1322, 20;
	add.s32 	%r1324, %r1323, 1072693248;
	mov.b32 	%r1325, 0;
	mov.b64 	%fd2685, {%r1325, %r1324};
	mul.f64 	%fd3705, %fd2685, %fd2684;
$L__BB2_498:
	add.f64 	%fd2686, %fd3705, 0d3FF0000000000000;
	div.rn.f64 	%fd670, %fd665, %fd2686;
	add.s32 	%r1326, %r282, 3840;
	cvt.rn.f64.s32 	%fd2687, %r1326;
	fma.rn.f64 	%fd671, %fd801, %fd2687, %fd800;
	fma.rn.f64 	%fd2688, %fd671, 0d3FF71547652B82FE, 0d4338000000000000;
	{
	.reg .b32 %temp; 
	mov.b64 	{%r433, %temp}, %fd2688;
	}
	mov.f64 	%fd2689, 0dC338000000000000;
	add.rn.f64 	%fd2690, %fd2688, %fd2689;
	fma.rn.f64 	%fd2691, %fd2690, 0dBFE62E42FEFA39EF, %fd671;
	fma.rn.f64 	%fd2692, %fd2690, 0dBC7ABC9E3B39803F, %fd2691;
	fma.rn.f64 	%fd2693, %fd2692, 0d3E5ADE1569CE2BDF, 0d3E928AF3FCA213EA;
	fma.rn.f64 	%fd2694, %fd2693, %fd2692, 0d3EC71DEE62401315;
	fma.rn.f64 	%fd2695, %fd2694, %fd2692, 0d3EFA01997C89EB71;
	fma.rn.f64 	%fd2696, %fd2695, %fd2692, 0d3F2A01A014761F65;
	fma.rn.f64 	%fd2697, %fd2696, %fd2692, 0d3F56C16C1852B7AF;
	fma.rn.f64 	%fd2698, %fd2697, %fd2692, 0d3F81111111122322;
	fma.rn.f64 	%fd2699, %fd2698, %fd2692, 0d3FA55555555502A1;
	fma.rn.f64 	%fd2700, %fd2699, %fd2692, 0d3FC5555555555511;
	fma.rn.f64 	%fd2701, %fd2700, %fd2692, 0d3FE000000000000B;
	fma.rn.f64 	%fd2702, %fd2701, %fd2692, 0d3FF0000000000000;
	fma.rn.f64 	%fd2703, %fd2702, %fd2692, 0d3FF0000000000000;
	{
	.reg .b32 %temp; 
	mov.b64 	{%r434, %temp}, %fd2703;
	}
	{
	.reg .b32 %temp; 
	mov.b64 	{%temp, %r435}, %fd2703;
	}
	shl.b32 	%r1327, %r433, 20;
	add.s32 	%r1328, %r1327, %r435;
	mov.b64 	%fd3706, {%r434, %r1328};
	{
	.reg .b32 %temp; 
	mov.b64 	{%temp, %r1329}, %fd671;
	}
	mov.b32 	%f67, %r1329;
	abs.f32 	%f33, %f67;
	setp.lt.f32 	%p387, %f33, 0f4086232B;
	@%p387 bra 	$L__BB2_501;
	setp.lt.f64 	%p388, %fd671, 0d0000000000000000;
	add.f64 	%fd2704, %fd671, 0d7FF0000000000000;
	selp.f64 	%fd3706, 0d0000000000000000, %fd2704, %p388;
	setp.geu.f32 	%p389, %f33, 0f40874800;
	@%p389 bra 	$L__BB2_501;
	shr.u32 	%r1330, %r433, 31;
	add.s32 	%r1331, %r433, %r1330;
	shr.s32 	%r1332, %r1331, 1;
	shl.b32 	%r1333, %r1332, 20;
	add.s32 	%r1334, %r435, %r1333;
	mov.b64 	%fd2705, {%r434, %r1334};
	sub.s32 	%r1335, %r433, %r1332;
	shl.b32 	%r1336, %r1335, 20;
	add.s32 	%r1337, %r1336, 1072693248;
	mov.b32 	%r1338, 0;
	mov.b64 	%fd2706, {%r1338, %r1337};
	mul.f64 	%fd3706, %fd2706, %fd2705;
$L__BB2_501:
	add.f64 	%fd3707, %fd671, 0d3FF0000000000000;
	{
	.reg .b32 %temp; 
	mov.b64 	{%temp, %r1913}, %fd3707;
	}
	{
	.reg .b32 %temp; 
	mov.b64 	{%r1914, %temp}, %fd3707;
	}
	setp.gt.s32 	%p390, %r1913, 1048575;
	mov.b32 	%r1915, -1023;
	@%p390 bra 	$L__BB2_503;
	mul.f64 	%fd3707, %fd3707, 0d4350000000000000;
	{
	.reg .b32 %temp; 
	mov.b64 	{%temp, %r1913}, %fd3707;
	}
	{
	.reg .b32 %temp; 
	mov.b64 	{%r1914, %temp}, %fd3707;
	}
	mov.b32 	%r1915, -1077;
$L__BB2_503:
	add.s32 	%r1341, %r1913, -1;
	setp.lt.u32 	%p391, %r1341, 2146435071;
	@%p391 bra 	$L__BB2_505;
	fma.rn.f64 	%fd2707, %fd3707, 0d7FF0000000000000, 0d7FF0000000000000;
	{
	.reg .b32 %temp; 
	mov.b64 	{%temp, %r1342}, %fd3707;
	}
	and.b32  	%r1343, %r1342, 2147483647;
	setp.eq.s32 	%p392, %r1343, 0;
	selp.f64 	%fd3709, 0dFFF0000000000000, %fd2707, %p392;
	bra.uni 	$L__BB2_508;
$L__BB2_505:
	shr.u32 	%r1344, %r1913, 20;
	add.s32 	%r1916, %r1915, %r1344;
	and.b32  	%r1345, %r1913, 1048575;
	or.b32  	%r1346, %r1345, 1072693248;
	mov.b64 	%fd3708, {%r1914, %r1346};
	setp.lt.u32 	%p393, %r1346, 1073127583;
	@%p393 bra 	$L__BB2_507;
	{
	.reg .b32 %temp; 
	mov.b64 	{%r1347, %temp}, %fd3708;
	}
	{
	.reg .b32 %temp; 
	mov.b64 	{%temp, %r1348}, %fd3708;
	}
	add.s32 	%r1349, %r1348, -1048576;
	mov.b64 	%fd3708, {%r1347, %r1349};
	add.s32 	%r1916, %r1916, 1;
$L__BB2_507:
	add.f64 	%fd2708, %fd3708, 0dBFF0000000000000;
	add.f64 	%fd2709, %fd3708, 0d3FF0000000000000;
	rcp.approx.ftz.f64 	%fd2710, %fd2709;
	neg.f64 	%fd2711, %fd2709;
	fma.rn.f64 	%fd2712, %fd2711, %fd2710, 0d3FF0000000000000;
	fma.rn.f64 	%fd2713, %fd2712, %fd2712, %fd2712;
	fma.rn.f64 	%fd2714, %fd2713, %fd2710, %fd2710;
	mul.f64 	%fd2715, %fd2708, %fd2714;
	fma.rn.f64 	%fd2716, %fd2708, %fd2714, %fd2715;
	mul.f64 	%fd2717, %fd2716, %fd2716;
	fma.rn.f64 	%fd2718, %fd2717, 0d3EB1380B3AE80F1E, 0d3ED0EE258B7A8B04;
	fma.rn.f64 	%fd2719, %fd2718, %fd2717, 0d3EF3B2669F02676F;
	fma.rn.f64 	%fd2720, %fd2719, %fd2717, 0d3F1745CBA9AB0956;
	fma.rn.f64 	%fd2721, %fd2720, %fd2717, 0d3F3C71C72D1B5154;
	fma.rn.f64 	%fd2722, %fd2721, %fd2717, 0d3F624924923BE72D;
	fma.rn.f64 	%fd2723, %fd2722, %fd2717, 0d3F8999999999A3C4;
	fma.rn.f64 	%fd2724, %fd2723, %fd2717, 0d3FB5555555555554;
	sub.f64 	%fd2725, %fd2708, %fd2716;
	add.f64 	%fd2726, %fd2725, %fd2725;
	neg.f64 	%fd2727, %fd2716;
	fma.rn.f64 	%fd2728, %fd2727, %fd2708, %fd2726;
	mul.f64 	%fd2729, %fd2714, %fd2728;
	mul.f64 	%fd2730, %fd2717, %fd2724;
	fma.rn.f64 	%fd2731, %fd2730, %fd2716, %fd2729;
	xor.b32  	%r1350, %r1916, -2147483648;
	mov.b32 	%r1351, 1127219200;
	mov.b64 	%fd2732, {%r1350, %r1351};
	sub.f64 	%fd2733, %fd2732, %fd94;
	fma.rn.f64 	%fd2734, %fd2733, 0d3FE62E42FEFA39EF, %fd2716;
	fma.rn.f64 	%fd2735, %fd2733, 0dBFE62E42FEFA39EF, %fd2734;
	sub.f64 	%fd2736, %fd2735, %fd2716;
	sub.f64 	%fd2737, %fd2731, %fd2736;
	fma.rn.f64 	%fd2738, %fd2733, 0d3C7ABC9E3B39803F, %fd2737;
	add.f64 	%fd3709, %fd2734, %fd2738;
$L__BB2_508:
	add.f64 	%fd685, %fd3706, %fd3709;
	abs.f64 	%fd686, %fd685;
	setp.eq.f64 	%p394, %fd686, 0d7FF0000000000000;
	@%p394 bra 	$L__BB2_511;
	mul.f64 	%fd2739, %fd685, 0d3FE45F306DC9C883;
	cvt.rni.s32.f64 	%r1917, %fd2739;
	cvt.rn.f64.s32 	%fd2740, %r1917;
	fma.rn.f64 	%fd2741, %fd2740, 0dBFF921FB54442D18, %fd685;
	fma.rn.f64 	%fd2742, %fd2740, 0dBC91A62633145C00, %fd2741;
	fma.rn.f64 	%fd3710, %fd2740, 0dB97B839A252049C0, %fd2742;
	setp.ltu.f64 	%p395, %fd686, 0d41E0000000000000;
	@%p395 bra 	$L__BB2_512;
	{ // callseq 99, 0
	.param .b64 param0;
	st.param.f64 	[param0], %fd685;
	.param .align 16 .b8 retval0[16];
	call.uni (retval0), 
	__internal_trig_reduction_slowpathd, 
	(
	param0
	);
	ld.param.f64 	%fd3710, [retval0];
	ld.param.b32 	%r1917, [retval0+8];
	} // callseq 99
	bra.uni 	$L__BB2_512;
$L__BB2_511:
	mov.f64 	%fd2744, 0d0000000000000000;
	mul.rn.f64 	%fd3710, %fd685, %fd2744;
	mov.b32 	%r1917, 0;
$L__BB2_512:
	shl.b32 	%r1354, %r1917, 6;
	cvt.u64.u32 	%rd114, %r1354;
	and.b64  	%rd115, %rd114, 64;
	mov.u64 	%rd116, __cudart_sin_cos_coeffs;
	add.s64 	%rd117, %rd116, %rd115;
	mul.rn.f64 	%fd2745, %fd3710, %fd3710;
	and.b32  	%r1355, %r1917, 1;
	setp.eq.b32 	%p396, %r1355, 1;
	selp.f64 	%fd2746, 0dBDA8FF8320FD8164, 0d3DE5DB65F9785EBA, %p396;
	ld.global.nc.v2.f64 	{%fd2747, %fd2748}, [%rd117];
	fma.rn.f64 	%fd2749, %fd2746, %fd2745, %fd2747;
	fma.rn.f64 	%fd2750, %fd2749, %fd2745, %fd2748;
	ld.global.nc.v2.f64 	{%fd2751, %fd2752}, [%rd117+16];
	fma.rn.f64 	%fd2753, %fd2750, %fd2745, %fd2751;
	fma.rn.f64 	%fd2754, %fd2753, %fd2745, %fd2752;
	ld.global.nc.v2.f64 	{%fd2755, %fd2756}, [%rd117+32];
	fma.rn.f64 	%fd2757, %fd2754, %fd2745, %fd2755;
	fma.rn.f64 	%fd2758, %fd2757, %fd2745, %fd2756;
	fma.rn.f64 	%fd2759, %fd2758, %fd3710, %fd3710;
	fma.rn.f64 	%fd2760, %fd2758, %fd2745, 0d3FF0000000000000;
	selp.f64 	%fd2761, %fd2760, %fd2759, %p396;
	and.b32  	%r1356, %r1917, 2;
	setp.eq.s32 	%p397, %r1356, 0;
	mov.f64 	%fd2762, 0d0000000000000000;
	sub.f64 	%fd2763, %fd2762, %fd2761;
	selp.f64 	%fd2764, %fd2761, %fd2763, %p397;
	fma.rn.f64 	%fd2765, %fd671, %fd671, 0d3FF0000000000000;
	sqrt.rn.f64 	%fd2766, %fd2765;
	add.f64 	%fd691, %fd2766, %fd2764;
	{
	.reg .b32 %temp; 
	mov.b64 	{%temp, %r449}, %fd691;
	}
	setp.eq.f64 	%p398, %fd691, 0d0000000000000000;
	@%p398 bra 	$L__BB2_514;
	abs.f64 	%fd2767, %fd691;
	{ // callseq 100, 0
	.param .b64 param0;
	st.param.f64 	[param0], %fd2767;
	.param .b64 retval0;
	call.uni (retval0), 
	__internal_accurate_pow, 
	(
	param0
	);
	ld.param.f64 	%fd2768, [retval0];
	} // callseq 100
	setp.lt.s32 	%p399, %r449, 0;
	selp.f64 	%fd3712, 0dFFF8000000000000, %fd2768, %p399;
	bra.uni 	$L__BB2_515;
$L__BB2_514:
	setp.lt.s32 	%p400, %r71, 0;
	setp.eq.s32 	%p401, %r72, 1074790400;
	selp.b32 	%r1357, %r449, 0, %p401;
	or.b32  	%r1358, %r1357, 2146435072;
	selp.b32 	%r1359, %r1358, %r1357, %p400;
	mov.b32 	%r1360, 0;
	mov.b64 	%fd3712, {%r1360, %r1359};
$L__BB2_515:
	add.f64 	%fd2770, %fd691, 0d4004000000000000;
	{
	.reg .b32 %temp; 
	mov.b64 	{%temp, %r1361}, %fd2770;
	}
	and.b32  	%r1362, %r1361, 2146435072;
	setp.ne.s32 	%p402, %r1362, 2146435072;
	@%p402 bra 	$L__BB2_520;
	setp.nan.f64 	%p403, %fd691, %fd691;
	@%p403 bra 	$L__BB2_519;
	abs.f64 	%fd2771, %fd691;
	setp.neu.f64 	%p404, %fd2771, 0d7FF0000000000000;
	@%p404 bra 	$L__BB2_520;
	setp.lt.s32 	%p405, %r449, 0;
	selp.b32 	%r1363, %r74, %r73, %p2;
	selp.b32 	%r1364, %r1363, %r73, %p405;
	mov.b32 	%r1365, 0;
	mov.b64 	%fd3712, {%r1365, %r1364};
	bra.uni 	$L__BB2_520;
$L__BB2_519:
	mov.f64 	%fd2772, 0d4004000000000000;
	add.rn.f64 	%fd3712, %fd691, %fd2772;
$L__BB2_520:
	setp.eq.f64 	%p406, %fd691, 0d3FF0000000000000;
	selp.f64 	%fd698, 0d3FF0000000000000, %fd3712, %p406;
	mul.f64 	%fd699, %fd671, 0d4014000000000000;
	abs.f64 	%fd700, %fd699;
	setp.eq.f64 	%p407, %fd700, 0d7FF0000000000000;
	@%p407 bra 	$L__BB2_524;
	mul.f64 	%fd2773, %fd699, 0d3FE45F306DC9C883;
	cvt.rni.s32.f64 	%r1918, %fd2773;
	cvt.rn.f64.s32 	%fd2774, %r1918;
	fma.rn.f64 	%fd2775, %fd2774, 0dBFF921FB54442D18, %fd699;
	fma.rn.f64 	%fd2776, %fd2774, 0dBC91A62633145C00, %fd2775;
	fma.rn.f64 	%fd3714, %fd2774, 0dB97B839A252049C0, %fd2776;
	setp.ltu.f64 	%p408, %fd700, 0d41E0000000000000;
	@%p408 bra 	$L__BB2_523;
	{ // callseq 101, 0
	.param .b64 param0;
	st.param.f64 	[param0], %fd699;
	.param .align 16 .b8 retval0[16];
	call.uni (retval0), 
	__internal_trig_reduction_slowpathd, 
	(
	param0
	);
	ld.param.f64 	%fd3714, [retval0];
	ld.param.b32 	%r1918, [retval0+8];
	} // callseq 101
$L__BB2_523:
	add.s32 	%r1919, %r1918, 1;
	bra.uni 	$L__BB2_525;
$L__BB2_524:
	mov.f64 	%fd2778, 0d0000000000000000;
	mul.rn.f64 	%fd3714, %fd699, %fd2778;
	mov.b32 	%r1919, 1;
$L__BB2_525:
	shl.b32 	%r1368, %r1919, 6;
	cvt.u64.u32 	%rd118, %r1368;
	and.b64  	%rd119, %rd118, 64;
	mov.u64 	%rd120, __cudart_sin_cos_coeffs;
	add.s64 	%rd121, %rd120, %rd119;
	mul.rn.f64 	%fd2779, %fd3714, %fd3714;
	and.b32  	%r1369, %r1919, 1;
	setp.eq.b32 	%p409, %r1369, 1;
	selp.f64 	%fd2780, 0dBDA8FF8320FD8164, 0d3DE5DB65F9785EBA, %p409;
	ld.global.nc.v2.f64 	{%fd2781, %fd2782}, [%rd121];
	fma.rn.f64 	%fd2783, %fd2780, %fd2779, %fd2781;
	fma.rn.f64 	%fd2784, %fd2783, %fd2779, %fd2782;
	ld.global.nc.v2.f64 	{%fd2785, %fd2786}, [%rd121+16];
	fma.rn.f64 	%fd2787, %fd2784, %fd2779, %fd2785;
	fma.rn.f64 	%fd2788, %fd2787, %fd2779, %fd2786;
	ld.global.nc.v2.f64 	{%fd2789, %fd2790}, [%rd121+32];
	fma.rn.f64 	%fd2791, %fd2788, %fd2779, %fd2789;
	fma.rn.f64 	%fd2792, %fd2791, %fd2779, %fd2790;
	fma.rn.f64 	%fd2793, %fd2792, %fd3714, %fd3714;
	fma.rn.f64 	%fd2794, %fd2792, %fd2779, 0d3FF0000000000000;
	selp.f64 	%fd2795, %fd2794, %fd2793, %p409;
	and.b32  	%r1370, %r1919, 2;
	setp.eq.s32 	%p410, %r1370, 0;
	mov.f64 	%fd2796, 0d0000000000000000;
	sub.f64 	%fd2797, %fd2796, %fd2795;
	selp.f64 	%fd2798, %fd2795, %fd2797, %p410;
	mul.f64 	%fd706, %fd698, %fd2798;
	neg.f64 	%fd2799, %fd671;
	fma.rn.f64 	%fd2800, %fd671, 0dBFF71547652B82FE, 0d4338000000000000;
	{
	.reg .b32 %temp; 
	mov.b64 	{%r455, %temp}, %fd2800;
	}
	mov.f64 	%fd2801, 0dC338000000000000;
	add.rn.f64 	%fd2802, %fd2800, %fd2801;
	fma.rn.f64 	%fd2803, %fd2802, 0dBFE62E42FEFA39EF, %fd2799;
	fma.rn.f64 	%fd2804, %fd2802, 0dBC7ABC9E3B39803F, %fd2803;
	fma.rn.f64 	%fd2805, %fd2804, 0d3E5ADE1569CE2BDF, 0d3E928AF3FCA213EA;
	fma.rn.f64 	%fd2806, %fd2805, %fd2804, 0d3EC71DEE62401315;
	fma.rn.f64 	%fd2807, %fd2806, %fd2804, 0d3EFA01997C89EB71;
	fma.rn.f64 	%fd2808, %fd2807, %fd2804, 0d3F2A01A014761F65;
	fma.rn.f64 	%fd2809, %fd2808, %fd2804, 0d3F56C16C1852B7AF;
	fma.rn.f64 	%fd2810, %fd2809, %fd2804, 0d3F81111111122322;
	fma.rn.f64 	%fd2811, %fd2810, %fd2804, 0d3FA55555555502A1;
	fma.rn.f64 	%fd2812, %fd2811, %fd2804, 0d3FC5555555555511;
	fma.rn.f64 	%fd2813, %fd2812, %fd2804, 0d3FE000000000000B;
	fma.rn.f64 	%fd2814, %fd2813, %fd2804, 0d3FF0000000000000;
	fma.rn.f64 	%fd2815, %fd2814, %fd2804, 0d3FF0000000000000;
	{
	.reg .b32 %temp; 
	mov.b64 	{%r456, %temp}, %fd2815;
	}
	{
	.reg .b32 %temp; 
	mov.b64 	{%temp, %r457}, %fd2815;
	}
	shl.b32 	%r1371, %r455, 20;
	add.s32 	%r1372, %r1371, %r457;
	mov.b64 	%fd3715, {%r456, %r1372};
	{
	.reg .b32 %temp; 
	mov.b64 	{%temp, %r1373}, %fd2799;
	}
	mov.b32 	%f68, %r1373;
	abs.f32 	%f34, %f68;
	setp.lt.f32 	%p411, %f34, 0f4086232B;
	@%p411 bra 	$L__BB2_528;
	setp.gt.f64 	%p412, %fd671, 0d0000000000000000;
	mov.f64 	%fd2816, 0d7FF0000000000000;
	sub.f64 	%fd2817, %fd2816, %fd671;
	selp.f64 	%fd3715, 0d0000000000000000, %fd2817, %p412;
	setp.geu.f32 	%p413, %f34, 0f40874800;
	@%p413 bra 	$L__BB2_528;
	shr.u32 	%r1374, %r455, 31;
	add.s32 	%r1375, %r455, %r1374;
	shr.s32 	%r1376, %r1375, 1;
	shl.b32 	%r1377, %r1376, 20;
	add.s32 	%r1378, %r457, %r1377;
	mov.b64 	%fd2818, {%r456, %r1378};
	sub.s32 	%r1379, %r455, %r1376;
	shl.b32 	%r1380, %r1379, 20;
	add.s32 	%r1381, %r1380, 1072693248;
	mov.b32 	%r1382, 0;
	mov.b64 	%fd2819, {%r1382, %r1381};
	mul.f64 	%fd3715, %fd2819, %fd2818;
$L__BB2_528:
	add.f64 	%fd2820, %fd3715, 0d3FF0000000000000;
	div.rn.f64 	%fd711, %fd706, %fd2820;
	add.s32 	%r1383, %r282, 4480;
	cvt.rn.f64.s32 	%fd2821, %r1383;
	fma.rn.f64 	%fd712, %fd801, %fd2821, %fd800;
	fma.rn.f64 	%fd2822, %fd712, 0d3FF71547652B82FE, 0d4338000000000000;
	{
	.reg .b32 %temp; 
	mov.b64 	{%r458, %temp}, %fd2822;
	}
	mov.f64 	%fd2823, 0dC338000000000000;
	add.rn.f64 	%fd2824, %fd2822, %fd2823;
	fma.rn.f64 	%fd2825, %fd2824, 0dBFE62E42FEFA39EF, %fd712;
	fma.rn.f64 	%fd2826, %fd2824, 0dBC7ABC9E3B39803F, %fd2825;
	fma.rn.f64 	%fd2827, %fd2826, 0d3E5ADE1569CE2BDF, 0d3E928AF3FCA213EA;
	fma.rn.f64 	%fd2828, %fd2827, %fd2826, 0d3EC71DEE62401315;
	fma.rn.f64 	%fd2829, %fd2828, %fd2826, 0d3EFA01997C89EB71;
	fma.rn.f64 	%fd2830, %fd2829, %fd2826, 0d3F2A01A014761F65;
	fma.rn.f64 	%fd2831, %fd2830, %fd2826, 0d3F56C16C1852B7AF;
	fma.rn.f64 	%fd2832, %fd2831, %fd2826, 0d3F81111111122322;
	fma.rn.f64 	%fd2833, %fd2832, %fd2826, 0d3FA55555555502A1;
	fma.rn.f64 	%fd2834, %fd2833, %fd2826, 0d3FC5555555555511;
	fma.rn.f64 	%fd2835, %fd2834, %fd2826, 0d3FE000000000000B;
	fma.rn.f64 	%fd2836, %fd2835, %fd2826, 0d3FF0000000000000;
	fma.rn.f64 	%fd2837, %fd2836, %fd2826, 0d3FF0000000000000;
	{
	.reg .b32 %temp; 
	mov.b64 	{%r459, %temp}, %fd2837;
	}
	{
	.reg .b32 %temp; 
	mov.b64 	{%temp, %r460}, %fd2837;
	}
	shl.b32 	%r1384, %r458, 20;
	add.s32 	%r1385, %r1384, %r460;
	mov.b64 	%fd3716, {%r459, %r1385};
	{
	.reg .b32 %temp; 
	mov.b64 	{%temp, %r1386}, %fd712;
	}
	mov.b32 	%f69, %r1386;
	abs.f32 	%f35, %f69;
	setp.lt.f32 	%p414, %f35, 0f4086232B;
	@%p414 bra 	$L__BB2_531;
	setp.lt.f64 	%p415, %fd712, 0d0000000000000000;
	add.f64 	%fd2838, %fd712, 0d7FF0000000000000;
	selp.f64 	%fd3716, 0d0000000000000000, %fd2838, %p415;
	setp.geu.f32 	%p416, %f35, 0f40874800;
	@%p416 bra 	$L__BB2_531;
	shr.u32 	%r1387, %r458, 31;
	add.s32 	%r1388, %r458, %r1387;
	shr.s32 	%r1389, %r1388, 1;
	shl.b32 	%r1390, %r1389, 20;
	add.s32 	%r1391, %r460, %r1390;
	mov.b64 	%fd2839, {%r459, %r1391};
	sub.s32 	%r1392, %r458, %r1389;
	shl.b32 	%r1393, %r1392, 20;
	add.s32 	%r1394, %r1393, 1072693248;
	mov.b32 	%r1395, 0;
	mov.b64 	%fd2840, {%r1395, %r1394};
	mul.f64 	%fd3716, %fd2840, %fd2839;
$L__BB2_531:
	add.f64 	%fd3717, %fd712, 0d3FF0000000000000;
	{
	.reg .b32 %temp; 
	mov.b64 	{%temp, %r1920}, %fd3717;
	}
	{
	.reg .b32 %temp; 
	mov.b64 	{%r1921, %temp}, %fd3717;
	}
	setp.gt.s32 	%p417, %r1920, 1048575;
	mov.b32 	%r1922, -1023;
	@%p417 bra 	$L__BB2_533;
	mul.f64 	%fd3717, %fd3717, 0d4350000000000000;
	{
	.reg .b32 %temp; 
	mov.b64 	{%temp, %r1920}, %fd3717;
	}
	{
	.reg .b32 %temp; 
	mov.b64 	{%r1921, %temp}, %fd3717;
	}
	mov.b32 	%r1922, -1077;
$L__BB2_533:
	add.s32 	%r1398, %r1920, -1;
	setp.lt.u32 	%p418, %r1398, 2146435071;
	@%p418 bra 	$L__BB2_535;
	fma.rn.f64 	%fd2841, %fd3717, 0d7FF0000000000000, 0d7FF0000000000000;
	{
	.reg .b32 %temp; 
	mov.b64 	{%temp, %r1399}, %fd3717;
	}
	and.b32  	%r1400, %r1399, 2147483647;
	setp.eq.s32 	%p419, %r1400, 0;
	selp.f64 	%fd3719, 0dFFF0000000000000, %fd2841, %p419;
	bra.uni 	$L__BB2_538;
$L__BB2_535:
	shr.u32 	%r1401, %r1920, 20;
	add.s32 	%r1923, %r1922, %r1401;
	and.b32  	%r1402, %r1920, 1048575;
	or.b32  	%r1403, %r1402, 1072693248;
	mov.b64 	%fd3718, {%r1921, %r1403};
	setp.lt.u32 	%p420, %r1403, 1073127583;
	@%p420 bra 	$L__BB2_537;
	{
	.reg .b32 %temp; 
	mov.b64 	{%r1404, %temp}, %fd3718;
	}
	{
	.reg .b32 %temp; 
	mov.b64 	{%temp, %r1405}, %fd3718;
	}
	add.s32 	%r1406, %r1405, -1048576;
	mov.b64 	%fd3718, {%r1404, %r1406};
	add.s32 	%r1923, %r1923, 1;
$L__BB2_537:
	add.f64 	%fd2842, %fd3718, 0dBFF0000000000000;
	add.f64 	%fd2843, %fd3718, 0d3FF0000000000000;
	rcp.approx.ftz.f64 	%fd2844, %fd2843;
	neg.f64 	%fd2845, %fd2843;
	fma.rn.f64 	%fd2846, %fd2845, %fd2844, 0d3FF0000000000000;
	fma.rn.f64 	%fd2847, %fd2846, %fd2846, %fd2846;
	fma.rn.f64 	%fd2848, %fd2847, %fd2844, %fd2844;
	mul.f64 	%fd2849, %fd2842, %fd2848;
	fma.rn.f64 	%fd2850, %fd2842, %fd2848, %fd2849;
	mul.f64 	%fd2851, %fd2850, %fd2850;
	fma.rn.f64 	%fd2852, %fd2851, 0d3EB1380B3AE80F1E, 0d3ED0EE258B7A8B04;
	fma.rn.f64 	%fd2853, %fd2852, %fd2851, 0d3EF3B2669F02676F;
	fma.rn.f64 	%fd2854, %fd2853, %fd2851, 0d3F1745CBA9AB0956;
	fma.rn.f64 	%fd2855, %fd2854, %fd2851, 0d3F3C71C72D1B5154;
	fma.rn.f64 	%fd2856, %fd2855, %fd2851, 0d3F624924923BE72D;
	fma.rn.f64 	%fd2857, %fd2856, %fd2851, 0d3F8999999999A3C4;
	fma.rn.f64 	%fd2858, %fd2857, %fd2851, 0d3FB5555555555554;
	sub.f64 	%fd2859, %fd2842, %fd2850;
	add.f64 	%fd2860, %fd2859, %fd2859;
	neg.f64 	%fd2861, %fd2850;
	fma.rn.f64 	%fd2862, %fd2861, %fd2842, %fd2860;
	mul.f64 	%fd2863, %fd2848, %fd2862;
	mul.f64 	%fd2864, %fd2851, %fd2858;
	fma.rn.f64 	%fd2865, %fd2864, %fd2850, %fd2863;
	xor.b32  	%r1407, %r1923, -2147483648;
	mov.b32 	%r1408, 1127219200;
	mov.b64 	%fd2866, {%r1407, %r1408};
	sub.f64 	%fd2867, %fd2866, %fd94;
	fma.rn.f64 	%fd2868, %fd2867, 0d3FE62E42FEFA39EF, %fd2850;
	fma.rn.f64 	%fd2869, %fd2867, 0dBFE62E42FEFA39EF, %fd2868;
	sub.f64 	%fd2870, %fd2869, %fd2850;
	sub.f64 	%fd2871, %fd2865, %fd2870;
	fma.rn.f64 	%fd2872, %fd2867, 0d3C7ABC9E3B39803F, %fd2871;
	add.f64 	%fd3719, %fd2868, %fd2872;
$L__BB2_538:
	add.f64 	%fd726, %fd3716, %fd3719;
	abs.f64 	%fd727, %fd726;
	setp.eq.f64 	%p421, %fd727, 0d7FF0000000000000;
	@%p421 bra 	$L__BB2_541;
	mul.f64 	%fd2873, %fd726, 0d3FE45F306DC9C883;
	cvt.rni.s32.f64 	%r1924, %fd2873;
	cvt.rn.f64.s32 	%fd2874, %r1924;
	fma.rn.f64 	%fd2875, %fd2874, 0dBFF921FB54442D18, %fd726;
	fma.rn.f64 	%fd2876, %fd2874, 0dBC91A62633145C00, %fd2875;
	fma.rn.f64 	%fd3720, %fd2874, 0dB97B839A252049C0, %fd2876;
	setp.ltu.f64 	%p422, %fd727, 0d41E0000000000000;
	@%p422 bra 	$L__BB2_542;
	{ // callseq 102, 0
	.param .b64 param0;
	st.param.f64 	[param0], %fd726;
	.param .align 16 .b8 retval0[16];
	call.uni (retval0), 
	__internal_trig_reduction_slowpathd, 
	(
	param0
	);
	ld.param.f64 	%fd3720, [retval0];
	ld.param.b32 	%r1924, [retval0+8];
	} // callseq 102
	bra.uni 	$L__BB2_542;
$L__BB2_541:
	mov.f64 	%fd2878, 0d0000000000000000;
	mul.rn.f64 	%fd3720, %fd726, %fd2878;
	mov.b32 	%r1924, 0;
$L__BB2_542:
	shl.b32 	%r1411, %r1924, 6;
	cvt.u64.u32 	%rd122, %r1411;
	and.b64  	%rd123, %rd122, 64;
	mov.u64 	%rd124, __cudart_sin_cos_coeffs;
	add.s64 	%rd125, %rd124, %rd123;
	mul.rn.f64 	%fd2879, %fd3720, %fd3720;
	and.b32  	%r1412, %r1924, 1;
	setp.eq.b32 	%p423, %r1412, 1;
	selp.f64 	%fd2880, 0dBDA8FF8320FD8164, 0d3DE5DB65F9785EBA, %p423;
	ld.global.nc.v2.f64 	{%fd2881, %fd2882}, [%rd125];
	fma.rn.f64 	%fd2883, %fd2880, %fd2879, %fd2881;
	fma.rn.f64 	%fd2884, %fd2883, %fd2879, %fd2882;
	ld.global.nc.v2.f64 	{%fd2885, %fd2886}, [%rd125+16];
	fma.rn.f64 	%fd2887, %fd2884, %fd2879, %fd2885;
	fma.rn.f64 	%fd2888, %fd2887, %fd2879, %fd2886;
	ld.global.nc.v2.f64 	{%fd2889, %fd2890}, [%rd125+32];
	fma.rn.f64 	%fd2891, %fd2888, %fd2879, %fd2889;
	fma.rn.f64 	%fd2892, %fd2891, %fd2879, %fd2890;
	fma.rn.f64 	%fd2893, %fd2892, %fd3720, %fd3720;
	fma.rn.f64 	%fd2894, %fd2892, %fd2879, 0d3FF0000000000000;
	selp.f64 	%fd2895, %fd2894, %fd2893, %p423;
	and.b32  	%r1413, %r1924, 2;
	setp.eq.s32 	%p424, %r1413, 0;
	mov.f64 	%fd2896, 0d0000000000000000;
	sub.f64 	%fd2897, %fd2896, %fd2895;
	selp.f64 	%fd2898, %fd2895, %fd2897, %p424;
	fma.rn.f64 	%fd2899, %fd712, %fd712, 0d3FF0000000000000;
	sqrt.rn.f64 	%fd2900, %fd2899;
	add.f64 	%fd732, %fd2900, %fd2898;
	{
	.reg .b32 %temp; 
	mov.b64 	{%temp, %r474}, %fd732;
	}
	setp.eq.f64 	%p425, %fd732, 0d0000000000000000;
	@%p425 bra 	$L__BB2_544;
	abs.f64 	%fd2901, %fd732;
	{ // callseq 103, 0
	.param .b64 param0;
	st.param.f64 	[param0], %fd2901;
	.param .b64 retval0;
	call.uni (retval0), 
	__internal_accurate_pow, 
	(
	param0
	);
	ld.param.f64 	%fd2902, [retval0];
	} // callseq 103
	setp.lt.s32 	%p426, %r474, 0;
	selp.f64 	%fd3722, 0dFFF8000000000000, %fd2902, %p426;
	bra.uni 	$L__BB2_545;
$L__BB2_544:
	setp.lt.s32 	%p427, %r71, 0;
	setp.eq.s32 	%p428, %r72, 1074790400;
	selp.b32 	%r1414, %r474, 0, %p428;
	or.b32  	%r1415, %r1414, 2146435072;
	selp.b32 	%r1416, %r1415, %r1414, %p427;
	mov.b32 	%r1417, 0;
	mov.b64 	%fd3722, {%r1417, %r1416};
$L__BB2_545:
	add.f64 	%fd2904, %fd732, 0d4004000000000000;
	{
	.reg .b32 %temp; 
	mov.b64 	{%temp, %r1418}, %fd2904;
	}
	and.b32  	%r1419, %r1418, 2146435072;
	setp.ne.s32 	%p429, %r1419, 2146435072;
	@%p429 bra 	$L__BB2_550;
	setp.nan.f64 	%p430, %fd732, %fd732;
	@%p430 bra 	$L__BB2_549;
	abs.f64 	%fd2905, %fd732;
	setp.neu.f64 	%p431, %fd2905, 0d7FF0000000000000;
	@%p431 bra 	$L__BB2_550;
	setp.lt.s32 	%p432, %r474, 0;
	selp.b32 	%r1420, %r74, %r73, %p2;
	selp.b32 	%r1421, %r1420, %r73, %p432;
	mov.b32 	%r1422, 0;
	mov.b64 	%fd3722, {%r1422, %r1421};
	bra.uni 	$L__BB2_550;
$L__BB2_549:
	mov.f64 	%fd2906, 0d4004000000000000;
	add.rn.f64 	%fd3722, %fd732, %fd2906;
$L__BB2_550:
	setp.eq.f64 	%p433, %fd732, 0d3FF0000000000000;
	selp.f64 	%fd739, 0d3FF0000000000000, %fd3722, %p433;
	mul.f64 	%fd740, %fd712, 0d4014000000000000;
	abs.f64 	%fd741, %fd740;
	setp.eq.f64 	%p434, %fd741, 0d7FF0000000000000;
	@%p434 bra 	$L__BB2_554;
	mul.f64 	%fd2907, %fd740, 0d3FE45F306DC9C883;
	cvt.rni.s32.f64 	%r1925, %fd2907;
	cvt.rn.f64.s32 	%fd2908, %r1925;
	fma.rn.f64 	%fd2909, %fd2908, 0dBFF921FB54442D18, %fd740;
	fma.rn.f64 	%fd2910, %fd2908, 0dBC91A62633145C00, %fd2909;
	fma.rn.f64 	%fd3724, %fd2908, 0dB97B839A252049C0, %fd2910;
	setp.ltu.f64 	%p435, %fd741, 0d41E0000000000000;
	@%p435 bra 	$L__BB2_553;
	{ // callseq 104, 0
	.param .b64 param0;
	st.param.f64 	[param0], %fd740;
	.param .align 16 .b8 retval0[16];
	call.uni (retval0), 
	__internal_trig_reduction_slowpathd, 
	(
	param0
	);
	ld.param.f64 	%fd3724, [retval0];
	ld.param.b32 	%r1925, [retval0+8];
	} // callseq 104
$L__BB2_553:
	add.s32 	%r1926, %r1925, 1;
	bra.uni 	$L__BB2_555;
$L__BB2_554:
	mov.f64 	%fd2912, 0d0000000000000000;
	mul.rn.f64 	%fd3724, %fd740, %fd2912;
	mov.b32 	%r1926, 1;
$L__BB2_555:
	shl.b32 	%r1425, %r1926, 6;
	cvt.u64.u32 	%rd126, %r1425;
	and.b64  	%rd127, %rd126, 64;
	mov.u64 	%rd128, __cudart_sin_cos_coeffs;
	add.s64 	%rd129, %rd128, %rd127;
	mul.rn.f64 	%fd2913, %fd3724, %fd3724;
	and.b32  	%r1426, %r1926, 1;
	setp.eq.b32 	%p436, %r1426, 1;
	selp.f64 	%fd2914, 0dBDA8FF8320FD8164, 0d3DE5DB65F9785EBA, %p436;
	ld.global.nc.v2.f64 	{%fd2915, %fd2916}, [%rd129];
	fma.rn.f64 	%fd2917, %fd2914, %fd2913, %fd2915;
	fma.rn.f64 	%fd2918, %fd2917, %fd2913, %fd2916;
	ld.global.nc.v2.f64 	{%fd2919, %fd2920}, [%rd129+16];
	fma.rn.f64 	%fd2921, %fd2918, %fd2913, %fd2919;
	fma.rn.f64 	%fd2922, %fd2921, %fd2913, %fd2920;
	ld.global.nc.v2.f64 	{%fd2923, %fd2924}, [%rd129+32];
	fma.rn.f64 	%fd2925, %fd2922, %fd2913, %fd2923;
	fma.rn.f64 	%fd2926, %fd2925, %fd2913, %fd2924;
	fma.rn.f64 	%fd2927, %fd2926, %fd3724, %fd3724;
	fma.rn.f64 	%fd2928, %fd2926, %fd2913, 0d3FF0000000000000;
	selp.f64 	%fd2929, %fd2928, %fd2927, %p436;
	and.b32  	%r1427, %r1926, 2;
	setp.eq.s32 	%p437, %r1427, 0;
	mov.f64 	%fd2930, 0d0000000000000000;
	sub.f64 	%fd2931, %fd2930, %fd2929;
	selp.f64 	%fd2932, %fd2929, %fd2931, %p437;
	mul.f64 	%fd747, %fd739, %fd2932;
	neg.f64 	%fd2933, %fd712;
	fma.rn.f64 	%fd2934, %fd712, 0dBFF71547652B82FE, 0d4338000000000000;
	{
	.reg .b32 %temp; 
	mov.b64 	{%r480, %temp}, %fd2934;
	}
	mov.f64 	%fd2935, 0dC338000000000000;
	add.rn.f64 	%fd2936, %fd2934, %fd2935;
	fma.rn.f64 	%fd2937, %fd2936, 0dBFE62E42FEFA39EF, %fd2933;
	fma.rn.f64 	%fd2938, %fd2936, 0dBC7ABC9E3B39803F, %fd2937;
	fma.rn.f64 	%fd2939, %fd2938, 0d3E5ADE1569CE2BDF, 0d3E928AF3FCA213EA;
	fma.rn.f64 	%fd2940, %fd2939, %fd2938, 0d3EC71DEE62401315;
	fma.rn.f64 	%fd2941, %fd2940, %fd2938, 0d3EFA01997C89EB71;
	fma.rn.f64 	%fd2942, %fd2941, %fd2938, 0d3F2A01A014761F65;
	fma.rn.f64 	%fd2943, %fd2942, %fd2938, 0d3F56C16C1852B7AF;
	fma.rn.f64 	%fd2944, %fd2943, %fd2938, 0d3F81111111122322;
	fma.rn.f64 	%fd2945, %fd2944, %fd2938, 0d3FA55555555502A1;
	fma.rn.f64 	%fd2946, %fd2945, %fd2938, 0d3FC5555555555511;
	fma.rn.f64 	%fd2947, %fd2946, %fd2938, 0d3FE000000000000B;
	fma.rn.f64 	%fd2948, %fd2947, %fd2938, 0d3FF0000000000000;
	fma.rn.f64 	%fd2949, %fd2948, %fd2938, 0d3FF0000000000000;
	{
	.reg .b32 %temp; 
	mov.b64 	{%r481, %temp}, %fd2949;
	}
	{
	.reg .b32 %temp; 
	mov.b64 	{%temp, %r482}, %fd2949;
	}
	shl.b32 	%r1428, %r480, 20;
	add.s32 	%r1429, %r1428, %r482;
	mov.b64 	%fd3725, {%r481, %r1429};
	{
	.reg .b32 %temp; 
	mov.b64 	{%temp, %r1430}, %fd2933;
	}
	mov.b32 	%f70, %r1430;
	abs.f32 	%f36, %f70;
	setp.lt.f32 	%p438, %f36, 0f4086232B;
	@%p438 bra 	$L__BB2_558;
	setp.gt.f64 	%p439, %fd712, 0d0000000000000000;
	mov.f64 	%fd2950, 0d7FF0000000000000;
	sub.f64 	%fd2951, %fd2950, %fd712;
	selp.f64 	%fd3725, 0d0000000000000000, %fd2951, %p439;
	setp.geu.f32 	%p440, %f36, 0f40874800;
	@%p440 bra 	$L__BB2_558;
	shr.u32 	%r1431, %r480, 31;
	add.s32 	%r1432, %r480, %r1431;
	shr.s32 	%r1433, %r1432, 1;
	shl.b32 	%r1434, %r1433, 20;
	add.s32 	%r1435, %r482, %r1434;
	mov.b64 	%fd2952, {%r481, %r1435};
	sub.s32 	%r1436, %r480, %r1433;
	shl.b32 	%r1437, %r1436, 20;
	add.s32 	%r1438, %r1437, 1072693248;
	mov.b32 	%r1439, 0;
	mov.b64 	%fd2953, {%r1439, %r1438};
	mul.f64 	%fd3725, %fd2953, %fd2952;
$L__BB2_558:
	add.f64 	%fd2954, %fd3725, 0d3FF0000000000000;
	div.rn.f64 	%fd2955, %fd747, %fd2954;
	fma.rn.f64 	%fd2956, %fd801, %fd465, %fd3737;
	fma.rn.f64 	%fd2957, %fd801, %fd506, %fd2956;
	fma.rn.f64 	%fd2958, %fd801, %fd547, %fd2957;
	fma.rn.f64 	%fd2959, %fd801, %fd588, %fd2958;
	fma.rn.f64 	%fd2960, %fd801, %fd629, %fd2959;
	fma.rn.f64 	%fd2961, %fd801, %fd670, %fd2960;
	fma.rn.f64 	%fd2962, %fd801, %fd711, %fd2961;
	fma.rn.f64 	%fd3737, %fd801, %fd2955, %fd2962;
	sub.s32 	%r1440, %r519, %r1870;
	mul.lo.s32 	%r1441, %r520, 5120;
	setp.lt.u32 	%p441, %r1440, %r1441;
	add.s32 	%r1869, %r1869, %r1441;
	@%p441 bra 	$L__BB2_593;
	bra.uni 	$L__BB2_317;
$L__BB2_559:
	setp.le.u32 	%p442, %r519, %r1870;
	@%p442 bra 	$L__BB2_593;
	sub.s32 	%r484, %r519, %r1870;
	setp.ge.s32 	%p443, %r69, %r484;
	@%p443 bra 	$L__BB2_593;
	mov.u64 	%rd132, __cudart_sin_cos_coeffs;
	mov.u32 	%r1928, %r69;
$L__BB2_562:
	cvt.rn.f64.s32 	%fd2963, %r1869;
	fma.rn.f64 	%fd754, %fd801, %fd2963, %fd800;
	fma.rn.f64 	%fd2964, %fd754, 0d3FF71547652B82FE, 0d4338000000000000;
	{
	.reg .b32 %temp; 
	mov.b64 	{%r487, %temp}, %fd2964;
	}
	mov.f64 	%fd2965, 0dC338000000000000;
	add.rn.f64 	%fd2966, %fd2964, %fd2965;
	fma.rn.f64 	%fd2967, %fd2966, 0dBFE62E42FEFA39EF, %fd754;
	fma.rn.f64 	%fd2968, %fd2966, 0dBC7ABC9E3B39803F, %fd2967;
	fma.rn.f64 	%fd2969, %fd2968, 0d3E5ADE1569CE2BDF, 0d3E928AF3FCA213EA;
	fma.rn.f64 	%fd2970, %fd2969, %fd2968, 0d3EC71DEE62401315;
	fma.rn.f64 	%fd2971, %fd2970, %fd2968, 0d3EFA01997C89EB71;
	fma.rn.f64 	%fd2972, %fd2971, %fd2968, 0d3F2A01A014761F65;
	fma.rn.f64 	%fd2973, %fd2972, %fd2968, 0d3F56C16C1852B7AF;
	fma.rn.f64 	%fd2974, %fd2973, %fd2968, 0d3F81111111122322;
	fma.rn.f64 	%fd2975, %fd2974, %fd2968, 0d3FA55555555502A1;
	fma.rn.f64 	%fd2976, %fd2975, %fd2968, 0d3FC5555555555511;
	fma.rn.f64 	%fd2977, %fd2976, %fd2968, 0d3FE000000000000B;
	fma.rn.f64 	%fd2978, %fd2977, %fd2968, 0d3FF0000000000000;
	fma.rn.f64 	%fd2979, %fd2978, %fd2968, 0d3FF0000000000000;
	{
	.reg .b32 %temp; 
	mov.b64 	{%r488, %temp}, %fd2979;
	}
	{
	.reg .b32 %temp; 
	mov.b64 	{%temp, %r489}, %fd2979;
	}
	shl.b32 	%r1442, %r487, 20;
	add.s32 	%r1443, %r1442, %r489;
	mov.b64 	%fd3727, {%r488, %r1443};
	{
	.reg .b32 %temp; 
	mov.b64 	{%temp, %r1444}, %fd754;
	}
	mov.b32 	%f71, %r1444;
	abs.f32 	%f37, %f71;
	setp.lt.f32 	%p444, %f37, 0f4086232B;
	@%p444 bra 	$L__BB2_565;
	setp.lt.f64 	%p445, %fd754, 0d0000000000000000;
	add.f64 	%fd2980, %fd754, 0d7FF0000000000000;
	selp.f64 	%fd3727, 0d0000000000000000, %fd2980, %p445;
	setp.geu.f32 	%p446, %f37, 0f40874800;
	@%p446 bra 	$L__BB2_565;
	shr.u32 	%r1445, %r487, 31;
	add.s32 	%r1446, %r487, %r1445;
	shr.s32 	%r1447, %r1446, 1;
	shl.b32 	%r1448, %r1447, 20;
	add.s32 	%r1449, %r489, %r1448;
	mov.b64 	%fd2981, {%r488, %r1449};
	sub.s32 	%r1450, %r487, %r1447;
	shl.b32 	%r1451, %r1450, 20;
	add.s32 	%r1452, %r1451, 1072693248;
	mov.b32 	%r1453, 0;
	mov.b64 	%fd2982, {%r1453, %r1452};
	mul.f64 	%fd3727, %fd2982, %fd2981;
$L__BB2_565:
	add.f64 	%fd3728, %fd754, 0d3FF0000000000000;
	{
	.reg .b32 %temp; 
	mov.b64 	{%temp, %r1929}, %fd3728;
	}
	{
	.reg .b32 %temp; 
	mov.b64 	{%r1930, %temp}, %fd3728;
	}
	setp.gt.s32 	%p447, %r1929, 1048575;
	mov.b32 	%r1931, -1023;
	@%p447 bra 	$L__BB2_567;
	mul.f64 	%fd3728, %fd3728, 0d4350000000000000;
	{
	.reg .b32 %temp; 
	mov.b64 	{%temp, %r1929}, %fd3728;
	}
	{
	.reg .b32 %temp; 
	mov.b64 	{%r1930, %temp}, %fd3728;
	}
	mov.b32 	%r1931, -1077;
$L__BB2_567:
	add.s32 	%r1456, %r1929, -1;
	setp.gt.u32 	%p448, %r1456, 2146435070;
	@%p448 bra 	$L__BB2_571;
	shr.u32 	%r1459, %r1929, 20;
	add.s32 	%r1932, %r1931, %r1459;
	and.b32  	%r1460, %r1929, 1048575;
	or.b32  	%r1461, %r1460, 1072693248;
	mov.b64 	%fd3729, {%r1930, %r1461};
	setp.lt.u32 	%p450, %r1461, 1073127583;
	@%p450 bra 	$L__BB2_570;
	{
	.reg .b32 %temp; 
	mov.b64 	{%r1462, %temp}, %fd3729;
	}
	{
	.reg .b32 %temp; 
	mov.b64 	{%temp, %r1463}, %fd3729;
	}
	add.s32 	%r1464, %r1463, -1048576;
	mov.b64 	%fd3729, {%r1462, %r1464};
	add.s32 	%r1932, %r1932, 1;
$L__BB2_570:
	add.f64 	%fd2984, %fd3729, 0dBFF0000000000000;
	add.f64 	%fd2985, %fd3729, 0d3FF0000000000000;
	rcp.approx.ftz.f64 	%fd2986, %fd2985;
	neg.f64 	%fd2987, %fd2985;
	fma.rn.f64 	%fd2988, %fd2987, %fd2986, 0d3FF0000000000000;
	fma.rn.f64 	%fd2989, %fd2988, %fd2988, %fd2988;
	fma.rn.f64 	%fd2990, %fd2989, %fd2986, %fd2986;
	mul.f64 	%fd2991, %fd2984, %fd2990;
	fma.rn.f64 	%fd2992, %fd2984, %fd2990, %fd2991;
	mul.f64 	%fd2993, %fd2992, %fd2992;
	fma.rn.f64 	%fd2994, %fd2993, 0d3EB1380B3AE80F1E, 0d3ED0EE258B7A8B04;
	fma.rn.f64 	%fd2995, %fd2994, %fd2993, 0d3EF3B2669F02676F;
	fma.rn.f64 	%fd2996, %fd2995, %fd2993, 0d3F1745CBA9AB0956;
	fma.rn.f64 	%fd2997, %fd2996, %fd2993, 0d3F3C71C72D1B5154;
	fma.rn.f64 	%fd2998, %fd2997, %fd2993, 0d3F624924923BE72D;
	fma.rn.f64 	%fd2999, %fd2998, %fd2993, 0d3F8999999999A3C4;
	fma.rn.f64 	%fd3000, %fd2999, %fd2993, 0d3FB5555555555554;
	sub.f64 	%fd3001, %fd2984, %fd2992;
	add.f64 	%fd3002, %fd3001, %fd3001;
	neg.f64 	%fd3003, %fd2992;
	fma.rn.f64 	%fd3004, %fd3003, %fd2984, %fd3002;
	mul.f64 	%fd3005, %fd2990, %fd3004;
	mul.f64 	%fd3006, %fd2993, %fd3000;
	fma.rn.f64 	%fd3007, %fd3006, %fd2992, %fd3005;
	xor.b32  	%r1465, %r1932, -2147483648;
	mov.b32 	%r1466, 1127219200;
	mov.b64 	%fd3008, {%r1465, %r1466};
	sub.f64 	%fd3009, %fd3008, %fd94;
	fma.rn.f64 	%fd3010, %fd3009, 0d3FE62E42FEFA39EF, %fd2992;
	fma.rn.f64 	%fd3011, %fd3009, 0dBFE62E42FEFA39EF, %fd3010;
	sub.f64 	%fd3012, %fd3011, %fd2992;
	sub.f64 	%fd3013, %fd3007, %fd3012;
	fma.rn.f64 	%fd3014, %fd3009, 0d3C7ABC9E3B39803F, %fd3013;
	add.f64 	%fd3730, %fd3010, %fd3014;
	bra.uni 	$L__BB2_572;
$L__BB2_571:
	fma.rn.f64 	%fd2983, %fd3728, 0d7FF0000000000000, 0d7FF0000000000000;
	{
	.reg .b32 %temp; 
	mov.b64 	{%temp, %r1457}, %fd3728;
	}
	and.b32  	%r1458, %r1457, 2147483647;
	setp.eq.s32 	%p449, %r1458, 0;
	selp.f64 	%fd3730, 0dFFF0000000000000, %fd2983, %p449;
$L__BB2_572:
	add.f64 	%fd768, %fd3727, %fd3730;
	abs.f64 	%fd769, %fd768;
	setp.neu.f64 	%p451, %fd769, 0d7FF0000000000000;
	@%p451 bra 	$L__BB2_574;
	mov.f64 	%fd3020, 0d0000000000000000;
	mul.rn.f64 	%fd3731, %fd768, %fd3020;
	mov.b32 	%r1933, 0;
	bra.uni 	$L__BB2_576;
$L__BB2_574:
	mul.f64 	%fd3015, %fd768, 0d3FE45F306DC9C883;
	cvt.rni.s32.f64 	%r1933, %fd3015;
	cvt.rn.f64.s32 	%fd3016, %r1933;
	fma.rn.f64 	%fd3017, %fd3016, 0dBFF921FB54442D18, %fd768;
	fma.rn.f64 	%fd3018, %fd3016, 0dBC91A62633145C00, %fd3017;
	fma.rn.f64 	%fd3731, %fd3016, 0dB97B839A252049C0, %fd3018;
	setp.ltu.f64 	%p452, %fd769, 0d41E0000000000000;
	@%p452 bra 	$L__BB2_576;
	{ // callseq 105, 0
	.param .b64 param0;
	st.param.f64 	[param0], %fd768;
	.param .align 16 .b8 retval0[16];
	call.uni (retval0), 
	__internal_trig_reduction_slowpathd, 
	(
	param0
	);
	ld.param.f64 	%fd3731, [retval0];
	ld.param.b32 	%r1933, [retval0+8];
	} // callseq 105
$L__BB2_576:
	shl.b32 	%r1469, %r1933, 6;
	cvt.u64.u32 	%rd130, %r1469;
	and.b64  	%rd131, %rd130, 64;
	add.s64 	%rd133, %rd132, %rd131;
	mul.rn.f64 	%fd3021, %fd3731, %fd3731;
	and.b32  	%r1470, %r1933, 1;
	setp.eq.b32 	%p453, %r1470, 1;
	selp.f64 	%fd3022, 0dBDA8FF8320FD8164, 0d3DE5DB65F9785EBA, %p453;
	ld.global.nc.v2.f64 	{%fd3023, %fd3024}, [%rd133];
	fma.rn.f64 	%fd3025, %fd3022, %fd3021, %fd3023;
	fma.rn.f64 	%fd3026, %fd3025, %fd3021, %fd3024;
	ld.global.nc.v2.f64 	{%fd3027, %fd3028}, [%rd133+16];
	fma.rn.f64 	%fd3029, %fd3026, %fd3021, %fd3027;
	fma.rn.f64 	%fd3030, %fd3029, %fd3021, %fd3028;
	ld.global.nc.v2.f64 	{%fd3031, %fd3032}, [%rd133+32];
	fma.rn.f64 	%fd3033, %fd3030, %fd3021, %fd3031;
	fma.rn.f64 	%fd3034, %fd3033, %fd3021, %fd3032;
	fma.rn.f64 	%fd3035, %fd3034, %fd3731, %fd3731;
	fma.rn.f64 	%fd3036, %fd3034, %fd3021, 0d3FF0000000000000;
	selp.f64 	%fd3037, %fd3036, %fd3035, %p453;
	and.b32  	%r1471, %r1933, 2;
	setp.eq.s32 	%p454, %r1471, 0;
	mov.f64 	%fd3038, 0d0000000000000000;
	sub.f64 	%fd3039, %fd3038, %fd3037;
	selp.f64 	%fd3040, %fd3037, %fd3039, %p454;
	fma.rn.f64 	%fd3041, %fd754, %fd754, 0d3FF0000000000000;
	sqrt.rn.f64 	%fd3042, %fd3041;
	add.f64 	%fd774, %fd3042, %fd3040;
	{
	.reg .b32 %temp; 
	mov.b64 	{%temp, %r503}, %fd774;
	}
	setp.neu.f64 	%p455, %fd774, 0d0000000000000000;
	@%p455 bra 	$L__BB2_578;
	setp.lt.s32 	%p457, %r71, 0;
	setp.eq.s32 	%p458, %r72, 1074790400;
	selp.b32 	%r1472, %r503, 0, %p458;
	or.b32  	%r1473, %r1472, 2146435072;
	selp.b32 	%r1474, %r1473, %r1472, %p457;
	mov.b32 	%r1475, 0;
	mov.b64 	%fd3733, {%r1475, %r1474};
	bra.uni 	$L__BB2_579;
$L__BB2_578:
	abs.f64 	%fd3043, %fd774;
	{ // callseq 106, 0
	.param .b64 param0;
	st.param.f64 	[param0], %fd3043;
	.param .b64 retval0;
	call.uni (retval0), 
	__internal_accurate_pow, 
	(
	param0
	);
	ld.param.f64 	%fd3044, [retval0];
	} // callseq 106
	setp.lt.s32 	%p456, %r503, 0;
	selp.f64 	%fd3733, 0dFFF8000000000000, %fd3044, %p456;
$L__BB2_579:
	add.f64 	%fd3046, %fd774, 0d4004000000000000;
	{
	.reg .b32 %temp; 
	mov.b64 	{%temp, %r1476}, %fd3046;
	}
	and.b32  	%r1477, %r1476, 2146435072;
	setp.ne.s32 	%p459, %r1477, 2146435072;
	@%p459 bra 	$L__BB2_584;
	setp.num.f64 	%p460, %fd774, %fd774;
	@%p460 bra 	$L__BB2_582;
	mov.f64 	%fd3048, 0d4004000000000000;
	add.rn.f64 	%fd3733, %fd774, %fd3048;
	bra.uni 	$L__BB2_584;
$L__BB2_582:
	abs.f64 	%fd3047, %fd774;
	setp.neu.f64 	%p461, %fd3047, 0d7FF0000000000000;
	@%p461 bra 	$L__BB2_584;
	setp.lt.s32 	%p462, %r503, 0;
	selp.b32 	%r1478, %r74, %r73, %p2;
	selp.b32 	%r1479, %r1478, %r73, %p462;
	mov.b32 	%r1480, 0;
	mov.b64 	%fd3733, {%r1480, %r1479};
$L__BB2_584:
	setp.eq.f64 	%p463, %fd774, 0d3FF0000000000000;
	selp.f64 	%fd781, 0d3FF0000000000000, %fd3733, %p463;
	mul.f64 	%fd782, %fd754, 0d4014000000000000;
	abs.f64 	%fd783, %fd782;
	setp.neu.f64 	%p464, %fd783, 0d7FF0000000000000;
	@%p464 bra 	$L__BB2_586;
	mov.f64 	%fd3054, 0d0000000000000000;
	mul.rn.f64 	%fd3735, %fd782, %fd3054;
	mov.b32 	%r1935, 1;
	bra.uni 	$L__BB2_589;
$L__BB2_586:
	mul.f64 	%fd3049, %fd782, 0d3FE45F306DC9C883;
	cvt.rni.s32.f64 	%r1934, %fd3049;
	cvt.rn.f64.s32 	%fd3050, %r1934;
	fma.rn.f64 	%fd3051, %fd3050, 0dBFF921FB54442D18, %fd782;
	fma.rn.f64 	%fd3052, %fd3050, 0dBC91A62633145C00, %fd3051;
	fma.rn.f64 	%fd3735, %fd3050, 0dB97B839A252049C0, %fd3052;
	setp.ltu.f64 	%p465, %fd783, 0d41E0000000000000;
	@%p465 bra 	$L__BB2_588;
	{ // callseq 107, 0
	.param .b64 param0;
	st.param.f64 	[param0], %fd782;
	.param .align 16 .b8 retval0[16];
	call.uni (retval0), 
	__internal_trig_reduction_slowpathd, 
	(
	param0
	);
	ld.param.f64 	%fd3735, [retval0];
	ld.param.b32 	%r1934, [retval0+8];
	} // callseq 107
$L__BB2_588:
	add.s32 	%r1935, %r1934, 1;
$L__BB2_589:
	shl.b32 	%r1483, %r1935, 6;
	cvt.u64.u32 	%rd134, %r1483;
	and.b64  	%rd135, %rd134, 64;
	add.s64 	%rd137, %rd132, %rd135;
	mul.rn.f64 	%fd3055, %fd3735, %fd3735;
	and.b32  	%r1484, %r1935, 1;
	setp.eq.b32 	%p466, %r1484, 1;
	selp.f64 	%fd3056, 0dBDA8FF8320FD8164, 0d3DE5DB65F9785EBA, %p466;
	ld.global.nc.v2.f64 	{%fd3057, %fd3058}, [%rd137];
	fma.rn.f64 	%fd3059, %fd3056, %fd3055, %fd3057;
	fma.rn.f64 	%fd3060, %fd3059, %fd3055, %fd3058;
	ld.global.nc.v2.f64 	{%fd3061, %fd3062}, [%rd137+16];
	fma.rn.f64 	%fd3063, %fd3060, %fd3055, %fd3061;
	fma.rn.f64 	%fd3064, %fd3063, %fd3055, %fd3062;
	ld.global.nc.v2.f64 	{%fd3065, %fd3066}, [%rd137+32];
	fma.rn.f64 	%fd3067, %fd3064, %fd3055, %fd3065;
	fma.rn.f64 	%fd3068, %fd3067, %fd3055, %fd3066;
	fma.rn.f64 	%fd3069, %fd3068, %fd3735, %fd3735;
	fma.rn.f64 	%fd3070, %fd3068, %fd3055, 0d3FF0000000000000;
	selp.f64 	%fd3071, %fd3070, %fd3069, %p466;
	and.b32  	%r1485, %r1935, 2;
	setp.eq.s32 	%p467, %r1485, 0;
	mov.f64 	%fd3072, 0d0000000000000000;
	sub.f64 	%fd3073, %fd3072, %fd3071;
	selp.f64 	%fd3074, %fd3071, %fd3073, %p467;
	mul.f64 	%fd789, %fd781, %fd3074;
	neg.f64 	%fd3075, %fd754;
	fma.rn.f64 	%fd3076, %fd754, 0dBFF71547652B82FE, 0d4338000000000000;
	{
	.reg .b32 %temp; 
	mov.b64 	{%r509, %temp}, %fd3076;
	}
	mov.f64 	%fd3077, 0dC338000000000000;
	add.rn.f64 	%fd3078, %fd3076, %fd3077;
	fma.rn.f64 	%fd3079, %fd3078, 0dBFE62E42FEFA39EF, %fd3075;
	fma.rn.f64 	%fd3080, %fd3078, 0dBC7ABC9E3B39803F, %fd3079;
	fma.rn.f64 	%fd3081, %fd3080, 0d3E5ADE1569CE2BDF, 0d3E928AF3FCA213EA;
	fma.rn.f64 	%fd3082, %fd3081, %fd3080, 0d3EC71DEE62401315;
	fma.rn.f64 	%fd3083, %fd3082, %fd3080, 0d3EFA01997C89EB71;
	fma.rn.f64 	%fd3084, %fd3083, %fd3080, 0d3F2A01A014761F65;
	fma.rn.f64 	%fd3085, %fd3084, %fd3080, 0d3F56C16C1852B7AF;
	fma.rn.f64 	%fd3086, %fd3085, %fd3080, 0d3F81111111122322;
	fma.rn.f64 	%fd3087, %fd3086, %fd3080, 0d3FA55555555502A1;
	fma.rn.f64 	%fd3088, %fd3087, %fd3080, 0d3FC5555555555511;
	fma.rn.f64 	%fd3089, %fd3088, %fd3080, 0d3FE000000000000B;
	fma.rn.f64 	%fd3090, %fd3089, %fd3080, 0d3FF0000000000000;
	fma.rn.f64 	%fd3091, %fd3090, %fd3080, 0d3FF0000000000000;
	{
	.reg .b32 %temp; 
	mov.b64 	{%r510, %temp}, %fd3091;
	}
	{
	.reg .b32 %temp; 
	mov.b64 	{%temp, %r511}, %fd3091;
	}
	shl.b32 	%r1486, %r509, 20;
	add.s32 	%r1487, %r1486, %r511;
	mov.b64 	%fd3736, {%r510, %r1487};
	{
	.reg .b32 %temp; 
	mov.b64 	{%temp, %r1488}, %fd3075;
	}
	mov.b32 	%f72, %r1488;
	abs.f32 	%f38, %f72;
	setp.lt.f32 	%p468, %f38, 0f4086232B;
	@%p468 bra 	$L__BB2_592;
	setp.gt.f64 	%p469, %fd754, 0d0000000000000000;
	mov.f64 	%fd3092, 0d7FF0000000000000;
	sub.f64 	%fd3093, %fd3092, %fd754;
	selp.f64 	%fd3736, 0d0000000000000000, %fd3093, %p469;
	setp.geu.f32 	%p470, %f38, 0f40874800;
	@%p470 bra 	$L__BB2_592;
	shr.u32 	%r1489, %r509, 31;
	add.s32 	%r1490, %r509, %r1489;
	shr.s32 	%r1491, %r1490, 1;
	shl.b32 	%r1492, %r1491, 20;
	add.s32 	%r1493, %r511, %r1492;
	mov.b64 	%fd3094, {%r510, %r1493};
	sub.s32 	%r1494, %r509, %r1491;
	shl.b32 	%r1495, %r1494, 20;
	add.s32 	%r1496, %r1495, 1072693248;
	mov.b32 	%r1497, 0;
	mov.b64 	%fd3095, {%r1497, %r1496};
	mul.f64 	%fd3736, %fd3095, %fd3094;
$L__BB2_592:
	add.f64 	%fd3096, %fd3736, 0d3FF0000000000000;
	div.rn.f64 	%fd3097, %fd789, %fd3096;
	fma.rn.f64 	%fd3737, %fd801, %fd3097, %fd3737;
	add.s32 	%r1928, %r1928, 640;
	add.s32 	%r1869, %r1869, 640;
	setp.lt.s32 	%p471, %r1928, %r484;
	@%p471 bra 	$L__BB2_562;
$L__BB2_593:
	// begin inline asm
	mov.u32 %r1498, %laneid;
	// end inline asm
	mov.b64 	%rd138, %fd3737;
	mov.b64 	{%r1500, %r1505}, %rd138;
	mov.b32 	%r1506, 1;
	mov.b32 	%r1547, 31;
	mov.b32 	%r1548, -1;
	// begin inline asm
	shfl.sync.down.b32 %r1499, %r1500, %r1506, %r1547, %r1548;
	// end inline asm
	// begin inline asm
	shfl.sync.down.b32 %r1504, %r1505, %r1506, %r1547, %r1548;
	// end inline asm
	mov.b64 	%rd139, {%r1499, %r1504};
	mov.b64 	%fd3098, %rd139;
	setp.gt.s32 	%p472, %r1498, 30;
	add.f64 	%fd3099, %fd3737, %fd3098;
	selp.f64 	%fd3100, %fd3737, %fd3099, %p472;
	mov.b64 	%rd140, %fd3100;
	mov.b64 	{%r1510, %r1515}, %rd140;
	mov.b32 	%r1516, 2;
	// begin inline asm
	shfl.sync.down.b32 %r1509, %r1510, %r1516, %r1547, %r1548;
	// end inline asm
	// begin inline asm
	shfl.sync.down.b32 %r1514, %r1515, %r1516, %r1547, %r1548;
	// end inline asm
	mov.b64 	%rd141, {%r1509, %r1514};
	mov.b64 	%fd3101, %rd141;
	setp.gt.s32 	%p473, %r1498, 29;
	add.f64 	%fd3102, %fd3100, %fd3101;
	selp.f64 	%fd3103, %fd3100, %fd3102, %p473;
	mov.b64 	%rd142, %fd3103;
	mov.b64 	{%r1520, %r1525}, %rd142;
	mov.b32 	%r1526, 4;
	// begin inline asm
	shfl.sync.down.b32 %r1519, %r1520, %r1526, %r1547, %r1548;
	// end inline asm
	// begin inline asm
	shfl.sync.down.b32 %r1524, %r1525, %r1526, %r1547, %r1548;
	// end inline asm
	mov.b64 	%rd143, {%r1519, %r1524};
	mov.b64 	%fd3104, %rd143;
	setp.gt.s32 	%p474, %r1498, 27;
	add.f64 	%fd3105, %fd3103, %fd3104;
	selp.f64 	%fd3106, %fd3103, %fd3105, %p474;
	mov.b64 	%rd144, %fd3106;
	mov.b64 	{%r1530, %r1535}, %rd144;
	mov.b32 	%r1536, 8;
	// begin inline asm
	shfl.sync.down.b32 %r1529, %r1530, %r1536, %r1547, %r1548;
	// end inline asm
	// begin inline asm
	shfl.sync.down.b32 %r1534, %r1535, %r1536, %r1547, %r1548;
	// end inline asm
	mov.b64 	%rd145, {%r1529, %r1534};
	mov.b64 	%fd3107, %rd145;
	setp.gt.s32 	%p475, %r1498, 23;
	add.f64 	%fd3108, %fd3106, %fd3107;
	selp.f64 	%fd3109, %fd3106, %fd3108, %p475;
	mov.b64 	%rd146, %fd3109;
	mov.b64 	{%r1540, %r1545}, %rd146;
	mov.b32 	%r1546, 16;
	// begin inline asm
	shfl.sync.down.b32 %r1539, %r1540, %r1546, %r1547, %r1548;
	// end inline asm
	// begin inline asm
	shfl.sync.down.b32 %r1544, %r1545, %r1546, %r1547, %r1548;
	// end inline asm
	mov.b64 	%rd147, {%r1539, %r1544};
	mov.b64 	%fd3110, %rd147;
	setp.gt.s32 	%p476, %r1498, 15;
	add.f64 	%fd796, %fd3109, %fd3110;
	selp.f64 	%fd3738, %fd3109, %fd796, %p476;
	setp.ne.s32 	%p477, %r1498, 0;
	@%p477 bra 	$L__BB2_595;
	shr.u32 	%r1549, %r69, 2;
	and.b32  	%r1550, %r1549, 248;
	mov.u32 	%r1551, _ZZN3cub18CUB_300001_SM_10006detail6reduce18DeviceReduceKernelINS2_10policy_hubIdjN4cuda3std3__44plusIdEEE10Policy1000EN6thrust24THRUST_300001_SM_1000_NS17counting_iteratorIiNSD_11use_defaultESF_SF_EEjS9_d22ComplexRiemannFunctionEEvT0_PT3_T1_NS0_13GridEvenShareISL_EET2_T4_E12temp_storage;
	add.s32 	%r1552, %r1551, %r1550;
	st.shared.f64 	[%r1552+24], %fd796;
$L__BB2_595:
	bar.sync 	0;
	setp.ne.s32 	%p478, %r69, 0;
	@%p478 bra 	$L__BB2_597;
	ld.shared.f64 	%fd3111, [_ZZN3cub18CUB_300001_SM_10006detail6reduce18DeviceReduceKernelINS2_10policy_hubIdjN4cuda3std3__44plusIdEEE10Policy1000EN6thrust24THRUST_300001_SM_1000_NS17counting_iteratorIiNSD_11use_defaultESF_SF_EEjS9_d22ComplexRiemannFunctionEEvT0_PT3_T1_NS0_13GridEvenShareISL_EET2_T4_E12temp_storage+32];
	add.f64 	%fd3112, %fd3738, %fd3111;
	ld.shared.f64 	%fd3113, [_ZZN3cub18CUB_300001_SM_10006detail6reduce18DeviceReduceKernelINS2_10policy_hubIdjN4cuda3std3__44plusIdEEE10Policy1000EN6thrust24THRUST_300001_SM_1000_NS17counting_iteratorIiNSD_11use_defaultESF_SF_EEjS9_d22ComplexRiemannFunctionEEvT0_PT3_T1_NS0_13GridEvenShareISL_EET2_T4_E12temp_storage+40];
	add.f64 	%fd3114, %fd3112, %fd3113;
	ld.shared.f64 	%fd3115, [_ZZN3cub18CUB_300001_SM_10006detail6reduce18DeviceReduceKernelINS2_10policy_hubIdjN4cuda3std3__44plusIdEEE10Policy1000EN6thrust24THRUST_300001_SM_1000_NS17counting_iteratorIiNSD_11use_defaultESF_SF_EEjS9_d22ComplexRiemannFunctionEEvT0_PT3_T1_NS0_13GridEvenShareISL_EET2_T4_E12temp_storage+48];
	add.f64 	%fd3116, %fd3114, %fd3115;
	ld.shared.f64 	%fd3117, [_ZZN3cub18CUB_300001_SM_10006detail6reduce18DeviceReduceKernelINS2_10policy_hubIdjN4cuda3std3__44plusIdEEE10Policy1000EN6thrust24THRUST_300001_SM_1000_NS17counting_iteratorIiNSD_11use_defaultESF_SF_EEjS9_d22ComplexRiemannFunctionEEvT0_PT3_T1_NS0_13GridEvenShareISL_EET2_T4_E12temp_storage+56];
	add.f64 	%fd3118, %fd3116, %fd3117;
	ld.shared.f64 	%fd3119, [_ZZN3cub18CUB_300001_SM_10006detail6reduce18DeviceReduceKernelINS2_10policy_hubIdjN4cuda3std3__44plusIdEEE10Policy1000EN6thrust24THRUST_300001_SM_1000_NS17counting_iteratorIiNSD_11use_defaultESF_SF_EEjS9_d22ComplexRiemannFunctionEEvT0_PT3_T1_NS0_13GridEvenShareISL_EET2_T4_E12temp_storage+64];
	add.f64 	%fd3120, %fd3118, %fd3119;
	ld.shared.f64 	%fd3121, [_ZZN3cub18CUB_300001_SM_10006detail6reduce18DeviceReduceKernelINS2_10policy_hubIdjN4cuda3std3__44plusIdEEE10Policy1000EN6thrust24THRUST_300001_SM_1000_NS17counting_iteratorIiNSD_11use_defaultESF_SF_EEjS9_d22ComplexRiemannFunctionEEvT0_PT3_T1_NS0_13GridEvenShareISL_EET2_T4_E12temp_storage+72];
	add.f64 	%fd3122, %fd3120, %fd3121;
	ld.shared.f64 	%fd3123, [_ZZN3cub18CUB_300001_SM_10006detail6reduce18DeviceReduceKernelINS2_10policy_hubIdjN4cuda3std3__44plusIdEEE10Policy1000EN6thrust24THRUST_300001_SM_1000_NS17counting_iteratorIiNSD_11use_defaultESF_SF_EEjS9_d22ComplexRiemannFunctionEEvT0_PT3_T1_NS0_13GridEvenShareISL_EET2_T4_E12temp_storage+80];
	add.f64 	%fd3124, %fd3122, %fd3123;
	ld.shared.f64 	%fd3125, [_ZZN3cub18CUB_300001_SM_10006detail6reduce18DeviceReduceKernelINS2_10policy_hubIdjN4cuda3std3__44plusIdEEE10Policy1000EN6thrust24THRUST_300001_SM_1000_NS17counting_iteratorIiNSD_11use_defaultESF_SF_EEjS9_d22ComplexRiemannFunctionEEvT0_PT3_T1_NS0_13GridEvenShareISL_EET2_T4_E12temp_storage+88];
	add.f64 	%fd3126, %fd3124, %fd3125;
	ld.shared.f64 	%fd3127, [_ZZN3cub18CUB_300001_SM_10006detail6reduce18DeviceReduceKernelINS2_10policy_hubIdjN4cuda3std3__44plusIdEEE10Policy1000EN6thrust24THRUST_300001_SM_1000_NS17counting_iteratorIiNSD_11use_defaultESF_SF_EEjS9_d22ComplexRiemannFunctionEEvT0_PT3_T1_NS0_13GridEvenShareISL_EET2_T4_E12temp_storage+96];
	add.f64 	%fd3128, %fd3126, %fd3127;
	ld.shared.f64 	%fd3129, [_ZZN3cub18CUB_300001_SM_10006detail6reduce18DeviceReduceKernelINS2_10policy_hubIdjN4cuda3std3__44plusIdEEE10Policy1000EN6thrust24THRUST_300001_SM_1000_NS17counting_iteratorIiNSD_11use_defaultESF_SF_EEjS9_d22ComplexRiemannFunctionEEvT0_PT3_T1_NS0_13GridEvenShareISL_EET2_T4_E12temp_storage+104];
	add.f64 	%fd3130, %fd3128, %fd3129;
	ld.shared.f64 	%fd3131, [_ZZN3cub18CUB_300001_SM_10006detail6reduce18DeviceReduceKernelINS2_10policy_hubIdjN4cuda3std3__44plusIdEEE10Policy1000EN6thrust24THRUST_300001_SM_1000_NS17counting_iteratorIiNSD_11use_defaultESF_SF_EEjS9_d22ComplexRiemannFunctionEEvT0_PT3_T1_NS0_13GridEvenShareISL_EET2_T4_E12temp_storage+112];
	add.f64 	%fd3132, %fd3130, %fd3131;
	ld.shared.f64 	%fd3133, [_ZZN3cub18CUB_300001_SM_10006detail6reduce18DeviceReduceKernelINS2_10policy_hubIdjN4cuda3std3__44plusIdEEE10Policy1000EN6thrust24THRUST_300001_SM_1000_NS17counting_iteratorIiNSD_11use_defaultESF_SF_EEjS9_d22ComplexRiemannFunctionEEvT0_PT3_T1_NS0_13GridEvenShareISL_EET2_T4_E12temp_storage+120];
	add.f64 	%fd3134, %fd3132, %fd3133;
	ld.shared.f64 	%fd3135, [_ZZN3cub18CUB_300001_SM_10006detail6reduce18DeviceReduceKernelINS2_10policy_hubIdjN4cuda3std3__44plusIdEEE10Policy1000EN6thrust24THRUST_300001_SM_1000_NS17counting_iteratorIiNSD_11use_defaultESF_SF_EEjS9_d22ComplexRiemannFunctionEEvT0_PT3_T1_NS0_13GridEvenShareISL_EET2_T4_E12temp_storage+128];
	add.f64 	%fd3136, %fd3134, %fd3135;
	ld.shared.f64 	%fd3137, [_ZZN3cub18CUB_300001_SM_10006detail6reduce18DeviceReduceKernelINS2_10policy_hubIdjN4cuda3std3__44plusIdEEE10Policy1000EN6thrust24THRUST_300001_SM_1000_NS17counting_iteratorIiNSD_11use_defaultESF_SF_EEjS9_d22ComplexRiemannFunctionEEvT0_PT3_T1_NS0_13GridEvenShareISL_EET2_T4_E12temp_storage+136];
	add.f64 	%fd3138, %fd3136, %fd3137;
	ld.shared.f64 	%fd3139, [_ZZN3cub18CUB_300001_SM_10006detail6reduce18DeviceReduceKernelINS2_10policy_hubIdjN4cuda3std3__44plusIdEEE10Policy1000EN6thrust24THRUST_300001_SM_1000_NS17counting_iteratorIiNSD_11use_defaultESF_SF_EEjS9_d22ComplexRiemannFunctionEEvT0_PT3_T1_NS0_13GridEvenShareISL_EET2_T4_E12temp_storage+144];
	add.f64 	%fd3140, %fd3138, %fd3139;
	ld.shared.f64 	%fd3141, [_ZZN3cub18CUB_300001_SM_10006detail6reduce18DeviceReduceKernelINS2_10policy_hubIdjN4cuda3std3__44plusIdEEE10Policy1000EN6thrust24THRUST_300001_SM_1000_NS17counting_iteratorIiNSD_11use_defaultESF_SF_EEjS9_d22ComplexRiemannFunctionEEvT0_PT3_T1_NS0_13GridEvenShareISL_EET2_T4_E12temp_storage+152];
	add.f64 	%fd3142, %fd3140, %fd3141;
	ld.shared.f64 	%fd3143, [_ZZN3cub18CUB_300001_SM_10006detail6reduce18DeviceReduceKernelINS2_10policy_hubIdjN4cuda3std3__44plusIdEEE10Policy1000EN6thrust24THRUST_300001_SM_1000_NS17counting_iteratorIiNSD_11use_defaultESF_SF_EEjS9_d22ComplexRiemannFunctionEEvT0_PT3_T1_NS0_13GridEvenShareISL_EET2_T4_E12temp_storage+160];
	add.f64 	%fd3144, %fd3142, %fd3143;
	ld.shared.f64 	%fd3145, [_ZZN3cub18CUB_300001_SM_10006detail6reduce18DeviceReduceKernelINS2_10policy_hubIdjN4cuda3std3__44plusIdEEE10Policy1000EN6thrust24THRUST_300001_SM_1000_NS17counting_iteratorIiNSD_11use_defaultESF_SF_EEjS9_d22ComplexRiemannFunctionEEvT0_PT3_T1_NS0_13GridEvenShareISL_EET2_T4_E12temp_storage+168];
	add.f64 	%fd3146, %fd3144, %fd3145;
	ld.shared.f64 	%fd3147, [_ZZN3cub18CUB_300001_SM_10006detail6reduce18DeviceReduceKernelINS2_10policy_hubIdjN4cuda3std3__44plusIdEEE10Policy1000EN6thrust24THRUST_300001_SM_1000_NS17counting_iteratorIiNSD_11use_defaultESF_SF_EEjS9_d22ComplexRiemannFunctionEEvT0_PT3_T1_NS0_13GridEvenShareISL_EET2_T4_E12temp_storage+176];
	add.f64 	%fd3738, %fd3146, %fd3147;
$L__BB2_597:
	mov.u32 	%r1795, %tid.x;
	setp.ne.s32 	%p577, %r1795, 0;
	@%p577 bra 	$L__BB2_599;
	ld.param.u64 	%rd187, [_ZN3cub18CUB_300001_SM_10006detail6reduce18DeviceReduceKernelINS2_10policy_hubIdjN4cuda3std3__44plusIdEEE10Policy1000EN6thrust24THRUST_300001_SM_1000_NS17counting_iteratorIiNSD_11use_defaultESF_SF_EEjS9_d22ComplexRiemannFunctionEEvT0_PT3_T1_NS0_13GridEvenShareISL_EET2_T4__param_1];
	cvta.to.global.u64 	%rd184, %rd187;
	mul.wide.u32 	%rd185, %r2, 8;
	add.s64 	%rd186, %rd184, %rd185;
	st.global.f64 	[%rd186], %fd3738;
$L__BB2_599:
	ret;

}
	// .globl	_ZN3cub18CUB_300001_SM_10006detail6reduce28DeviceReduceSingleTileKernelINS2_10policy_hubIdjN4cuda3std3__44plusIdEEE10Policy1000EPdSC_iS9_ddNS7_10__identityEEEvT0_T1_T2_T3_T4_T6_
.visible .entry _ZN3cub18CUB_300001_SM_10006detail6reduce28DeviceReduceSingleTileKernelINS2_10policy_hubIdjN4cuda3std3__44plusIdEEE10Policy1000EPdSC_iS9_ddNS7_10__identityEEEvT0_T1_T2_T3_T4_T6_(
	.param .u64 .ptr .align 1 _ZN3cub18CUB_300001_SM_10006detail6reduce28DeviceReduceSingleTileKernelINS2_10policy_hubIdjN4cuda3std3__44plusIdEEE10Policy1000EPdSC_iS9_ddNS7_10__identityEEEvT0_T1_T2_T3_T4_T6__param_0,
	.param .u64 .ptr .align 1 _ZN3cub18CUB_300001_SM_10006detail6reduce28DeviceReduceSingleTileKernelINS2_10policy_hubIdjN4cuda3std3__44plusIdEEE10Policy1000EPdSC_iS9_ddNS7_10__identityEEEvT0_T1_T2_T3_T4_T6__param_1,
	.param .u32 _ZN3cub18CUB_300001_SM_10006detail6reduce28DeviceReduceSingleTileKernelINS2_10policy_hubIdjN4cuda3std3__44plusIdEEE10Policy1000EPdSC_iS9_ddNS7_10__identityEEEvT0_T1_T2_T3_T4_T6__param_2,
	.param .align 1 .b8 _ZN3cub18CUB_300001_SM_10006detail6reduce28DeviceReduceSingleTileKernelINS2_10policy_hubIdjN4cuda3std3__44plusIdEEE10Policy1000EPdSC_iS9_ddNS7_10__identityEEEvT0_T1_T2_T3_T4_T6__param_3[1],
	.param .f64 _ZN3cub18CUB_300001_SM_10006detail6reduce28DeviceReduceSingleTileKernelINS2_10policy_hubIdjN4cuda3std3__44plusIdEEE10Policy1000EPdSC_iS9_ddNS7_10__identityEEEvT0_T1_T2_T3_T4_T6__param_4,
	.param .align 1 .b8 _ZN3cub18CUB_300001_SM_10006detail6reduce28DeviceReduceSingleTileKernelINS2_10policy_hubIdjN4cuda3std3__44plusIdEEE10Policy1000EPdSC_iS9_ddNS7_10__identityEEEvT0_T1_T2_T3_T4_T6__param_5[1]
)
.maxntid 640
.minnctapersm 1
{
	.reg .pred 	%p<62>;
	.reg .b32 	%r<239>;
	.reg .b64 	%rd<109>;
	.reg .b64 	%fd<264>;
	// demoted variable
	.shared .align 8 .b8 _ZZN3cub18CUB_300001_SM_10006detail6reduce28DeviceReduceSingleTileKernelINS2_10policy_hubIdjN4cuda3std3__44plusIdEEE10Policy1000EPdSC_iS9_ddNS7_10__identityEEEvT0_T1_T2_T3_T4_T6_E12temp_storage[192];
	ld.param.u64 	%rd9, [_ZN3cub18CUB_300001_SM_10006detail6reduce28DeviceReduceSingleTileKernelINS2_10policy_hubIdjN4cuda3std3__44plusIdEEE10Policy1000EPdSC_iS9_ddNS7_10__identityEEEvT0_T1_T2_T3_T4_T6__param_0];
	ld.param.u64 	%rd10, [_ZN3cub18CUB_300001_SM_10006detail6reduce28DeviceReduceSingleTileKernelINS2_10policy_hubIdjN4cuda3std3__44plusIdEEE10Policy1000EPdSC_iS9_ddNS7_10__identityEEEvT0_T1_T2_T3_T4_T6__param_1];
	ld.param.u32 	%r36, [_ZN3cub18CUB_300001_SM_10006detail6reduce28DeviceReduceSingleTileKernelINS2_10policy_hubIdjN4cuda3std3__44plusIdEEE10Policy1000EPdSC_iS9_ddNS7_10__identityEEEvT0_T1_T2_T3_T4_T6__param_2];
	ld.param.f64 	%fd30, [_ZN3cub18CUB_300001_SM_10006detail6reduce28DeviceReduceSingleTileKernelINS2_10policy_hubIdjN4cuda3std3__44plusIdEEE10Policy1000EPdSC_iS9_ddNS7_10__identityEEEvT0_T1_T2_T3_T4_T6__param_4];
	cvta.to.global.u64 	%rd1, %rd10;
	setp.ne.s32 	%p1, %r36, 0;
	@%p1 bra 	$L__BB3_3;
	mov.u32 	%r225, %tid.x;
	setp.ne.s32 	%p61, %r225, 0;
	@%p61 bra 	$L__BB3_39;
	st.global.f64 	[%rd1], %fd30;
	bra.uni 	$L__BB3_39;
$L__BB3_3:
	setp.gt.s32 	%p2, %r36, 5119;
	@%p2 bra 	$L__BB3_21;
	mov.u32 	%r1, %tid.x;
	setp.ge.s32 	%p19, %r1, %r36;
	mov.f64 	%fd255, 0d0000000000000000;
	mov.u32 	%r229, %r1;
	@%p19 bra 	$L__BB3_6;
	mul.wide.u32 	%rd74, %r1, 8;
	add.s64 	%rd73, %rd9, %rd74;
	// begin inline asm
	ld.global.nc.u64 %rd72, [%rd73];
	// end inline asm
	mov.b64 	%fd255, %rd72;
	add.s32 	%r229, %r1, 640;
$L__BB3_6:
	setp.ge.s32 	%p20, %r229, %r36;
	@%p20 bra 	$L__BB3_12;
	not.b32 	%r101, %r229;
	add.s32 	%r4, %r36, %r101;
	mul.hi.u32 	%r102, %r4, -858993459;
	shr.u32 	%r103, %r102, 9;
	add.s32 	%r5, %r103, 1;
	and.b32  	%r104, %r103, 3;
	setp.eq.s32 	%p21, %r104, 3;
	@%p21 bra 	$L__BB3_10;
	mul.wide.u32 	%rd75, %r229, 8;
	add.s64 	%rd107, %rd9, %rd75;
	and.b32  	%r105, %r5, 3;
	neg.s32 	%r227, %r105;
$L__BB3_9:
	.pragma "nounroll";
	// begin inline asm
	ld.global.nc.u64 %rd76, [%rd107];
	// end inline asm
	mov.b64 	%fd121, %rd76;
	add.f64 	%fd255, %fd255, %fd121;
	add.s32 	%r229, %r229, 640;
	add.s64 	%rd107, %rd107, 5120;
	add.s32 	%r227, %r227, 1;
	setp.ne.s32 	%p22, %r227, 0;
	@%p22 bra 	$L__BB3_9;
$L__BB3_10:
	setp.lt.u32 	%p23, %r4, 1920;
	@%p23 bra 	$L__BB3_12;
$L__BB3_11:
	mul.wide.s32 	%rd86, %r229, 8;
	add.s64 	%rd79, %rd9, %rd86;
	// begin inline asm
	ld.global.nc.u64 %rd78, [%rd79];
	// end inline asm
	mov.b64 	%fd122, %rd78;
	add.f64 	%fd123, %fd255, %fd122;
	add.s64 	%rd81, %rd79, 5120;
	// begin inline asm
	ld.global.nc.u64 %rd80, [%rd81];
	// end inline asm
	mov.b64 	%fd124, %rd80;
	add.f64 	%fd125, %fd123, %fd124;
	add.s64 	%rd83, %rd79, 10240;
	// begin inline asm
	ld.global.nc.u64 %rd82, [%rd83];
	// end inline asm
	mov.b64 	%fd126, %rd82;
	add.f64 	%fd127, %fd125, %fd126;
	add.s64 	%rd85, %rd79, 15360;
	// begin inline asm
	ld.global.nc.u64 %rd84, [%rd85];
	// end inline asm
	mov.b64 	%fd128, %rd84;
	add.f64 	%fd255, %fd127, %fd128;
	add.s32 	%r229, %r229, 2560;
	setp.lt.s32 	%p24, %r229, %r36;
	@%p24 bra 	$L__BB3_11;
$L__BB3_12:
	setp.lt.s32 	%p25, %r36, 640;
	@%p25 bra 	$L__BB3_17;
	// begin inline asm
	mov.u32 %r169, %laneid;
	// end inline asm
	mov.b64 	%rd97, %fd255;
	mov.b64 	{%r171, %r176}, %rd97;
	mov.b32 	%r177, 1;
	mov.b32 	%r218, 31;
	mov.b32 	%r219, -1;
	// begin inline asm
	shfl.sync.down.b32 %r170, %r171, %r177, %r218, %r219;
	// end inline asm
	// begin inline asm
	shfl.sync.down.b32 %r175, %r176, %r177, %r218, %r219;
	// end inline asm
	mov.b64 	%rd98, {%r170, %r175};
	mov.b64 	%fd199, %rd98;
	setp.gt.s32 	%p53, %r169, 30;
	add.f64 	%fd200, %fd255, %fd199;
	selp.f64 	%fd201, %fd255, %fd200, %p53;
	mov.b64 	%rd99, %fd201;
	mov.b64 	{%r181, %r186}, %rd99;
	mov.b32 	%r187, 2;
	// begin inline asm
	shfl.sync.down.b32 %r180, %r181, %r187, %r218, %r219;
	// end inline asm
	// begin inline asm
	shfl.sync.down.b32 %r185, %r186, %r187, %r218, %r219;
	// end inline asm
	mov.b64 	%rd100, {%r180, %r185};
	mov.b64 	%fd202, %rd100;
	setp.gt.s32 	%p54, %r169, 29;
	add.f64 	%fd203, %fd201, %fd202;
	selp.f64 	%fd204, %fd201, %fd203, %p54;
	mov.b64 	%rd101, %fd204;
	mov.b64 	{%r191, %r196}, %rd101;
	mov.b32 	%r197, 4;
	// begin inline asm
	shfl.sync.down.b32 %r190, %r191, %r197, %r218, %r219;
	// end inline asm
	// begin inline asm
	shfl.sync.down.b32 %r195, %r196, %r197, %r218, %r219;
	// end inline asm
	mov.b64 	%rd102, {%r190, %r195};
	mov.b64 	%fd205, %rd102;
	setp.gt.s32 	%p55, %r169, 27;
	add.f64 	%fd206, %fd204, %fd205;
	selp.f64 	%fd207, %fd204, %fd206, %p55;
	mov.b64 	%rd103, %fd207;
	mov.b64 	{%r201, %r206}, %rd103;
	mov.b32 	%r207, 8;
	// begin inline asm
	shfl.sync.down.b32 %r200, %r201, %r207, %r218, %r219;
	// end inline asm
	// begin inline asm
	shfl.sync.down.b32 %r205, %r206, %r207, %r218, %r219;
	// end inline asm
	mov.b64 	%rd104, {%r200, %r205};
	mov.b64 	%fd208, %rd104;
	setp.gt.s32 	%p56, %r169, 23;
	add.f64 	%fd209, %fd207, %fd208;
	selp.f64 	%fd210, %fd207, %fd209, %p56;
	mov.b64 	%rd105, %fd210;
	mov.b64 	{%r211, %r216}, %rd105;
	mov.b32 	%r217, 16;
	// begin inline asm
	shfl.sync.down.b32 %r210, %r211, %r217, %r218, %r219;
	// end inline asm
	// begin inline asm
	shfl.sync.down.b32 %r215, %r216, %r217, %r218, %r219;
	// end inline asm
	mov.b64 	%rd106, {%r210, %r215};
	mov.b64 	%fd211, %rd106;
	setp.gt.s32 	%p57, %r169, 15;
	add.f64 	%fd10, %fd210, %fd211;
	selp.f64 	%fd263, %fd210, %fd10, %p57;
	setp.ne.s32 	%p58, %r169, 0;
	@%p58 bra 	$L__BB3_15;
	shr.u32 	%r220, %r1, 2;
	and.b32  	%r221, %r220, 248;
	mov.u32 	%r222, _ZZN3cub18CUB_300001_SM_10006detail6reduce28DeviceReduceSingleTileKernelINS2_10policy_hubIdjN4cuda3std3__44plusIdEEE10Policy1000EPdSC_iS9_ddNS7_10__identityEEEvT0_T1_T2_T3_T4_T6_E12temp_storage;
	add.s32 	%r223, %r222, %r221;
	st.shared.f64 	[%r223+24], %fd10;
$L__BB3_15:
	bar.sync 	0;
	setp.ne.s32 	%p59, %r1, 0;
	@%p59 bra 	$L__BB3_37;
	ld.shared.f64 	%fd212, [_ZZN3cub18CUB_300001_SM_10006detail6reduce28DeviceReduceSingleTileKernelINS2_10policy_hubIdjN4cuda3std3__44plusIdEEE10Policy1000EPdSC_iS9_ddNS7_10__identityEEEvT0_T1_T2_T3_T4_T6_E12temp_storage+32];
	add.f64 	%fd213, %fd263, %fd212;
	ld.shared.f64 	%fd214, [_ZZN3cub18CUB_300001_SM_10006detail6reduce28DeviceReduceSingleTileKernelINS2_10policy_hubIdjN4cuda3std3__44plusIdEEE10Policy1000EPdSC_iS9_ddNS7_10__identityEEEvT0_T1_T2_T3_T4_T6_E12temp_storage+40];
	add.f64 	%fd215, %fd213, %fd214;
	ld.shared.f64 	%fd216, [_ZZN3cub18CUB_300001_SM_10006detail6reduce28DeviceReduceSingleTileKernelINS2_10policy_hubIdjN4cuda3std3__44plusIdEEE10Policy1000EPdSC_iS9_ddNS7_10__identityEEEvT0_T1_T2_T3_T4_T6_E12temp_storage+48];
	add.f64 	%fd217, %fd215, %fd216;
	ld.shared.f64 	%fd218, [_ZZN3cub18CUB_300001_SM_10006detail6reduce28DeviceReduceSingleTileKernelINS2_10policy_hubIdjN4cuda3std3__44plusIdEEE10Policy1000EPdSC_iS9_ddNS7_10__identityEEEvT0_T1_T2_T3_T4_T6_E12temp_storage+56];
	add.f64 	%fd219, %fd217, %fd218;
	ld.shared.f64 	%fd220, [_ZZN3cub18CUB_300001_SM_10006detail6reduce28DeviceReduceSingleTileKernelINS2_10policy_hubIdjN4cuda3std3__44plusIdEEE10Policy1000EPdSC_iS9_ddNS7_10__identityEEEvT0_T1_T2_T3_T4_T6_E12temp_storage+64];
	add.f64 	%fd221, %fd219, %fd220;
	ld.shared.f64 	%fd222, [_ZZN3cub18CUB_300001_SM_10006detail6reduce28DeviceReduceSingleTileKernelINS2_10policy_hubIdjN4cuda3std3__44plusIdEEE10Policy1000EPdSC_iS9_ddNS7_10__identityEEEvT0_T1_T2_T3_T4_T6_E12temp_storage+72];
	add.f64 	%fd223, %fd221, %fd222;
	ld.shared.f64 	%fd224, [_ZZN3cub18CUB_300001_SM_10006detail6reduce28DeviceReduceSingleTileKernelINS2_10policy_hubIdjN4cuda3std3__44plusIdEEE10Policy1000EPdSC_iS9_ddNS7_10__identityEEEvT0_T1_T2_T3_T4_T6_E12temp_storage+80];
	add.f64 	%fd225, %fd223, %fd224;
	ld.shared.f64 	%fd226, [_ZZN3cub18CUB_300001_SM_10006detail6reduce28DeviceReduceSingleTileKernelINS2_10policy_hubIdjN4cuda3std3__44plusIdEEE10Policy1000EPdSC_iS9_ddNS7_10__identityEEEvT0_T1_T2_T3_T4_T6_E12temp_storage+88];
	add.f64 	%fd227, %fd225, %fd226;
	ld.shared.f64 	%fd228, [_ZZN3cub18CUB_300001_SM_10006detail6reduce28DeviceReduceSingleTileKernelINS2_10policy_hubIdjN4cuda3std3__44plusIdEEE10Policy1000EPdSC_iS9_ddNS7_10__identityEEEvT0_T1_T2_T3_T4_T6_E12temp_storage+96];
	add.f64 	%fd229, %fd227, %fd228;
	ld.shared.f64 	%fd230, [_ZZN3cub18CUB_300001_SM_10006detail6reduce28DeviceReduceSingleTileKernelINS2_10policy_hubIdjN4cuda3std3__44plusIdEEE10Policy1000EPdSC_iS9_ddNS7_10__identityEEEvT0_T1_T2_T3_T4_T6_E12temp_storage+104];
	add.f64 	%fd231, %fd229, %fd230;
	ld.shared.f64 	%fd232, [_ZZN3cub18CUB_300001_SM_10006detail6reduce28DeviceReduceSingleTileKernelINS2_10policy_hubIdjN4cuda3std3__44plusIdEEE10Policy1000EPdSC_iS9_ddNS7_10__identityEEEvT0_T1_T2_T3_T4_T6_E12temp_storage+112];
	add.f64 	%fd233, %fd231, %fd232;
	ld.shared.f64 	%fd234, [_ZZN3cub18CUB_300001_SM_10006detail6reduce28DeviceReduceSingleTileKernelINS2_10policy_hubIdjN4cuda3std3__44plusIdEEE10Policy1000EPdSC_iS9_ddNS7_10__identityEEEvT0_T1_T2_T3_T4_T6_E12temp_storage+120];
	add.f64 	%fd235, %fd233, %fd234;
	ld.shared.f64 	%fd236, [_ZZN3cub18CUB_300001_SM_10006detail6reduce28DeviceReduceSingleTileKernelINS2_10policy_hubIdjN4cuda3std3__44plusIdEEE10Policy1000EPdSC_iS9_ddNS7_10__identityEEEvT0_T1_T2_T3_T4_T6_E12temp_storage+128];
	add.f64 	%fd237, %fd235, %fd236;
	ld.shared.f64 	%fd238, [_ZZN3cub18CUB_300001_SM_10006detail6reduce28DeviceReduceSingleTileKernelINS2_10policy_hubIdjN4cuda3std3__44plusIdEEE10Policy1000EPdSC_iS9_ddNS7_10__identityEEEvT0_T1_T2_T3_T4_T6_E12temp_storage+136];
	add.f64 	%fd239, %fd237, %fd238;
	ld.shared.f64 	%fd240, [_ZZN3cub18CUB_300001_SM_10006detail6reduce28DeviceReduceSingleTileKernelINS2_10policy_hubIdjN4cuda3std3__44plusIdEEE10Policy1000EPdSC_iS9_ddNS7_10__identityEEEvT0_T1_T2_T3_T4_T6_E12temp_storage+144];
	add.f64 	%fd241, %fd239, %fd240;
	ld.shared.f64 	%fd242, [_ZZN3cub18CUB_300001_SM_10006detail6reduce28DeviceReduceSingleTileKernelINS2_10policy_hubIdjN4cuda3std3__44plusIdEEE10Policy1000EPdSC_iS9_ddNS7_10__identityEEEvT0_T1_T2_T3_T4_T6_E12temp_storage+152];
	add.f64 	%fd243, %fd241, %fd242;
	ld.shared.f64 	%fd244, [_ZZN3cub18CUB_300001_SM_10006detail6reduce28DeviceReduceSingleTileKernelINS2_10policy_hubIdjN4cuda3std3__44plusIdEEE10Policy1000EPdSC_iS9_ddNS7_10__identityEEEvT0_T1_T2_T3_T4_T6_E12temp_storage+160];
	add.f64 	%fd245, %fd243, %fd244;
	ld.shared.f64 	%fd246, [_ZZN3cub18CUB_300001_SM_10006detail6reduce28DeviceReduceSingleTileKernelINS2_10policy_hubIdjN4cuda3std3__44plusIdEEE10Policy1000EPdSC_iS9_ddNS7_10__identityEEEvT0_T1_T2_T3_T4_T6_E12temp_storage+168];
	add.f64 	%fd247, %fd245, %fd246;
	ld.shared.f64 	%fd248, [_ZZN3cub18CUB_300001_SM_10006detail6reduce28DeviceReduceSingleTileKernelINS2_10policy_hubIdjN4cuda3std3__44plusIdEEE10Policy1000EPdSC_iS9_ddNS7_10__identityEEEvT0_T1_T2_T3_T4_T6_E12temp_storage+176];
	add.f64 	%fd263, %fd247, %fd248;
	bra.uni 	$L__BB3_37;
$L__BB3_17:
	// begin inline asm
	mov.u32 %r106, %laneid;
	// end inline asm
	and.b32  	%r157, %r1, 992;
	add.s32 	%r158, %r157, 32;
	setp.gt.s32 	%p26, %r158, %r36;
	not.b32 	%r159, %r157;
	add.s32 	%r160, %r36, %r159;
	selp.b32 	%r155, %r160, 31, %p26;
	mov.b64 	%rd87, %fd255;
	mov.b64 	{%r108, %r113}, %rd87;
	mov.b32 	%r114, 1;
	mov.b32 	%r156, -1;
	// begin inline asm
	shfl.sync.down.b32 %r107, %r108, %r114, %r155, %r156;
	// end inline asm
	// begin inline asm
	shfl.sync.down.b32 %r112, %r113, %r114, %r155, %r156;
	// end inline asm
	mov.b64 	%rd88, {%r107, %r112};
	mov.b64 	%fd129, %rd88;
	setp.lt.s32 	%p27, %r106, %r155;
	add.f64 	%fd130, %fd255, %fd129;
	selp.f64 	%fd131, %fd130, %fd255, %p27;
	mov.b64 	%rd89, %fd131;
	mov.b64 	{%r118, %r123}, %rd89;
	mov.b32 	%r124, 2;
	// begin inline asm
	shfl.sync.down.b32 %r117, %r118, %r124, %r155, %r156;
	// end inline asm
	// begin inline asm
	shfl.sync.down.b32 %r122, %r123, %r124, %r155, %r156;
	// end inline asm
	mov.b64 	%rd90, {%r117, %r122};
	mov.b64 	%fd132, %rd90;
	add.s32 	%r161, %r106, 2;
	setp.gt.s32 	%p28, %r161, %r155;
	add.f64 	%fd133, %fd131, %fd132;
	selp.f64 	%fd134, %fd131, %fd133, %p28;
	mov.b64 	%rd91, %fd134;
	mov.b64 	{%r128, %r133}, %rd91;
	mov.b32 	%r134, 4;
	// begin inline asm
	shfl.sync.down.b32 %r127, %r128, %r134, %r155, %r156;
	// end inline asm
	// begin inline asm
	shfl.sync.down.b32 %r132, %r133, %r134, %r155, %r156;
	// end inline asm
	mov.b64 	%rd92, {%r127, %r132};
	mov.b64 	%fd135, %rd92;
	add.s32 	%r162, %r106, 4;
	setp.gt.s32 	%p29, %r162, %r155;
	add.f64 	%fd136, %fd134, %fd135;
	selp.f64 	%fd137, %fd134, %fd136, %p29;
	mov.b64 	%rd93, %fd137;
	mov.b64 	{%r138, %r143}, %rd93;
	mov.b32 	%r144, 8;
	// begin inline asm
	shfl.sync.down.b32 %r137, %r138, %r144, %r155, %r156;
	// end inline asm
	// begin inline asm
	shfl.sync.down.b32 %r142, %r143, %r144, %r155, %r156;
	// end inline asm
	mov.b64 	%rd94, {%r137, %r142};
	mov.b64 	%fd138, %rd94;
	add.s32 	%r163, %r106, 8;
	setp.gt.s32 	%p30, %r163, %r155;
	add.f64 	%fd139, %fd137, %fd138;
	selp.f64 	%fd140, %fd137, %fd139, %p30;
	mov.b64 	%rd95, %fd140;
	mov.b64 	{%r148, %r153}, %rd95;
	mov.b32 	%r154, 16;
	// begin inline asm
	shfl.sync.down.b32 %r147, %r148, %r154, %r155, %r156;
	// end inline asm
	// begin inline asm
	shfl.sync.down.b32 %r152, %r153, %r154, %r155, %r156;
	// end inline asm
	mov.b64 	%rd96, {%r147, %r152};
	mov.b64 	%fd141, %rd96;
	add.s32 	%r164, %r106, 16;
	setp.gt.s32 	%p31, %r164, %r155;
	add.f64 	%fd142, %fd140, %fd141;
	selp.f64 	%fd263, %fd140, %fd142, %p31;
	setp.ne.s32 	%p32, %r106, 0;
	@%p32 bra 	$L__BB3_19;
	shr.u32 	%r165, %r1, 2;
	and.b32  	%r166, %r165, 248;
	mov.u32 	%r167, _ZZN3cub18CUB_300001_SM_10006detail6reduce28DeviceReduceSingleTileKernelINS2_10policy_hubIdjN4cuda3std3__44plusIdEEE10Policy1000EPdSC_iS9_ddNS7_10__identityEEEvT0_T1_T2_T3_T4_T6_E12temp_storage;
	add.s32 	%r168, %r167, %r166;
	st.shared.f64 	[%r168+24], %fd263;
$L__BB3_19:
	bar.sync 	0;
	setp.ne.s32 	%p33, %r1, 0;
	@%p33 bra 	$L__BB3_37;
	setp.gt.s32 	%p34, %r36, 32;
	ld.shared.f64 	%fd143, [_ZZN3cub18CUB_300001_SM_10006detail6reduce28DeviceReduceSingleTileKernelINS2_10policy_hubIdjN4cuda3std3__44plusIdEEE10Policy1000EPdSC_iS9_ddNS7_10__identityEEEvT0_T1_T2_T3_T4_T6_E12temp_storage+32];
	add.f64 	%fd144, %fd263, %fd143;
	selp.f64 	%fd145, %fd144, %fd263, %p34;
	setp.gt.s32 	%p35, %r36, 64;
	ld.shared.f64 	%fd146, [_ZZN3cub18CUB_300001_SM_10006detail6reduce28DeviceReduceSingleTileKernelINS2_10policy_hubIdjN4cuda3std3__44plusIdEEE10Policy1000EPdSC_iS9_ddNS7_10__identityEEEvT0_T1_T2_T3_T4_T6_E12temp_storage+40];
	add.f64 	%fd147, %fd146, %fd145;
	selp.f64 	%fd148, %fd147, %fd145, %p35;
	setp.gt.s32 	%p36, %r36, 96;
	ld.shared.f64 	%fd149, [_ZZN3cub18CUB_300001_SM_10006detail6reduce28DeviceReduceSingleTileKernelINS2_10policy_hubIdjN4cuda3std3__44plusIdEEE10Policy1000EPdSC_iS9_ddNS7_10__identityEEEvT0_T1_T2_T3_T4_T6_E12temp_storage+48];
	add.f64 	%fd150, %fd149, %fd148;
	selp.f64 	%fd151, %fd150, %fd148, %p36;
	setp.gt.s32 	%p37, %r36, 128;
	ld.shared.f64 	%fd152, [_ZZN3cub18CUB_300001_SM_10006detail6reduce28DeviceReduceSingleTileKernelINS2_10policy_hubIdjN4cuda3std3__44plusIdEEE10Policy1000EPdSC_iS9_ddNS7_10__identityEEEvT0_T1_T2_T3_T4_T6_E12temp_storage+56];
	add.f64 	%fd153, %fd152, %fd151;
	selp.f64 	%fd154, %fd153, %fd151, %p37;
	setp.gt.s32 	%p38, %r36, 160;
	ld.shared.f64 	%fd155, [_ZZN3cub18CUB_300001_SM_10006detail6reduce28DeviceReduceSingleTileKernelINS2_10policy_hubIdjN4cuda3std3__44plusIdEEE10Policy1000EPdSC_iS9_ddNS7_10__identityEEEvT0_T1_T2_T3_T4_T6_E12temp_storage+64];
	add.f64 	%fd156, %fd155, %fd154;
	selp.f64 	%fd157, %fd156, %fd154, %p38;
	setp.gt.s32 	%p39, %r36, 192;
	ld.shared.f64 	%fd158, [_ZZN3cub18CUB_300001_SM_10006detail6reduce28DeviceReduceSingleTileKernelINS2_10policy_hubIdjN4cuda3std3__44plusIdEEE10Policy1000EPdSC_iS9_ddNS7_10__identityEEEvT0_T1_T2_T3_T4_T6_E12temp_storage+72];
	add.f64 	%fd159, %fd158, %fd157;
	selp.f64 	%fd160, %fd159, %fd157, %p39;
	setp.gt.s32 	%p40, %r36, 224;
	ld.shared.f64 	%fd161, [_ZZN3cub18CUB_300001_SM_10006detail6reduce28DeviceReduceSingleTileKernelINS2_10policy_hubIdjN4cuda3std3__44plusIdEEE10Policy1000EPdSC_iS9_ddNS7_10__identityEEEvT0_T1_T2_T3_T4_T6_E12temp_storage+80];
	add.f64 	%fd162, %fd161, %fd160;
	selp.f64 	%fd163, %fd162, %fd160, %p40;
	setp.gt.s32 	%p41, %r36, 256;
	ld.shared.f64 	%fd164, [_ZZN3cub18CUB_300001_SM_10006detail6reduce28DeviceReduceSingleTileKernelINS2_10policy_hubIdjN4cuda3std3__44plusIdEEE10Policy1000EPdSC_iS9_ddNS7_10__identityEEEvT0_T1_T2_T3_T4_T6_E12temp_storage+88];
	add.f64 	%fd165, %fd164, %fd163;
	selp.f64 	%fd166, %fd165, %fd163, %p41;
	setp.gt.s32 	%p42, %r36, 288;
	ld.shared.f64 	%fd167, [_ZZN3cub18CUB_300001_SM_10006detail6reduce28DeviceReduceSingleTileKernelINS2_10policy_hubIdjN4cuda3std3__44plusIdEEE10Policy1000EPdSC_iS9_ddNS7_10__identityEEEvT0_T1_T2_T3_T4_T6_E12temp_storage+96];
	add.f64 	%fd168, %fd167, %fd166;
	selp.f64 	%fd169, %fd168, %fd166, %p42;
	setp.gt.s32 	%p43, %r36, 320;
	ld.shared.f64 	%fd170, [_ZZN3cub18CUB_300001_SM_10006detail6reduce28DeviceReduceSingleTileKernelINS2_10policy_hubIdjN4cuda3std3__44plusIdEEE10Policy1000EPdSC_iS9_ddNS7_10__identityEEEvT0_T1_T2_T3_T4_T6_E12temp_storage+104];
	add.f64 	%fd171, %fd170, %fd169;
	selp.f64 	%fd172, %fd171, %fd169, %p43;
	setp.gt.s32 	%p44, %r36, 352;
	ld.shared.f64 	%fd173, [_ZZN3cub18CUB_300001_SM_10006detail6reduce28DeviceReduceSingleTileKernelINS2_10policy_hubIdjN4cuda3std3__44plusIdEEE10Policy1000EPdSC_iS9_ddNS7_10__identityEEEvT0_T1_T2_T3_T4_T6_E12temp_storage+112];
	add.f64 	%fd174, %fd173, %fd172;
	selp.f64 	%fd175, %fd174, %fd172, %p44;
	setp.gt.s32 	%p45, %r36, 384;
	ld.shared.f64 	%fd176, [_ZZN3cub18CUB_300001_SM_10006detail6reduce28DeviceReduceSingleTileKernelINS2_10policy_hubIdjN4cuda3std3__44plusIdEEE10Policy1000EPdSC_iS9_ddNS7_10__identityEEEvT0_T1_T2_T3_T4_T6_E12temp_storage+120];
	add.f64 	%fd177, %fd176, %fd175;
	selp.f64 	%fd178, %fd177, %fd175, %p45;
	setp.gt.s32 	%p46, %r36, 416;
	ld.shared.f64 	%fd179, [_ZZN3cub18CUB_300001_SM_10006detail6reduce28DeviceReduceSingleTileKernelINS2_10policy_hubIdjN4cuda3std3__44plusIdEEE10Policy1000EPdSC_iS9_ddNS7_10__identityEEEvT0_T1_T2_T3_T4_T6_E12temp_storage+128];
	add.f64 	%fd180, %fd179, %fd178;
	selp.f64 	%fd181, %fd180, %fd178, %p46;
	setp.gt.s32 	%p47, %r36, 448;
	ld.shared.f64 	%fd182, [_ZZN3cub18CUB_300001_SM_10006detail6reduce28DeviceReduceSingleTileKernelINS2_10policy_hubIdjN4cuda3std3__44plusIdEEE10Policy1000EPdSC_iS9_ddNS7_10__identityEEEvT0_T1_T2_T3_T4_T6_E12temp_storage+136];
	add.f64 	%fd183, %fd182, %fd181;
	selp.f64 	%fd184, %fd183, %fd181, %p47;
	setp.gt.s32 	%p48, %r36, 480;
	ld.shared.f64 	%fd185, [_ZZN3cub18CUB_300001_SM_10006detail6reduce28DeviceReduceSingleTileKernelINS2_10policy_hubIdjN4cuda3std3__44plusIdEEE10Policy1000EPdSC_iS9_ddNS7_10__identityEEEvT0_T1_T2_T3_T4_T6_E12temp_storage+144];
	add.f64 	%fd186, %fd185, %fd184;
	selp.f64 	%fd187, %fd186, %fd184, %p48;
	setp.gt.s32 	%p49, %r36, 512;
	ld.shared.f64 	%fd188, [_ZZN3cub18CUB_300001_SM_10006detail6reduce28DeviceReduceSingleTileKernelINS2_10policy_hubIdjN4cuda3std3__44plusIdEEE10Policy1000EPdSC_iS9_ddNS7_10__identityEEEvT0_T1_T2_T3_T4_T6_E12temp_storage+152];
	add.f64 	%fd189, %fd188, %fd187;
	selp.f64 	%fd190, %fd189, %fd187, %p49;
	setp.gt.s32 	%p50, %r36, 544;
	ld.shared.f64 	%fd191, [_ZZN3cub18CUB_300001_SM_10006detail6reduce28DeviceReduceSingleTileKernelINS2_10policy_hubIdjN4cuda3std3__44plusIdEEE10Policy1000EPdSC_iS9_ddNS7_10__identityEEEvT0_T1_T2_T3_T4_T6_E12temp_storage+160];
	add.f64 	%fd192, %fd191, %fd190;
	selp.f64 	%fd193, %fd192, %fd190, %p50;
	setp.gt.s32 	%p51, %r36, 576;
	ld.shared.f64 	%fd194, [_ZZN3cub18CUB_300001_SM_10006detail6reduce28DeviceReduceSingleTileKernelINS2_10policy_hubIdjN4cuda3std3__44plusIdEEE10Policy1000EPdSC_iS9_ddNS7_10__identityEEEvT0_T1_T2_T3_T4_T6_E12temp_storage+168];
	add.f64 	%fd195, %fd194, %fd193;
	selp.f64 	%fd196, %fd195, %fd193, %p51;
	setp.gt.s32 	%p52, %r36, 608;
	ld.shared.f64 	%fd197, [_ZZN3cub18CUB_300001_SM_10006detail6reduce28DeviceReduceSingleTileKernelINS2_10policy_hubIdjN4cuda3std3__44plusIdEEE10Policy1000EPdSC_iS9_ddNS7_10__identityEEEvT0_T1_T2_T3_T4_T6_E12temp_storage+176];
	add.f64 	%fd198, %fd197, %fd196;
	selp.f64 	%fd263, %fd198, %fd196, %p52;
	bra.uni 	$L__BB3_37;
$L__BB3_21:
	mov.u32 	%r14, %tid.x;
	mul.wide.u32 	%rd27, %r14, 8;
	add.s64 	%rd12, %rd9, %rd27;
	// begin inline asm
	ld.global.nc.u64 %rd11, [%rd12];
	// end inline asm
	mov.b64 	%fd31, %rd11;
	add.s64 	%rd14, %rd12, 5120;
	// begin inline asm
	ld.global.nc.u64 %rd13, [%rd14];
	// end inline asm
	mov.b64 	%fd32, %rd13;
	add.s64 	%rd16, %rd12, 10240;
	// begin inline asm
	ld.global.nc.u64 %rd15, [%rd16];
	// end inline asm
	mov.b64 	%fd33, %rd15;
	add.s64 	%rd18, %rd12, 15360;
	// begin inline asm
	ld.global.nc.u64 %rd17, [%rd18];
	// end inline asm
	mov.b64 	%fd34, %rd17;
	add.s64 	%rd20, %rd12, 20480;
	// begin inline asm
	ld.global.nc.u64 %rd19, [%rd20];
	// end inline asm
	mov.b64 	%fd35, %rd19;
	add.s64 	%rd22, %rd12, 25600;
	// begin inline asm
	ld.global.nc.u64 %rd21, [%rd22];
	// end inline asm
	mov.b64 	%fd36, %rd21;
	add.s64 	%rd24, %rd12, 30720;
	// begin inline asm
	ld.global.nc.u64 %rd23, [%rd24];
	// end inline asm
	mov.b64 	%fd37, %rd23;
	add.s64 	%rd26, %rd12, 35840;
	// begin inline asm
	ld.global.nc.u64 %rd25, [%rd26];
	// end inline asm
	mov.b64 	%fd38, %rd25;
	add.f64 	%fd39, %fd31, %fd32;
	add.f64 	%fd40, %fd39, %fd33;
	add.f64 	%fd41, %fd40, %fd34;
	add.f64 	%fd42, %fd41, %fd35;
	add.f64 	%fd43, %fd42, %fd36;
	add.f64 	%fd44, %fd43, %fd37;
	add.f64 	%fd262, %fd44, %fd38;
	setp.lt.u32 	%p3, %r36, 10240;
	mov.b32 	%r232, 5120;
	@%p3 bra 	$L__BB3_25;
	add.s32 	%r15, %r36, -5120;
	mov.b32 	%r232, 5120;
$L__BB3_23:
	mul.wide.s32 	%rd44, %r232, 8;
	add.s64 	%rd29, %rd12, %rd44;
	// begin inline asm
	ld.global.nc.u64 %rd28, [%rd29];
	// end inline asm
	mov.b64 	%fd45, %rd28;
	add.s64 	%rd31, %rd29, 5120;
	// begin inline asm
	ld.global.nc.u64 %rd30, [%rd31];
	// end inline asm
	mov.b64 	%fd46, %rd30;
	add.s64 	%rd33, %rd29, 10240;
	// begin inline asm
	ld.global.nc.u64 %rd32, [%rd33];
	// end inline asm
	mov.b64 	%fd47, %rd32;
	add.s64 	%rd35, %rd29, 15360;
	// begin inline asm
	ld.global.nc.u64 %rd34, [%rd35];
	// end inline asm
	mov.b64 	%fd48, %rd34;
	add.s64 	%rd37, %rd29, 20480;
	// begin inline asm
	ld.global.nc.u64 %rd36, [%rd37];
	// end inline asm
	mov.b64 	%fd49, %rd36;
	add.s64 	%rd39, %rd29, 25600;
	// begin inline asm
	ld.global.nc.u64 %rd38, [%rd39];
	// end inline asm
	mov.b64 	%fd50, %rd38;
	add.s64 	%rd41, %rd29, 30720;
	// begin inline asm
	ld.global.nc.u64 %rd40, [%rd41];
	// end inline asm
	mov.b64 	%fd51, %rd40;
	add.s64 	%rd43, %rd29, 35840;
	// begin inline asm
	ld.global.nc.u64 %rd42, [%rd43];
	// end inline asm
	mov.b64 	%fd52, %rd42;
	add.f64 	%fd53, %fd262, %fd45;
	add.f64 	%fd54, %fd53, %fd46;
	add.f64 	%fd55, %fd54, %fd47;
	add.f64 	%fd56, %fd55, %fd48;
	add.f64 	%fd57, %fd56, %fd49;
	add.f64 	%fd58, %fd57, %fd50;
	add.f64 	%fd59, %fd58, %fd51;
	add.f64 	%fd262, %fd59, %fd52;
	sub.s32 	%r39, %r36, %r232;
	setp.lt.s32 	%p4, %r39, 5120;
	@%p4 bra 	$L__BB3_33;
	add.s32 	%r232, %r232, 5120;
	setp.le.s32 	%p5, %r232, %r15;
	@%p5 bra 	$L__BB3_23;
$L__BB3_25:
	setp.le.s32 	%p6, %r36, %r232;
	@%p6 bra 	$L__BB3_33;
	sub.s32 	%r19, %r36, %r232;
	setp.ge.s32 	%p7, %r14, %r19;
	@%p7 bra 	$L__BB3_33;
	not.b32 	%r40, %r14;
	add.s32 	%r41, %r36, %r40;
	sub.s32 	%r20, %r41, %r232;
	mul.hi.u32 	%r42, %r20, -858993459;
	shr.u32 	%r43, %r42, 9;
	add.s32 	%r21, %r43, 1;
	and.b32  	%r44, %r43, 3;
	setp.eq.s32 	%p8, %r44, 3;
	mov.u32 	%r236, %r14;
	@%p8 bra 	$L__BB3_30;
	add.s32 	%r234, %r14, %r232;
	and.b32  	%r45, %r21, 3;
	neg.s32 	%r233, %r45;
	mov.u32 	%r236, %r14;
$L__BB3_29:
	.pragma "nounroll";
	mul.wide.u32 	%rd47, %r234, 8;
	add.s64 	%rd46, %rd9, %rd47;
	// begin inline asm
	ld.global.nc.u64 %rd45, [%rd46];
	// end inline asm
	mov.b64 	%fd61, %rd45;
	add.f64 	%fd262, %fd262, %fd61;
	add.s32 	%r236, %r236, 640;
	add.s32 	%r234, %r234, 640;
	add.s32 	%r233, %r233, 1;
	setp.ne.s32 	%p9, %r233, 0;
	@%p9 bra 	$L__BB3_29;
$L__BB3_30:
	setp.lt.u32 	%p10, %r20, 1920;
	@%p10 bra 	$L__BB3_33;
	cvt.u64.u32 	%rd48, %r236;
	cvt.u64.u32 	%rd49, %r232;
	add.s64 	%rd50, %rd48, %rd49;
	shl.b64 	%rd51, %rd50, 3;
	add.s64 	%rd52, %rd51, %rd9;
	add.s64 	%rd108, %rd52, 10240;
	add.s32 	%r237, %r236, %r232;
$L__BB3_32:
	mul.wide.u32 	%rd61, %r237, 8;
	add.s64 	%rd54, %rd9, %rd61;
	// begin inline asm
	ld.global.nc.u64 %rd53, [%rd54];
	// end inline asm
	mov.b64 	%fd62, %rd53;
	add.f64 	%fd63, %fd262, %fd62;
	add.s64 	%rd56, %rd108, -5120;
	// begin inline asm
	ld.global.nc.u64 %rd55, [%rd56];
	// end inline asm
	mov.b64 	%fd64, %rd55;
	add.f64 	%fd65, %fd63, %fd64;
	// begin inline asm
	ld.global.nc.u64 %rd57, [%rd108];
	// end inline asm
	mov.b64 	%fd66, %rd57;
	add.f64 	%fd67, %fd65, %fd66;
	add.s64 	%rd60, %rd108, 5120;
	// begin inline asm
	ld.global.nc.u64 %rd59, [%rd60];
	// end inline asm
	mov.b64 	%fd68, %rd59;
	add.f64 	%fd262, %fd67, %fd68;
	add.s32 	%r236, %r236, 2560;
	add.s64 	%rd108, %rd108, 20480;
	add.s32 	%r237, %r237, 2560;
	setp.lt.s32 	%p11, %r236, %r19;
	@%p11 bra 	$L__BB3_32;
$L__BB3_33:
	// begin inline asm
	mov.u32 %r46, %laneid;
	// end inline asm
	mov.b64 	%rd62, %fd262;
	mov.b64 	{%r48, %r53}, %rd62;
	mov.b32 	%r54, 1;
	mov.b32 	%r95, 31;
	mov.b32 	%r96, -1;
	// begin inline asm
	shfl.sync.down.b32 %r47, %r48, %r54, %r95, %r96;
	// end inline asm
	// begin inline asm
	shfl.sync.down.b32 %r52, %r53, %r54, %r95, %r96;
	// end inline asm
	mov.b64 	%rd63, {%r47, %r52};
	mov.b64 	%fd69, %rd63;
	setp.gt.s32 	%p12, %r46, 30;
	add.f64 	%fd70, %fd262, %fd69;
	selp.f64 	%fd71, %fd262, %fd70, %p12;
	mov.b64 	%rd64, %fd71;
	mov.b64 	{%r58, %r63}, %rd64;
	mov.b32 	%r64, 2;
	// begin inline asm
	shfl.sync.down.b32 %r57, %r58, %r64, %r95, %r96;
	// end inline asm
	// begin inline asm
	shfl.sync.down.b32 %r62, %r63, %r64, %r95, %r96;
	// end inline asm
	mov.b64 	%rd65, {%r57, %r62};
	mov.b64 	%fd72, %rd65;
	setp.gt.s32 	%p13, %r46, 29;
	add.f64 	%fd73, %fd71, %fd72;
	selp.f64 	%fd74, %fd71, %fd73, %p13;
	mov.b64 	%rd66, %fd74;
	mov.b64 	{%r68, %r73}, %rd66;
	mov.b32 	%r74, 4;
	// begin inline asm
	shfl.sync.down.b32 %r67, %r68, %r74, %r95, %r96;
	// end inline asm
	// begin inline asm
	shfl.sync.down.b32 %r72, %r73, %r74, %r95, %r96;
	// end inline asm
	mov.b64 	%rd67, {%r67, %r72};
	mov.b64 	%fd75, %rd67;
	setp.gt.s32 	%p14, %r46, 27;
	add.f64 	%fd76, %fd74, %fd75;
	selp.f64 	%fd77, %fd74, %fd76, %p14;
	mov.b64 	%rd68, %fd77;
	mov.b64 	{%r78, %r83}, %rd68;
	mov.b32 	%r84, 8;
	// begin inline asm
	shfl.sync.down.b32 %r77, %r78, %r84, %r95, %r96;
	// end inline asm
	// begin inline asm
	shfl.sync.down.b32 %r82, %r83, %r84, %r95, %r96;
	// end inline asm
	mov.b64 	%rd69, {%r77, %r82};
	mov.b64 	%fd78, %rd69;
	setp.gt.s32 	%p15, %r46, 23;
	add.f64 	%fd79, %fd77, %fd78;
	selp.f64 	%fd80, %fd77, %fd79, %p15;
	mov.b64 	%rd70, %fd80;
	mov.b64 	{%r88, %r93}, %rd70;
	mov.b32 	%r94, 16;
	// begin inline asm
	shfl.sync.down.b32 %r87, %r88, %r94, %r95, %r96;
	// end inline asm
	// begin inline asm
	shfl.sync.down.b32 %r92, %r93, %r94, %r95, %r96;
	// end inline asm
	mov.b64 	%rd71, {%r87, %r92};
	mov.b64 	%fd81, %rd71;
	setp.gt.s32 	%p16, %r46, 15;
	add.f64 	%fd26, %fd80, %fd81;
	selp.f64 	%fd263, %fd80, %fd26, %p16;
	setp.ne.s32 	%p17, %r46, 0;
	@%p17 bra 	$L__BB3_35;
	shr.u32 	%r97, %r14, 2;
	and.b32  	%r98, %r97, 248;
	mov.u32 	%r99, _ZZN3cub18CUB_300001_SM_10006detail6reduce28DeviceReduceSingleTileKernelINS2_10policy_hubIdjN4cuda3std3__44plusIdEEE10Policy1000EPdSC_iS9_ddNS7_10__identityEEEvT0_T1_T2_T3_T4_T6_E12temp_storage;
	add.s32 	%r100, %r99, %r98;
	st.shared.f64 	[%r100+24], %fd26;
$L__BB3_35:
	bar.sync 	0;
	setp.ne.s32 	%p18, %r14, 0;
	@%p18 bra 	$L__BB3_37;
	ld.shared.f64 	%fd82, [_ZZN3cub18CUB_300001_SM_10006detail6reduce28DeviceReduceSingleTileKernelINS2_10policy_hubIdjN4cuda3std3__44plusIdEEE10Policy1000EPdSC_iS9_ddNS7_10__identityEEEvT0_T1_T2_T3_T4_T6_E12temp_storage+32];
	add.f64 	%fd83, %fd263, %fd82;
	ld.shared.f64 	%fd84, [_ZZN3cub18CUB_300001_SM_10006detail6reduce28DeviceReduceSingleTileKernelINS2_10policy_hubIdjN4cuda3std3__44plusIdEEE10Policy1000EPdSC_iS9_ddNS7_10__identityEEEvT0_T1_T2_T3_T4_T6_E12temp_storage+40];
	add.f64 	%fd85, %fd83, %fd84;
	ld.shared.f64 	%fd86, [_ZZN3cub18CUB_300001_SM_10006detail6reduce28DeviceReduceSingleTileKernelINS2_10policy_hubIdjN4cuda3std3__44plusIdEEE10Policy1000EPdSC_iS9_ddNS7_10__identityEEEvT0_T1_T2_T3_T4_T6_E12temp_storage+48];
	add.f64 	%fd87, %fd85, %fd86;
	ld.shared.f64 	%fd88, [_ZZN3cub18CUB_300001_SM_10006detail6reduce28DeviceReduceSingleTileKernelINS2_10policy_hubIdjN4cuda3std3__44plusIdEEE10Policy1000EPdSC_iS9_ddNS7_10__identityEEEvT0_T1_T2_T3_T4_T6_E12temp_storage+56];
	add.f64 	%fd89, %fd87, %fd88;
	ld.shared.f64 	%fd90, [_ZZN3cub18CUB_300001_SM_10006detail6reduce28DeviceReduceSingleTileKernelINS2_10policy_hubIdjN4cuda3std3__44plusIdEEE10Policy1000EPdSC_iS9_ddNS7_10__identityEEEvT0_T1_T2_T3_T4_T6_E12temp_storage+64];
	add.f64 	%fd91, %fd89, %fd90;
	ld.shared.f64 	%fd92, [_ZZN3cub18CUB_300001_SM_10006detail6reduce28DeviceReduceSingleTileKernelINS2_10policy_hubIdjN4cuda3std3__44plusIdEEE10Policy1000EPdSC_iS9_ddNS7_10__identityEEEvT0_T1_T2_T3_T4_T6_E12temp_storage+72];
	add.f64 	%fd93, %fd91, %fd92;
	ld.shared.f64 	%fd94, [_ZZN3cub18CUB_300001_SM_10006detail6reduce28DeviceReduceSingleTileKernelINS2_10policy_hubIdjN4cuda3std3__44plusIdEEE10Policy1000EPdSC_iS9_ddNS7_10__identityEEEvT0_T1_T2_T3_T4_T6_E12temp_storage+80];
	add.f64 	%fd95, %fd93, %fd94;
	ld.shared.f64 	%fd96, [_ZZN3cub18CUB_300001_SM_10006detail6reduce28DeviceReduceSingleTileKernelINS2_10policy_hubIdjN4cuda3std3__44plusIdEEE10Policy1000EPdSC_iS9_ddNS7_10__identityEEEvT0_T1_T2_T3_T4_T6_E12temp_storage+88];
	add.f64 	%fd97, %fd95, %fd96;
	ld.shared.f64 	%fd98, [_ZZN3cub18CUB_300001_SM_10006detail6reduce28DeviceReduceSingleTileKernelINS2_10policy_hubIdjN4cuda3std3__44plusIdEEE10Policy1000EPdSC_iS9_ddNS7_10__identityEEEvT0_T1_T2_T3_T4_T6_E12temp_storage+96];
	add.f64 	%fd99, %fd97, %fd98;
	ld.shared.f64 	%fd100, [_ZZN3cub18CUB_300001_SM_10006detail6reduce28DeviceReduceSingleTileKernelINS2_10policy_hubIdjN4cuda3std3__44plusIdEEE10Policy1000EPdSC_iS9_ddNS7_10__identityEEEvT0_T1_T2_T3_T4_T6_E12temp_storage+104];
	add.f64 	%fd101, %fd99, %fd100;
	ld.shared.f64 	%fd102, [_ZZN3cub18CUB_300001_SM_10006detail6reduce28DeviceReduceSingleTileKernelINS2_10policy_hubIdjN4cuda3std3__44plusIdEEE10Policy1000EPdSC_iS9_ddNS7_10__identityEEEvT0_T1_T2_T3_T4_T6_E12temp_storage+112];
	add.f64 	%fd103, %fd101, %fd102;
	ld.shared.f64 	%fd104, [_ZZN3cub18CUB_300001_SM_10006detail6reduce28DeviceReduceSingleTileKernelINS2_10policy_hubIdjN4cuda3std3__44plusIdEEE10Policy1000EPdSC_iS9_ddNS7_10__identityEEEvT0_T1_T2_T3_T4_T6_E12temp_storage+120];
	add.f64 	%fd105, %fd103, %fd104;
	ld.shared.f64 	%fd106, [_ZZN3cub18CUB_300001_SM_10006detail6reduce28DeviceReduceSingleTileKernelINS2_10policy_hubIdjN4cuda3std3__44plusIdEEE10Policy1000EPdSC_iS9_ddNS7_10__identityEEEvT0_T1_T2_T3_T4_T6_E12temp_storage+128];
	add.f64 	%fd107, %fd105, %fd106;
	ld.shared.f64 	%fd108, [_ZZN3cub18CUB_300001_SM_10006detail6reduce28DeviceReduceSingleTileKernelINS2_10policy_hubIdjN4cuda3std3__44plusIdEEE10Policy1000EPdSC_iS9_ddNS7_10__identityEEEvT0_T1_T2_T3_T4_T6_E12temp_storage+136];
	add.f64 	%fd109, %fd107, %fd108;
	ld.shared.f64 	%fd110, [_ZZN3cub18CUB_300001_SM_10006detail6reduce28DeviceReduceSingleTileKernelINS2_10policy_hubIdjN4cuda3std3__44plusIdEEE10Policy1000EPdSC_iS9_ddNS7_10__identityEEEvT0_T1_T2_T3_T4_T6_E12temp_storage+144];
	add.f64 	%fd111, %fd109, %fd110;
	ld.shared.f64 	%fd112, [_ZZN3cub18CUB_300001_SM_10006detail6reduce28DeviceReduceSingleTileKernelINS2_10policy_hubIdjN4cuda3std3__44plusIdEEE10Policy1000EPdSC_iS9_ddNS7_10__identityEEEvT0_T1_T2_T3_T4_T6_E12temp_storage+152];
	add.f64 	%fd113, %fd111, %fd112;
	ld.shared.f64 	%fd114, [_ZZN3cub18CUB_300001_SM_10006detail6reduce28DeviceReduceSingleTileKernelINS2_10policy_hubIdjN4cuda3std3__44plusIdEEE10Policy1000EPdSC_iS9_ddNS7_10__identityEEEvT0_T1_T2_T3_T4_T6_E12temp_storage+160];
	add.f64 	%fd115, %fd113, %fd114;
	ld.shared.f64 	%fd116, [_ZZN3cub18CUB_300001_SM_10006detail6reduce28DeviceReduceSingleTileKernelINS2_10policy_hubIdjN4cuda3std3__44plusIdEEE10Policy1000EPdSC_iS9_ddNS7_10__identityEEEvT0_T1_T2_T3_T4_T6_E12temp_storage+168];
	add.f64 	%fd117, %fd115, %fd116;
	ld.shared.f64 	%fd118, [_ZZN3cub18CUB_300001_SM_10006detail6reduce28DeviceReduceSingleTileKernelINS2_10policy_hubIdjN4cuda3std3__44plusIdEEE10Policy1000EPdSC_iS9_ddNS7_10__identityEEEvT0_T1_T2_T3_T4_T6_E12temp_storage+176];
	add.f64 	%fd263, %fd117, %fd118;
$L__BB3_37:
	mov.u32 	%r224, %tid.x;
	setp.ne.s32 	%p60, %r224, 0;
	@%p60 bra 	$L__BB3_39;
	add.f64 	%fd249, %fd30, %fd263;
	st.global.f64 	[%rd1], %fd249;
$L__BB3_39:
	ret;

}
	// .globl	_ZN3cub18CUB_300001_SM_10006detail6reduce28DeviceReduceSingleTileKernelINS2_10policy_hubIdyN4cuda3std3__44plusIdEEE10Policy1000EN6thrust24THRUST_300001_SM_1000_NS17counting_iteratorIiNSD_11use_defaultESF_SF_EEPdyS9_dd22ComplexRiemannFunctionEEvT0_T1_T2_T3_T4_T6_
.visible .entry _ZN3cub18CUB_300001_SM_10006detail6reduce28DeviceReduceSingleTileKernelINS2_10policy_hubIdyN4cuda3std3__44plusIdEEE10Policy1000EN6thrust24THRUST_300001_SM_1000_NS17counting_iteratorIiNSD_11use_defaultESF_SF_EEPdyS9_dd22ComplexRiemannFunctionEEvT0_T1_T2_T3_T4_T6_(
	.param .align 4 .b8 _ZN3cub18CUB_300001_SM_10006detail6reduce28DeviceReduceSingleTileKernelINS2_10policy_hubIdyN4cuda3std3__44plusIdEEE10Policy1000EN6thrust24THRUST_300001_SM_1000_NS17counting_iteratorIiNSD_11use_defaultESF_SF_EEPdyS9_dd22ComplexRiemannFunctionEEvT0_T1_T2_T3_T4_T6__param_0[4],
	.param .u64 .ptr .align 1 _ZN3cub18CUB_300001_SM_10006detail6reduce28DeviceReduceSingleTileKernelINS2_10policy_hubIdyN4cuda3std3__44plusIdEEE10Policy1000EN6thrust24THRUST_300001_SM_1000_NS17counting_iteratorIiNSD_11use_defaultESF_SF_EEPdyS9_dd22ComplexRiemannFunctionEEvT0_T1_T2_T3_T4_T6__param_1,
	.param .u64 _ZN3cub18CUB_300001_SM_10006detail6reduce28DeviceReduceSingleTileKernelINS2_10policy_hubIdyN4cuda3std3__44plusIdEEE10Policy1000EN6thrust24THRUST_300001_SM_1000_NS17counting_iteratorIiNSD_11use_defaultESF_SF_EEPdyS9_dd22ComplexRiemannFunctionEEvT0_T1_T2_T3_T4_T6__param_2,
	.param .align 1 .b8 _ZN3cub18CUB_300001_SM_10006detail6reduce28DeviceReduceSingleTileKernelINS2_10policy_hubIdyN4cuda3std3__44plusIdEEE10Policy1000EN6thrust24THRUST_300001_SM_1000_NS17counting_iteratorIiNSD_11use_defaultESF_SF_EEPdyS9_dd22ComplexRiemannFunctionEEvT0_T1_T2_T3_T4_T6__param_3[1],
	.param .f64 _ZN3cub18CUB_300001_SM_10006detail6reduce28DeviceReduceSingleTileKernelINS2_10policy_hubIdyN4cuda3std3__44plusIdEEE10Policy1000EN6thrust24THRUST_300001_SM_1000_NS17counting_iteratorIiNSD_11use_defaultESF_SF_EEPdyS9_dd22ComplexRiemannFunctionEEvT0_T1_T2_T3_T4_T6__param_4,
	.param .align 8 .b8 _ZN3cub18CUB_300001_SM_10006detail6reduce28DeviceReduceSingleTileKernelINS2_10policy_hubIdyN4cuda3std3__44plusIdEEE10Policy1000EN6thrust24THRUST_300001_SM_1000_NS17counting_iteratorIiNSD_11use_defaultESF_SF_EEPdyS9_dd22ComplexRiemannFunctionEEvT0_T1_T2_T3_T4_T6__param_5[16]
)
.maxntid 512
.minnctapersm 1
{
	.reg .pred 	%p<522>;
	.reg .b32 	%r<1736>;
	.reg .b32 	%f<69>;
	.reg .b64 	%rd<179>;
	.reg .b64 	%fd<3342>;
	// demoted variable
	.shared .align 8 .b8 _ZZN3cub18CUB_300001_SM_10006detail6reduce28DeviceReduceSingleTileKernelINS2_10policy_hubIdyN4cuda3std3__44plusIdEEE10Policy1000EN6thrust24THRUST_300001_SM_1000_NS17counting_iteratorIiNSD_11use_defaultESF_SF_EEPdyS9_dd22ComplexRiemannFunctionEEvT0_T1_T2_T3_T4_T6_E12temp_storage[152];
	ld.param.f64 	%fd720, [_ZN3cub18CUB_300001_SM_10006detail6reduce28DeviceReduceSingleTileKernelINS2_10policy_hubIdyN4cuda3std3__44plusIdEEE10Policy1000EN6thrust24THRUST_300001_SM_1000_NS17counting_iteratorIiNSD_11use_defaultESF_SF_EEPdyS9_dd22ComplexRiemannFunctionEEvT0_T1_T2_T3_T4_T6__param_5+8];
	ld.param.f64 	%fd719, [_ZN3cub18CUB_300001_SM_10006detail6reduce28DeviceReduceSingleTileKernelINS2_10policy_hubIdyN4cuda3std3__44plusIdEEE10Policy1000EN6thrust24THRUST_300001_SM_1000_NS17counting_iteratorIiNSD_11use_defaultESF_SF_EEPdyS9_dd22ComplexRiemannFunctionEEvT0_T1_T2_T3_T4_T6__param_5];
	ld.param.u32 	%r457, [_ZN3cub18CUB_300001_SM_10006detail6reduce28DeviceReduceSingleTileKernelINS2_10policy_hubIdyN4cuda3std3__44plusIdEEE10Policy1000EN6thrust24THRUST_300001_SM_1000_NS17counting_iteratorIiNSD_11use_defaultESF_SF_EEPdyS9_dd22ComplexRiemannFunctionEEvT0_T1_T2_T3_T4_T6__param_0];
	ld.param.u64 	%rd7, [_ZN3cub18CUB_300001_SM_10006detail6reduce28DeviceReduceSingleTileKernelINS2_10policy_hubIdyN4cuda3std3__44plusIdEEE10Policy1000EN6thrust24THRUST_300001_SM_1000_NS17counting_iteratorIiNSD_11use_defaultESF_SF_EEPdyS9_dd22ComplexRiemannFunctionEEvT0_T1_T2_T3_T4_T6__param_1];
	ld.param.u64 	%rd6, [_ZN3cub18CUB_300001_SM_10006detail6reduce28DeviceReduceSingleTileKernelINS2_10policy_hubIdyN4cuda3std3__44plusIdEEE10Policy1000EN6thrust24THRUST_300001_SM_1000_NS17counting_iteratorIiNSD_11use_defaultESF_SF_EEPdyS9_dd22ComplexRiemannFunctionEEvT0_T1_T2_T3_T4_T6__param_2];
	ld.param.f64 	%fd718, [_ZN3cub18CUB_300001_SM_10006detail6reduce28DeviceReduceSingleTileKernelINS2_10policy_hubIdyN4cuda3std3__44plusIdEEE10Policy1000EN6thrust24THRUST_300001_SM_1000_NS17counting_iteratorIiNSD_11use_defaultESF_SF_EEPdyS9_dd22ComplexRiemannFunctionEEvT0_T1_T2_T3_T4_T6__param_4];
	cvta.to.global.u64 	%rd1, %rd7;
	setp.ne.s64 	%p3, %rd6, 0;
	@%p3 bra 	$L__BB4_3;
	mov.u32 	%r1611, %tid.x;
	setp.ne.s32 	%p521, %r1611, 0;
	@%p521 bra 	$L__BB4_542;
	st.global.f64 	[%rd1], %fd718;
	bra.uni 	$L__BB4_542;
$L__BB4_3:
	setp.gt.u64 	%p4, %rd6, 3583;
	@%p4 bra 	$L__BB4_78;
	cvt.u32.u64 	%r2, %rd6;
	mov.u32 	%r3, %tid.x;
	setp.ge.u32 	%p426, %r3, %r2;
	mov.f64 	%fd3186, 0d0000000000000000;
	mov.u32 	%r1621, %r3;
	@%p426 bra 	$L__BB4_36;
	add.s32 	%r1370, %r457, %r3;
	cvt.rn.f64.s32 	%fd2790, %r1370;
	fma.rn.f64 	%fd3, %fd720, %fd2790, %fd719;
	fma.rn.f64 	%fd2791, %fd3, 0d3FF71547652B82FE, 0d4338000000000000;
	{
	.reg .b32 %temp; 
	mov.b64 	{%r4, %temp}, %fd2791;
	}
	mov.f64 	%fd2792, 0dC338000000000000;
	add.rn.f64 	%fd2793, %fd2791, %fd2792;
	fma.rn.f64 	%fd2794, %fd2793, 0dBFE62E42FEFA39EF, %fd3;
	fma.rn.f64 	%fd2795, %fd2793, 0dBC7ABC9E3B39803F, %fd2794;
	fma.rn.f64 	%fd2796, %fd2795, 0d3E5ADE1569CE2BDF, 0d3E928AF3FCA213EA;
	fma.rn.f64 	%fd2797, %fd2796, %fd2795, 0d3EC71DEE62401315;
	fma.rn.f64 	%fd2798, %fd2797, %fd2795, 0d3EFA01997C89EB71;
	fma.rn.f64 	%fd2799, %fd2798, %fd2795, 0d3F2A01A014761F65;
	fma.rn.f64 	%fd2800, %fd2799, %fd2795, 0d3F56C16C1852B7AF;
	fma.rn.f64 	%fd2801, %fd2800, %fd2795, 0d3F81111111122322;
	fma.rn.f64 	%fd2802, %fd2801, %fd2795, 0d3FA55555555502A1;
	fma.rn.f64 	%fd2803, %fd2802, %fd2795, 0d3FC5555555555511;
	fma.rn.f64 	%fd2804, %fd2803, %fd2795, 0d3FE000000000000B;
	fma.rn.f64 	%fd2805, %fd2804, %fd2795, 0d3FF0000000000000;
	fma.rn.f64 	%fd2806, %fd2805, %fd2795, 0d3FF0000000000000;
	{
	.reg .b32 %temp; 
	mov.b64 	{%r5, %temp}, %fd2806;
	}
	{
	.reg .b32 %temp; 
	mov.b64 	{%temp, %r6}, %fd2806;
	}
	shl.b32 	%r1371, %r4, 20;
	add.s32 	%r1372, %r1371, %r6;
	mov.b64 	%fd3164, {%r5, %r1372};
	{
	.reg .b32 %temp; 
	mov.b64 	{%temp, %r1373}, %fd3;
	}
	mov.b32 	%f65, %r1373;
	abs.f32 	%f1, %f65;
	setp.lt.f32 	%p427, %f1, 0f4086232B;
	@%p427 bra 	$L__BB4_8;
	setp.lt.f64 	%p428, %fd3, 0d0000000000000000;
	add.f64 	%fd2807, %fd3, 0d7FF0000000000000;
	selp.f64 	%fd3164, 0d0000000000000000, %fd2807, %p428;
	setp.geu.f32 	%p429, %f1, 0f40874800;
	@%p429 bra 	$L__BB4_8;
	shr.u32 	%r1374, %r4, 31;
	add.s32 	%r1375, %r4, %r1374;
	shr.s32 	%r1376, %r1375, 1;
	shl.b32 	%r1377, %r1376, 20;
	add.s32 	%r1378, %r6, %r1377;
	mov.b64 	%fd2808, {%r5, %r1378};
	sub.s32 	%r1379, %r4, %r1376;
	shl.b32 	%r1380, %r1379, 20;
	add.s32 	%r1381, %r1380, 1072693248;
	mov.b32 	%r1382, 0;
	mov.b64 	%fd2809, {%r1382, %r1381};
	mul.f64 	%fd3164, %fd2809, %fd2808;
$L__BB4_8:
	add.f64 	%fd3165, %fd3, 0d3FF0000000000000;
	{
	.reg .b32 %temp; 
	mov.b64 	{%temp, %r1612}, %fd3165;
	}
	{
	.reg .b32 %temp; 
	mov.b64 	{%r1613, %temp}, %fd3165;
	}
	setp.gt.s32 	%p430, %r1612, 1048575;
	mov.b32 	%r1614, -1023;
	@%p430 bra 	$L__BB4_10;
	mul.f64 	%fd3165, %fd3165, 0d4350000000000000;
	{
	.reg .b32 %temp; 
	mov.b64 	{%temp, %r1612}, %fd3165;
	}
	{
	.reg .b32 %temp; 
	mov.b64 	{%r1613, %temp}, %fd3165;
	}
	mov.b32 	%r1614, -1077;
$L__BB4_10:
	add.s32 	%r1385, %r1612, -1;
	setp.gt.u32 	%p431, %r1385, 2146435070;
	@%p431 bra 	$L__BB4_14;
	shr.u32 	%r1388, %r1612, 20;
	add.s32 	%r1615, %r1614, %r1388;
	and.b32  	%r1389, %r1612, 1048575;
	or.b32  	%r1390, %r1389, 1072693248;
	mov.b64 	%fd3166, {%r1613, %r1390};
	setp.lt.u32 	%p433, %r1390, 1073127583;
	@%p433 bra 	$L__BB4_13;
	{
	.reg .b32 %temp; 
	mov.b64 	{%r1391, %temp}, %fd3166;
	}
	{
	.reg .b32 %temp; 
	mov.b64 	{%temp, %r1392}, %fd3166;
	}
	add.s32 	%r1393, %r1392, -1048576;
	mov.b64 	%fd3166, {%r1391, %r1393};
	add.s32 	%r1615, %r1615, 1;
$L__BB4_13:
	add.f64 	%fd2811, %fd3166, 0dBFF0000000000000;
	add.f64 	%fd2812, %fd3166, 0d3FF0000000000000;
	rcp.approx.ftz.f64 	%fd2813, %fd2812;
	neg.f64 	%fd2814, %fd2812;
	fma.rn.f64 	%fd2815, %fd2814, %fd2813, 0d3FF0000000000000;
	fma.rn.f64 	%fd2816, %fd2815, %fd2815, %fd2815;
	fma.rn.f64 	%fd2817, %fd2816, %fd2813, %fd2813;
	mul.f64 	%fd2818, %fd2811, %fd2817;
	fma.rn.f64 	%fd2819, %fd2811, %fd2817, %fd2818;
	mul.f64 	%fd2820, %fd2819, %fd2819;
	fma.rn.f64 	%fd2821, %fd2820, 0d3EB1380B3AE80F1E, 0d3ED0EE258B7A8B04;
	fma.rn.f64 	%fd2822, %fd2821, %fd2820, 0d3EF3B2669F02676F;
	fma.rn.f64 	%fd2823, %fd2822, %fd2820, 0d3F1745CBA9AB0956;
	fma.rn.f64 	%fd2824, %fd2823, %fd2820, 0d3F3C71C72D1B5154;
	fma.rn.f64 	%fd2825, %fd2824, %fd2820, 0d3F624924923BE72D;
	fma.rn.f64 	%fd2826, %fd2825, %fd2820, 0d3F8999999999A3C4;
	fma.rn.f64 	%fd2827, %fd2826, %fd2820, 0d3FB5555555555554;
	sub.f64 	%fd2828, %fd2811, %fd2819;
	add.f64 	%fd2829, %fd2828, %fd2828;
	neg.f64 	%fd2830, %fd2819;
	fma.rn.f64 	%fd2831, %fd2830, %fd2811, %fd2829;
	mul.f64 	%fd2832, %fd2817, %fd2831;
	mul.f64 	%fd2833, %fd2820, %fd2827;
	fma.rn.f64 	%fd2834, %fd2833, %fd2819, %fd2832;
	xor.b32  	%r1394, %r1615, -2147483648;
	mov.b32 	%r1395, 1127219200;
	mov.b64 	%fd2835, {%r1394, %r1395};
	mov.b32 	%r1396, -2147483648;
	mov.b64 	%fd2836, {%r1396, %r1395};
	sub.f64 	%fd2837, %fd2835, %fd2836;
	fma.rn.f64 	%fd2838, %fd2837, 0d3FE62E42FEFA39EF, %fd2819;
	fma.rn.f64 	%fd2839, %fd2837, 0dBFE62E42FEFA39EF, %fd2838;
	sub.f64 	%fd2840, %fd2839, %fd2819;
	sub.f64 	%fd2841, %fd2834, %fd2840;
	fma.rn.f64 	%fd2842, %fd2837, 0d3C7ABC9E3B39803F, %fd2841;
	add.f64 	%fd3167, %fd2838, %fd2842;
	bra.uni 	$L__BB4_15;
$L__BB4_14:
	fma.rn.f64 	%fd2810, %fd3165, 0d7FF0000000000000, 0d7FF0000000000000;
	{
	.reg .b32 %temp; 
	mov.b64 	{%temp, %r1386}, %fd3165;
	}
	and.b32  	%r1387, %r1386, 2147483647;
	setp.eq.s32 	%p432, %r1387, 0;
	selp.f64 	%fd3167, 0dFFF0000000000000, %fd2810, %p432;
$L__BB4_15:
	add.f64 	%fd17, %fd3164, %fd3167;
	abs.f64 	%fd18, %fd17;
	setp.neu.f64 	%p434, %fd18, 0d7FF0000000000000;
	@%p434 bra 	$L__BB4_17;
	mov.f64 	%fd2848, 0d0000000000000000;
	mul.rn.f64 	%fd3168, %fd17, %fd2848;
	mov.b32 	%r1616, 0;
	bra.uni 	$L__BB4_19;
$L__BB4_17:
	mul.f64 	%fd2843, %fd17, 0d3FE45F306DC9C883;
	cvt.rni.s32.f64 	%r1616, %fd2843;
	cvt.rn.f64.s32 	%fd2844, %r1616;
	fma.rn.f64 	%fd2845, %fd2844, 0dBFF921FB54442D18, %fd17;
	fma.rn.f64 	%fd2846, %fd2844, 0dBC91A62633145C00, %fd2845;
	fma.rn.f64 	%fd3168, %fd2844, 0dB97B839A252049C0, %fd2846;
	setp.ltu.f64 	%p435, %fd18, 0d41E0000000000000;
	@%p435 bra 	$L__BB4_19;
	{ // callseq 159, 0
	.param .b64 param0;
	st.param.f64 	[param0], %fd17;
	.param .align 16 .b8 retval0[16];
	call.uni (retval0), 
	__internal_trig_reduction_slowpathd, 
	(
	param0
	);
	ld.param.f64 	%fd3168, [retval0];
	ld.param.b32 	%r1616, [retval0+8];
	} // callseq 159
$L__BB4_19:
	shl.b32 	%r1399, %r1616, 6;
	cvt.u64.u32 	%rd141, %r1399;
	and.b64  	%rd142, %rd141, 64;
	mov.u64 	%rd143, __cudart_sin_cos_coeffs;
	add.s64 	%rd144, %rd143, %rd142;
	mul.rn.f64 	%fd2849, %fd3168, %fd3168;
	and.b32  	%r1400, %r1616, 1;
	setp.eq.b32 	%p436, %r1400, 1;
	selp.f64 	%fd2850, 0dBDA8FF8320FD8164, 0d3DE5DB65F9785EBA, %p436;
	ld.global.nc.v2.f64 	{%fd2851, %fd2852}, [%rd144];
	fma.rn.f64 	%fd2853, %fd2850, %fd2849, %fd2851;
	fma.rn.f64 	%fd2854, %fd2853, %fd2849, %fd2852;
	ld.global.nc.v2.f64 	{%fd2855, %fd2856}, [%rd144+16];
	fma.rn.f64 	%fd2857, %fd2854, %fd2849, %fd2855;
	fma.rn.f64 	%fd2858, %fd2857, %fd2849, %fd2856;
	ld.global.nc.v2.f64 	{%fd2859, %fd2860}, [%rd144+32];
	fma.rn.f64 	%fd2861, %fd2858, %fd2849, %fd2859;
	fma.rn.f64 	%fd2862, %fd2861, %fd2849, %fd2860;
	fma.rn.f64 	%fd2863, %fd2862, %fd3168, %fd3168;
	fma.rn.f64 	%fd2864, %fd2862, %fd2849, 0d3FF0000000000000;
	selp.f64 	%fd2865, %fd2864, %fd2863, %p436;
	and.b32  	%r1401, %r1616, 2;
	setp.eq.s32 	%p437, %r1401, 0;
	mov.f64 	%fd2866, 0d0000000000000000;
	sub.f64 	%fd2867, %fd2866, %fd2865;
	selp.f64 	%fd2868, %fd2865, %fd2867, %p437;
	fma.rn.f64 	%fd2869, %fd3, %fd3, 0d3FF0000000000000;
	sqrt.rn.f64 	%fd2870, %fd2869;
	add.f64 	%fd23, %fd2870, %fd2868;
	{
	.reg .b32 %temp; 
	mov.b64 	{%temp, %r20}, %fd23;
	}
	mov.f64 	%fd2871, 0d4004000000000000;
	{
	.reg .b32 %temp; 
	mov.b64 	{%temp, %r21}, %fd2871;
	}
	and.b32  	%r22, %r21, 2146435072;
	setp.neu.f64 	%p438, %fd23, 0d0000000000000000;
	@%p438 bra 	$L__BB4_21;
	setp.eq.s32 	%p440, %r22, 1074790400;
	selp.b32 	%r1402, %r20, 0, %p440;
	setp.lt.s32 	%p441, %r21, 0;
	or.b32  	%r1403, %r1402, 2146435072;
	selp.b32 	%r1404, %r1403, %r1402, %p441;
	mov.b32 	%r1405, 0;
	mov.b64 	%fd3170, {%r1405, %r1404};
	bra.uni 	$L__BB4_22;
$L__BB4_21:
	abs.f64 	%fd2872, %fd23;
	{ // callseq 160, 0
	.param .b64 param0;
	st.param.f64 	[param0], %fd2872;
	.param .b64 retval0;
	call.uni (retval0), 
	__internal_accurate_pow, 
	(
	param0
	);
	ld.param.f64 	%fd2873, [retval0];
	} // callseq 160
	setp.lt.s32 	%p439, %r20, 0;
	selp.f64 	%fd3170, 0dFFF8000000000000, %fd2873, %p439;
$L__BB4_22:
	add.f64 	%fd2875, %fd23, 0d4004000000000000;
	{
	.reg .b32 %temp; 
	mov.b64 	{%temp, %r1406}, %fd2875;
	}
	and.b32  	%r1407, %r1406, 2146435072;
	setp.ne.s32 	%p442, %r1407, 2146435072;
	@%p442 bra 	$L__BB4_27;
	setp.num.f64 	%p443, %fd23, %fd23;
	@%p443 bra 	$L__BB4_25;
	mov.f64 	%fd2877, 0d4004000000000000;
	add.rn.f64 	%fd3170, %fd23, %fd2877;
	bra.uni 	$L__BB4_27;
$L__BB4_25:
	abs.f64 	%fd2876, %fd23;
	setp.neu.f64 	%p444, %fd2876, 0d7FF0000000000000;
	@%p444 bra 	$L__BB4_27;
	setp.eq.s32 	%p445, %r22, 1074790400;
	setp.lt.s32 	%p446, %r21, 0;
	selp.b32 	%r1409, 0, 2146435072, %p446;
	setp.lt.s32 	%p447, %r20, 0;
	and.b32  	%r1410, %r21, 2147483647;
	setp.ne.s32 	%p448, %r1410, 1071644672;
	or.b32  	%r1411, %r1409, -2147483648;
	selp.b32 	%r1412, %r1411, %r1409, %p448;
	selp.b32 	%r1413, %r1412, %r1409, %p445;
	selp.b32 	%r1414, %r1413, %r1409, %p447;
	mov.b32 	%r1415, 0;
	mov.b64 	%fd3170, {%r1415, %r1414};
$L__BB4_27:
	setp.eq.f64 	%p449, %fd23, 0d3FF0000000000000;
	selp.f64 	%fd30, 0d3FF0000000000000, %fd3170, %p449;
	mul.f64 	%fd31, %fd3, 0d4014000000000000;
	abs.f64 	%fd32, %fd31;
	setp.neu.f64 	%p450, %fd32, 0d7FF0000000000000;
	@%p450 bra 	$L__BB4_29;
	mov.f64 	%fd2883, 0d0000000000000000;
	mul.rn.f64 	%fd3172, %fd31, %fd2883;
	mov.b32 	%r1618, 1;
	bra.uni 	$L__BB4_32;
$L__BB4_29:
	mul.f64 	%fd2878, %fd31, 0d3FE45F306DC9C883;
	cvt.rni.s32.f64 	%r1617, %fd2878;
	cvt.rn.f64.s32 	%fd2879, %r1617;
	fma.rn.f64 	%fd2880, %fd2879, 0dBFF921FB54442D18, %fd31;
	fma.rn.f64 	%fd2881, %fd2879, 0dBC91A62633145C00, %fd2880;
	fma.rn.f64 	%fd3172, %fd2879, 0dB97B839A252049C0, %fd2881;
	setp.ltu.f64 	%p451, %fd32, 0d41E0000000000000;
	@%p451 bra 	$L__BB4_31;
	{ // callseq 161, 0
	.param .b64 param0;
	st.param.f64 	[param0], %fd31;
	.param .align 16 .b8 retval0[16];
	call.uni (retval0), 
	__internal_trig_reduction_slowpathd, 
	(
	param0
	);
	ld.param.f64 	%fd3172, [retval0];
	ld.param.b32 	%r1617, [retval0+8];
	} // callseq 161
$L__BB4_31:
	add.s32 	%r1618, %r1617, 1;
$L__BB4_32:
	shl.b32 	%r1418, %r1618, 6;
	cvt.u64.u32 	%rd145, %r1418;
	and.b64  	%rd146, %rd145, 64;
	add.s64 	%rd148, %rd143, %rd146;
	mul.rn.f64 	%fd2884, %fd3172, %fd3172;
	and.b32  	%r1419, %r1618, 1;
	setp.eq.b32 	%p452, %r1419, 1;
	selp.f64 	%fd2885, 0dBDA8FF8320FD8164, 0d3DE5DB65F9785EBA, %p452;
	ld.global.nc.v2.f64 	{%fd2886, %fd2887}, [%rd148];
	fma.rn.f64 	%fd2888, %fd2885, %fd2884, %fd2886;
	fma.rn.f64 	%fd2889, %fd2888, %fd2884, %fd2887;
	ld.global.nc.v2.f64 	{%fd2890, %fd2891}, [%rd148+16];
	fma.rn.f64 	%fd2892, %fd2889, %fd2884, %fd2890;
	fma.rn.f64 	%fd2893, %fd2892, %fd2884, %fd2891;
	ld.global.nc.v2.f64 	{%fd2894, %fd2895}, [%rd148+32];
	fma.rn.f64 	%fd2896, %fd2893, %fd2884, %fd2894;
	fma.rn.f64 	%fd2897, %fd2896, %fd2884, %fd2895;
	fma.rn.f64 	%fd2898, %fd2897, %fd3172, %fd3172;
	fma.rn.f64 	%fd2899, %fd2897, %fd2884, 0d3FF0000000000000;
	selp.f64 	%fd2900, %fd2899, %fd2898, %p452;
	and.b32  	%r1420, %r1618, 2;
	setp.eq.s32 	%p453, %r1420, 0;
	mov.f64 	%fd2901, 0d0000000000000000;
	sub.f64 	%fd2902, %fd2901, %fd2900;
	selp.f64 	%fd2903, %fd2900, %fd2902, %p453;
	mul.f64 	%fd38, %fd30, %fd2903;
	neg.f64 	%fd2904, %fd3;
	fma.rn.f64 	%fd2905, %fd3, 0dBFF71547652B82FE, 0d4338000000000000;
	{
	.reg .b32 %temp; 
	mov.b64 	{%r28, %temp}, %fd2905;
	}
	mov.f64 	%fd2906, 0dC338000000000000;
	add.rn.f64 	%fd2907, %fd2905, %fd2906;
	fma.rn.f64 	%fd2908, %fd2907, 0dBFE62E42FEFA39EF, %fd2904;
	fma.rn.f64 	%fd2909, %fd2907, 0dBC7ABC9E3B39803F, %fd2908;
	fma.rn.f64 	%fd2910, %fd2909, 0d3E5ADE1569CE2BDF, 0d3E928AF3FCA213EA;
	fma.rn.f64 	%fd2911, %fd2910, %fd2909, 0d3EC71DEE62401315;
	fma.rn.f64 	%fd2912, %fd2911, %fd2909, 0d3EFA01997C89EB71;
	fma.rn.f64 	%fd2913, %fd2912, %fd2909, 0d3F2A01A014761F65;
	fma.rn.f64 	%fd2914, %fd2913, %fd2909, 0d3F56C16C1852B7AF;
	fma.rn.f64 	%fd2915, %fd2914, %fd2909, 0d3F81111111122322;
	fma.rn.f64 	%fd2916, %fd2915, %fd2909, 0d3FA55555555502A1;
	fma.rn.f64 	%fd2917, %fd2916, %fd2909, 0d3FC5555555555511;
	fma.rn.f64 	%fd2918, %fd2917, %fd2909, 0d3FE000000000000B;
	fma.rn.f64 	%fd2919, %fd2918, %fd2909, 0d3FF0000000000000;
	fma.rn.f64 	%fd2920, %fd2919, %fd2909, 0d3FF0000000000000;
	{
	.reg .b32 %temp; 
	mov.b64 	{%r29, %temp}, %fd2920;
	}
	{
	.reg .b32 %temp; 
	mov.b64 	{%temp, %r30}, %fd2920;
	}
	shl.b32 	%r1421, %r28, 20;
	add.s32 	%r1422, %r1421, %r30;
	mov.b64 	%fd3173, {%r29, %r1422};
	{
	.reg .b32 %temp; 
	mov.b64 	{%temp, %r1423}, %fd2904;
	}
	mov.b32 	%f66, %r1423;
	abs.f32 	%f2, %f66;
	setp.lt.f32 	%p454, %f2, 0f4086232B;
	@%p454 bra 	$L__BB4_35;
	setp.gt.f64 	%p455, %fd3, 0d0000000000000000;
	mov.f64 	%fd2921, 0d7FF0000000000000;
	sub.f64 	%fd2922, %fd2921, %fd3;
	selp.f64 	%fd3173, 0d0000000000000000, %fd2922, %p455;
	setp.geu.f32 	%p456, %f2, 0f40874800;
	@%p456 bra 	$L__BB4_35;
	shr.u32 	%r1424, %r28, 31;
	add.s32 	%r1425, %r28, %r1424;
	shr.s32 	%r1426, %r1425, 1;
	shl.b32 	%r1427, %r1426, 20;
	add.s32 	%r1428, %r30, %r1427;
	mov.b64 	%fd2923, {%r29, %r1428};
	sub.s32 	%r1429, %r28, %r1426;
	shl.b32 	%r1430, %r1429, 20;
	add.s32 	%r1431, %r1430, 1072693248;
	mov.b32 	%r1432, 0;
	mov.b64 	%fd2924, {%r1432, %r1431};
	mul.f64 	%fd3173, %fd2924, %fd2923;
$L__BB4_35:
	add.f64 	%fd2925, %fd3173, 0d3FF0000000000000;
	div.rn.f64 	%fd2926, %fd38, %fd2925;
	mul.f64 	%fd3186, %fd720, %fd2926;
	add.s32 	%r1621, %r3, 512;
$L__BB4_36:
	setp.ge.u32 	%p457, %r1621, %r2;
	@%p457 bra 	$L__BB4_69;
	mov.b32 	%r1433, 1127219200;
	mov.b32 	%r1434, -2147483648;
	mov.b64 	%fd45, {%r1434, %r1433};
	mov.f64 	%fd2927, 0d4004000000000000;
	{
	.reg .b32 %temp; 
	mov.b64 	{%temp, %r33}, %fd2927;
	}
	and.b32  	%r34, %r33, 2146435072;
	setp.eq.s32 	%p458, %r34, 1074790400;
	setp.lt.s32 	%p459, %r33, 0;
	selp.b32 	%r35, 0, 2146435072, %p459;
	and.b32  	%r1435, %r33, 2147483647;
	setp.ne.s32 	%p460, %r1435, 1071644672;
	and.pred  	%p1, %p458, %p460;
	or.b32  	%r36, %r35, -2147483648;
	add.s32 	%r1620, %r457, %r1621;
	mov.u64 	%rd151, __cudart_sin_cos_coeffs;
	selp.b32 	%r1472, %r36, %r35, %p1;
$L__BB4_38:
	cvt.rn.f64.s32 	%fd2928, %r1620;
	fma.rn.f64 	%fd47, %fd720, %fd2928, %fd719;
	fma.rn.f64 	%fd2929, %fd47, 0d3FF71547652B82FE, 0d4338000000000000;
	{
	.reg .b32 %temp; 
	mov.b64 	{%r40, %temp}, %fd2929;
	}
	mov.f64 	%fd2930, 0dC338000000000000;
	add.rn.f64 	%fd2931, %fd2929, %fd2930;
	fma.rn.f64 	%fd2932, %fd2931, 0dBFE62E42FEFA39EF, %fd47;
	fma.rn.f64 	%fd2933, %fd2931, 0dBC7ABC9E3B39803F, %fd2932;
	fma.rn.f64 	%fd2934, %fd2933, 0d3E5ADE1569CE2BDF, 0d3E928AF3FCA213EA;
	fma.rn.f64 	%fd2935, %fd2934, %fd2933, 0d3EC71DEE62401315;
	fma.rn.f64 	%fd2936, %fd2935, %fd2933, 0d3EFA01997C89EB71;
	fma.rn.f64 	%fd2937, %fd2936, %fd2933, 0d3F2A01A014761F65;
	fma.rn.f64 	%fd2938, %fd2937, %fd2933, 0d3F56C16C1852B7AF;
	fma.rn.f64 	%fd2939, %fd2938, %fd2933, 0d3F81111111122322;
	fma.rn.f64 	%fd2940, %fd2939, %fd2933, 0d3FA55555555502A1;
	fma.rn.f64 	%fd2941, %fd2940, %fd2933, 0d3FC5555555555511;
	fma.rn.f64 	%fd2942, %fd2941, %fd2933, 0d3FE000000000000B;
	fma.rn.f64 	%fd2943, %fd2942, %fd2933, 0d3FF0000000000000;
	fma.rn.f64 	%fd2944, %fd2943, %fd2933, 0d3FF0000000000000;
	{
	.reg .b32 %temp; 
	mov.b64 	{%r41, %temp}, %fd2944;
	}
	{
	.reg .b32 %temp; 
	mov.b64 	{%temp, %r42}, %fd2944;
	}
	shl.b32 	%r1436, %r40, 20;
	add.s32 	%r1437, %r1436, %r42;
	mov.b64 	%fd3176, {%r41, %r1437};
	{
	.reg .b32 %temp; 
	mov.b64 	{%temp, %r1438}, %fd47;
	}
	mov.b32 	%f67, %r1438;
	abs.f32 	%f3, %f67;
	setp.lt.f32 	%p461, %f3, 0f4086232B;
	@%p461 bra 	$L__BB4_41;
	setp.lt.f64 	%p462, %fd47, 0d0000000000000000;
	add.f64 	%fd2945, %fd47, 0d7FF0000000000000;
	selp.f64 	%fd3176, 0d0000000000000000, %fd2945, %p462;
	setp.geu.f32 	%p463, %f3, 0f40874800;
	@%p463 bra 	$L__BB4_41;
	shr.u32 	%r1439, %r40, 31;
	add.s32 	%r1440, %r40, %r1439;
	shr.s32 	%r1441, %r1440, 1;
	shl.b32 	%r1442, %r1441, 20;
	add.s32 	%r1443, %r42, %r1442;
	mov.b64 	%fd2946, {%r41, %r1443};
	sub.s32 	%r1444, %r40, %r1441;
	shl.b32 	%r1445, %r1444, 20;
	add.s32 	%r1446, %r1445, 1072693248;
	mov.b32 	%r1447, 0;
	mov.b64 	%fd2947, {%r1447, %r1446};
	mul.f64 	%fd3176, %fd2947, %fd2946;
$L__BB4_41:
	add.f64 	%fd3177, %fd47, 0d3FF0000000000000;
	{
	.reg .b32 %temp; 
	mov.b64 	{%temp, %r1622}, %fd3177;
	}
	{
	.reg .b32 %temp; 
	mov.b64 	{%r1623, %temp}, %fd3177;
	}
	setp.gt.s32 	%p464, %r1622, 1048575;
	mov.b32 	%r1624, -1023;
	@%p464 bra 	$L__BB4_43;
	mul.f64 	%fd3177, %fd3177, 0d4350000000000000;
	{
	.reg .b32 %temp; 
	mov.b64 	{%temp, %r1622}, %fd3177;
	}
	{
	.reg .b32 %temp; 
	mov.b64 	{%r1623, %temp}, %fd3177;
	}
	mov.b32 	%r1624, -1077;
$L__BB4_43:
	add.s32 	%r1450, %r1622, -1;
	setp.gt.u32 	%p465, %r1450, 2146435070;
	@%p465 bra 	$L__BB4_47;
	shr.u32 	%r1453, %r1622, 20;
	add.s32 	%r1625, %r1624, %r1453;
	and.b32  	%r1454, %r1622, 1048575;
	or.b32  	%r1455, %r1454, 1072693248;
	mov.b64 	%fd3178, {%r1623, %r1455};
	setp.lt.u32 	%p467, %r1455, 1073127583;
	@%p467 bra 	$L__BB4_46;
	{
	.reg .b32 %temp; 
	mov.b64 	{%r1456, %temp}, %fd3178;
	}
	{
	.reg .b32 %temp; 
	mov.b64 	{%temp, %r1457}, %fd3178;
	}
	add.s32 	%r1458, %r1457, -1048576;
	mov.b64 	%fd3178, {%r1456, %r1458};
	add.s32 	%r1625, %r1625, 1;
$L__BB4_46:
	add.f64 	%fd2949, %fd3178, 0dBFF0000000000000;
	add.f64 	%fd2950, %fd3178, 0d3FF0000000000000;
	rcp.approx.ftz.f64 	%fd2951, %fd2950;
	neg.f64 	%fd2952, %fd2950;
	fma.rn.f64 	%fd2953, %fd2952, %fd2951, 0d3FF0000000000000;
	fma.rn.f64 	%fd2954, %fd2953, %fd2953, %fd2953;
	fma.rn.f64 	%fd2955, %fd2954, %fd2951, %fd2951;
	mul.f64 	%fd2956, %fd2949, %fd2955;
	fma.rn.f64 	%fd2957, %fd2949, %fd2955, %fd2956;
	mul.f64 	%fd2958, %fd2957, %fd2957;
	fma.rn.f64 	%fd2959, %fd2958, 0d3EB1380B3AE80F1E, 0d3ED0EE258B7A8B04;
	fma.rn.f64 	%fd2960, %fd2959, %fd2958, 0d3EF3B2669F02676F;
	fma.rn.f64 	%fd2961, %fd2960, %fd2958, 0d3F1745CBA9AB0956;
	fma.rn.f64 	%fd2962, %fd2961, %fd2958, 0d3F3C71C72D1B5154;
	fma.rn.f64 	%fd2963, %fd2962, %fd2958, 0d3F624924923BE72D;
	fma.rn.f64 	%fd2964, %fd2963, %fd2958, 0d3F8999999999A3C4;
	fma.rn.f64 	%fd2965, %fd2964, %fd2958, 0d3FB5555555555554;
	sub.f64 	%fd2966, %fd2949, %fd2957;
	add.f64 	%fd2967, %fd2966, %fd2966;
	neg.f64 	%fd2968, %fd2957;
	fma.rn.f64 	%fd2969, %fd2968, %fd2949, %fd2967;
	mul.f64 	%fd2970, %fd2955, %fd2969;
	mul.f64 	%fd2971, %fd2958, %fd2965;
	fma.rn.f64 	%fd2972, %fd2971, %fd2957, %fd2970;
	xor.b32  	%r1459, %r1625, -2147483648;
	mov.b32 	%r1460, 1127219200;
	mov.b64 	%fd2973, {%r1459, %r1460};
	sub.f64 	%fd2974, %fd2973, %fd45;
	fma.rn.f64 	%fd2975, %fd2974, 0d3FE62E42FEFA39EF, %fd2957;
	fma.rn.f64 	%fd2976, %fd2974, 0dBFE62E42FEFA39EF, %fd2975;
	sub.f64 	%fd2977, %fd2976, %fd2957;
	sub.f64 	%fd2978, %fd2972, %fd2977;
	fma.rn.f64 	%fd2979, %fd2974, 0d3C7ABC9E3B39803F, %fd2978;
	add.f64 	%fd3179, %fd2975, %fd2979;
	bra.uni 	$L__BB4_48;
$L__BB4_47:
	fma.rn.f64 	%fd2948, %fd3177, 0d7FF0000000000000, 0d7FF0000000000000;
	{
	.reg .b32 %temp; 
	mov.b64 	{%temp, %r1451}, %fd3177;
	}
	and.b32  	%r1452, %r1451, 2147483647;
	setp.eq.s32 	%p466, %r1452, 0;
	selp.f64 	%fd3179, 0dFFF0000000000000, %fd2948, %p466;
$L__BB4_48:
	add.f64 	%fd61, %fd3176, %fd3179;
	abs.f64 	%fd62, %fd61;
	setp.neu.f64 	%p468, %fd62, 0d7FF0000000000000;
	@%p468 bra 	$L__BB4_50;
	mov.f64 	%fd2985, 0d0000000000000000;
	mul.rn.f64 	%fd3180, %fd61, %fd2985;
	mov.b32 	%r1626, 0;
	bra.uni 	$L__BB4_52;
$L__BB4_50:
	mul.f64 	%fd2980, %fd61, 0d3FE45F306DC9C883;
	cvt.rni.s32.f64 	%r1626, %fd2980;
	cvt.rn.f64.s32 	%fd2981, %r1626;
	fma.rn.f64 	%fd2982, %fd2981, 0dBFF921FB54442D18, %fd61;
	fma.rn.f64 	%fd2983, %fd2981, 0dBC91A62633145C00, %fd2982;
	fma.rn.f64 	%fd3180, %fd2981, 0dB97B839A252049C0, %fd2983;
	setp.ltu.f64 	%p469, %fd62, 0d41E0000000000000;
	@%p469 bra 	$L__BB4_52;
	{ // callseq 162, 0
	.param .b64 param0;
	st.param.f64 	[param0], %fd61;
	.param .align 16 .b8 retval0[16];
	call.uni (retval0), 
	__internal_trig_reduction_slowpathd, 
	(
	param0
	);
	ld.param.f64 	%fd3180, [retval0];
	ld.param.b32 	%r1626, [retval0+8];
	} // callseq 162
$L__BB4_52:
	shl.b32 	%r1463, %r1626, 6;
	cvt.u64.u32 	%rd149, %r1463;
	and.b64  	%rd150, %rd149, 64;
	add.s64 	%rd152, %rd151, %rd150;
	mul.rn.f64 	%fd2986, %fd3180, %fd3180;
	and.b32  	%r1464, %r1626, 1;
	setp.eq.b32 	%p470, %r1464, 1;
	selp.f64 	%fd2987, 0dBDA8FF8320FD8164, 0d3DE5DB65F9785EBA, %p470;
	ld.global.nc.v2.f64 	{%fd2988, %fd2989}, [%rd152];
	fma.rn.f64 	%fd2990, %fd2987, %fd2986, %fd2988;
	fma.rn.f64 	%fd2991, %fd2990, %fd2986, %fd2989;
	ld.global.nc.v2.f64 	{%fd2992, %fd2993}, [%rd152+16];
	fma.rn.f64 	%fd2994, %fd2991, %fd2986, %fd2992;
	fma.rn.f64 	%fd2995, %fd2994, %fd2986, %fd2993;
	ld.global.nc.v2.f64 	{%fd2996, %fd2997}, [%rd152+32];
	fma.rn.f64 	%fd2998, %fd2995, %fd2986, %fd2996;
	fma.rn.f64 	%fd2999, %fd2998, %fd2986, %fd2997;
	fma.rn.f64 	%fd3000, %fd2999, %fd3180, %fd3180;
	fma.rn.f64 	%fd3001, %fd2999, %fd2986, 0d3FF0000000000000;
	selp.f64 	%fd3002, %fd3001, %fd3000, %p470;
	and.b32  	%r1465, %r1626, 2;
	setp.eq.s32 	%p471, %r1465, 0;
	mov.f64 	%fd3003, 0d0000000000000000;
	sub.f64 	%fd3004, %fd3003, %fd3002;
	selp.f64 	%fd3005, %fd3002, %fd3004, %p471;
	fma.rn.f64 	%fd3006, %fd47, %fd47, 0d3FF0000000000000;
	sqrt.rn.f64 	%fd3007, %fd3006;
	add.f64 	%fd67, %fd3007, %fd3005;
	{
	.reg .b32 %temp; 
	mov.b64 	{%temp, %r56}, %fd67;
	}
	setp.neu.f64 	%p472, %fd67, 0d0000000000000000;
	@%p472 bra 	$L__BB4_54;
	setp.lt.s32 	%p474, %r33, 0;
	setp.eq.s32 	%p475, %r34, 1074790400;
	selp.b32 	%r1466, %r56, 0, %p475;
	or.b32  	%r1467, %r1466, 2146435072;
	selp.b32 	%r1468, %r1467, %r1466, %p474;
	mov.b32 	%r1469, 0;
	mov.b64 	%fd3182, {%r1469, %r1468};
	bra.uni 	$L__BB4_55;
$L__BB4_54:
	abs.f64 	%fd3008, %fd67;
	{ // callseq 163, 0
	.param .b64 param0;
	st.param.f64 	[param0], %fd3008;
	.param .b64 retval0;
	call.uni (retval0), 
	__internal_accurate_pow, 
	(
	param0
	);
	ld.param.f64 	%fd3009, [retval0];
	} // callseq 163
	setp.lt.s32 	%p473, %r56, 0;
	selp.f64 	%fd3182, 0dFFF8000000000000, %fd3009, %p473;
$L__BB4_55:
	add.f64 	%fd3011, %fd67, 0d4004000000000000;
	{
	.reg .b32 %temp; 
	mov.b64 	{%temp, %r1470}, %fd3011;
	}
	and.b32  	%r1471, %r1470, 2146435072;
	setp.ne.s32 	%p476, %r1471, 2146435072;
	@%p476 bra 	$L__BB4_60;
	setp.num.f64 	%p477, %fd67, %fd67;
	@%p477 bra 	$L__BB4_58;
	mov.f64 	%fd3013, 0d4004000000000000;
	add.rn.f64 	%fd3182, %fd67, %fd3013;
	bra.uni 	$L__BB4_60;
$L__BB4_58:
	abs.f64 	%fd3012, %fd67;
	setp.neu.f64 	%p478, %fd3012, 0d7FF0000000000000;
	@%p478 bra 	$L__BB4_60;
	setp.lt.s32 	%p479, %r56, 0;
	selp.b32 	%r1473, %r1472, %r35, %p479;
	mov.b32 	%r1474, 0;
	mov.b64 	%fd3182, {%r1474, %r1473};
$L__BB4_60:
	setp.eq.f64 	%p480, %fd67, 0d3FF0000000000000;
	selp.f64 	%fd74, 0d3FF0000000000000, %fd3182, %p480;
	mul.f64 	%fd75, %fd47, 0d4014000000000000;
	abs.f64 	%fd76, %fd75;
	setp.neu.f64 	%p481, %fd76, 0d7FF0000000000000;
	@%p481 bra 	$L__BB4_62;
	mov.f64 	%fd3019, 0d0000000000000000;
	mul.rn.f64 	%fd3184, %fd75, %fd3019;
	mov.b32 	%r1628, 1;
	bra.uni 	$L__BB4_65;
$L__BB4_62:
	mul.f64 	%fd3014, %fd75, 0d3FE45F306DC9C883;
	cvt.rni.s32.f64 	%r1627, %fd3014;
	cvt.rn.f64.s32 	%fd3015, %r1627;
	fma.rn.f64 	%fd3016, %fd3015, 0dBFF921FB54442D18, %fd75;
	fma.rn.f64 	%fd3017, %fd3015, 0dBC91A62633145C00, %fd3016;
	fma.rn.f64 	%fd3184, %fd3015, 0dB97B839A252049C0, %fd3017;
	setp.ltu.f64 	%p482, %fd76, 0d41E0000000000000;
	@%p482 bra 	$L__BB4_64;
	{ // callseq 164, 0
	.param .b64 param0;
	st.param.f64 	[param0], %fd75;
	.param .align 16 .b8 retval0[16];
	call.uni (retval0), 
	__internal_trig_reduction_slowpathd, 
	(
	param0
	);
	ld.param.f64 	%fd3184, [retval0];
	ld.param.b32 	%r1627, [retval0+8];
	} // callseq 164
$L__BB4_64:
	add.s32 	%r1628, %r1627, 1;
$L__BB4_65:
	shl.b32 	%r1477, %r1628, 6;
	cvt.u64.u32 	%rd153, %r1477;
	and.b64  	%rd154, %rd153, 64;
	add.s64 	%rd156, %rd151, %rd154;
	mul.rn.f64 	%fd3020, %fd3184, %fd3184;
	and.b32  	%r1478, %r1628, 1;
	setp.eq.b32 	%p483, %r1478, 1;
	selp.f64 	%fd3021, 0dBDA8FF8320FD8164, 0d3DE5DB65F9785EBA, %p483;
	ld.global.nc.v2.f64 	{%fd3022, %fd3023}, [%rd156];
	fma.rn.f64 	%fd3024, %fd3021, %fd3020, %fd3022;
	fma.rn.f64 	%fd3025, %fd3024, %fd3020, %fd3023;
	ld.global.nc.v2.f64 	{%fd3026, %fd3027}, [%rd156+16];
	fma.rn.f64 	%fd3028, %fd3025, %fd3020, %fd3026;
	fma.rn.f64 	%fd3029, %fd3028, %fd3020, %fd3027;
	ld.global.nc.v2.f64 	{%fd3030, %fd3031}, [%rd156+32];
	fma.rn.f64 	%fd3032, %fd3029, %fd3020, %fd3030;
	fma.rn.f64 	%fd3033, %fd3032, %fd3020, %fd3031;
	fma.rn.f64 	%fd3034, %fd3033, %fd3184, %fd3184;
	fma.rn.f64 	%fd3035, %fd3033, %fd3020, 0d3FF0000000000000;
	selp.f64 	%fd3036, %fd3035, %fd3034, %p483;
	and.b32  	%r1479, %r1628, 2;
	setp.eq.s32 	%p484, %r1479, 0;
	mov.f64 	%fd3037, 0d0000000000000000;
	sub.f64 	%fd3038, %fd3037, %fd3036;
	selp.f64 	%fd3039, %fd3036, %fd3038, %p484;
	mul.f64 	%fd82, %fd74, %fd3039;
	neg.f64 	%fd3040, %fd47;
	fma.rn.f64 	%fd3041, %fd47, 0dBFF71547652B82FE, 0d4338000000000000;
	{
	.reg .b32 %temp; 
	mov.b64 	{%r62, %temp}, %fd3041;
	}
	mov.f64 	%fd3042, 0dC338000000000000;
	add.rn.f64 	%fd3043, %fd3041, %fd3042;
	fma.rn.f64 	%fd3044, %fd3043, 0dBFE62E42FEFA39EF, %fd3040;
	fma.rn.f64 	%fd3045, %fd3043, 0dBC7ABC9E3B39803F, %fd3044;
	fma.rn.f64 	%fd3046, %fd3045, 0d3E5ADE1569CE2BDF, 0d3E928AF3FCA213EA;
	fma.rn.f64 	%fd3047, %fd3046, %fd3045, 0d3EC71DEE62401315;
	fma.rn.f64 	%fd3048, %fd3047, %fd3045, 0d3EFA01997C89EB71;
	fma.rn.f64 	%fd3049, %fd3048, %fd3045, 0d3F2A01A014761F65;
	fma.rn.f64 	%fd3050, %fd3049, %fd3045, 0d3F56C16C1852B7AF;
	fma.rn.f64 	%fd3051, %fd3050, %fd3045, 0d3F81111111122322;
	fma.rn.f64 	%fd3052, %fd3051, %fd3045, 0d3FA55555555502A1;
	fma.rn.f64 	%fd3053, %fd3052, %fd3045, 0d3FC5555555555511;
	fma.rn.f64 	%fd3054, %fd3053, %fd3045, 0d3FE000000000000B;
	fma.rn.f64 	%fd3055, %fd3054, %fd3045, 0d3FF0000000000000;
	fma.rn.f64 	%fd3056, %fd3055, %fd3045, 0d3FF0000000000000;
	{
	.reg .b32 %temp; 
	mov.b64 	{%r63, %temp}, %fd3056;
	}
	{
	.reg .b32 %temp; 
	mov.b64 	{%temp, %r64}, %fd3056;
	}
	shl.b32 	%r1480, %r62, 20;
	add.s32 	%r1481, %r1480, %r64;
	mov.b64 	%fd3185, {%r63, %r1481};
	{
	.reg .b32 %temp; 
	mov.b64 	{%temp, %r1482}, %fd3040;
	}
	mov.b32 	%f68, %r1482;
	abs.f32 	%f4, %f68;
	setp.lt.f32 	%p485, %f4, 0f4086232B;
	@%p485 bra 	$L__BB4_68;
	setp.gt.f64 	%p486, %fd47, 0d0000000000000000;
	mov.f64 	%fd3057, 0d7FF0000000000000;
	sub.f64 	%fd3058, %fd3057, %fd47;
	selp.f64 	%fd3185, 0d0000000000000000, %fd3058, %p486;
	setp.geu.f32 	%p487, %f4, 0f40874800;
	@%p487 bra 	$L__BB4_68;
	shr.u32 	%r1483, %r62, 31;
	add.s32 	%r1484, %r62, %r1483;
	shr.s32 	%r1485, %r1484, 1;
	shl.b32 	%r1486, %r1485, 20;
	add.s32 	%r1487, %r64, %r1486;
	mov.b64 	%fd3059, {%r63, %r1487};
	sub.s32 	%r1488, %r62, %r1485;
	shl.b32 	%r1489, %r1488, 20;
	add.s32 	%r1490, %r1489, 1072693248;
	mov.b32 	%r1491, 0;
	mov.b64 	%fd3060, {%r1491, %r1490};
	mul.f64 	%fd3185, %fd3060, %fd3059;
$L__BB4_68:
	add.f64 	%fd3061, %fd3185, 0d3FF0000000000000;
	div.rn.f64 	%fd3062, %fd82, %fd3061;
	fma.rn.f64 	%fd3186, %fd720, %fd3062, %fd3186;
	add.s32 	%r1621, %r1621, 512;
	add.s32 	%r1620, %r1620, 512;
	setp.lt.s32 	%p488, %r1621, %r2;
	@%p488 bra 	$L__BB4_38;
$L__BB4_69:
	setp.lt.s64 	%p489, %rd6, 512;
	@%p489 bra 	$L__BB4_74;
	// begin inline asm
	mov.u32 %r1555, %laneid;
	// end inline asm
	mov.b64 	%rd167, %fd3186;
	mov.b64 	{%r1557, %r1562}, %rd167;
	mov.b32 	%r1563, 1;
	mov.b32 	%r1604, 31;
	mov.b32 	%r1605, -1;
	// begin inline asm
	shfl.sync.down.b32 %r1556, %r1557, %r1563, %r1604, %r1605;
	// end inline asm
	// begin inline asm
	shfl.sync.down.b32 %r1561, %r1562, %r1563, %r1604, %r1605;
	// end inline asm
	mov.b64 	%rd168, {%r1556, %r1561};
	mov.b64 	%fd3121, %rd168;
	setp.gt.s32 	%p513, %r1555, 30;
	add.f64 	%fd3122, %fd3186, %fd3121;
	selp.f64 	%fd3123, %fd3186, %fd3122, %p513;
	mov.b64 	%rd169, %fd3123;
	mov.b64 	{%r1567, %r1572}, %rd169;
	mov.b32 	%r1573, 2;
	// begin inline asm
	shfl.sync.down.b32 %r1566, %r1567, %r1573, %r1604, %r1605;
	// end inline asm
	// begin inline asm
	shfl.sync.down.b32 %r1571, %r1572, %r1573, %r1604, %r1605;
	// end inline asm
	mov.b64 	%rd170, {%r1566, %r1571};
	mov.b64 	%fd3124, %rd170;
	setp.gt.s32 	%p514, %r1555, 29;
	add.f64 	%fd3125, %fd3123, %fd3124;
	selp.f64 	%fd3126, %fd3123, %fd3125, %p514;
	mov.b64 	%rd171, %fd3126;
	mov.b64 	{%r1577, %r1582}, %rd171;
	mov.b32 	%r1583, 4;
	// begin inline asm
	shfl.sync.down.b32 %r1576, %r1577, %r1583, %r1604, %r1605;
	// end inline asm
	// begin inline asm
	shfl.sync.down.b32 %r1581, %r1582, %r1583, %r1604, %r1605;
	// end inline asm
	mov.b64 	%rd172, {%r1576, %r1581};
	mov.b64 	%fd3127, %rd172;
	setp.gt.s32 	%p515, %r1555, 27;
	add.f64 	%fd3128, %fd3126, %fd3127;
	selp.f64 	%fd3129, %fd3126, %fd3128, %p515;
	mov.b64 	%rd173, %fd3129;
	mov.b64 	{%r1587, %r1592}, %rd173;
	mov.b32 	%r1593, 8;
	// begin inline asm
	shfl.sync.down.b32 %r1586, %r1587, %r1593, %r1604, %r1605;
	// end inline asm
	// begin inline asm
	shfl.sync.down.b32 %r1591, %r1592, %r1593, %r1604, %r1605;
	// end inline asm
	mov.b64 	%rd174, {%r1586, %r1591};
	mov.b64 	%fd3130, %rd174;
	setp.gt.s32 	%p516, %r1555, 23;
	add.f64 	%fd3131, %fd3129, %fd3130;
	selp.f64 	%fd3132, %fd3129, %fd3131, %p516;
	mov.b64 	%rd175, %fd3132;
	mov.b64 	{%r1597, %r1602}, %rd175;
	mov.b32 	%r1603, 16;
	// begin inline asm
	shfl.sync.down.b32 %r1596, %r1597, %r1603, %r1604, %r1605;
	// end inline asm
	// begin inline asm
	shfl.sync.down.b32 %r1601, %r1602, %r1603, %r1604, %r1605;
	// end inline asm
	mov.b64 	%rd176, {%r1596, %r1601};
	mov.b64 	%fd3133, %rd176;
	setp.gt.s32 	%p517, %r1555, 15;
	add.f64 	%fd89, %fd3132, %fd3133;
	selp.f64 	%fd3341, %fd3132, %fd89, %p517;
	setp.ne.s32 	%p518, %r1555, 0;
	@%p518 bra 	$L__BB4_72;
	shr.u32 	%r1606, %r3, 2;
	and.b32  	%r1607, %r1606, 248;
	mov.u32 	%r1608, _ZZN3cub18CUB_300001_SM_10006detail6reduce28DeviceReduceSingleTileKernelINS2_10policy_hubIdyN4cuda3std3__44plusIdEEE10Policy1000EN6thrust24THRUST_300001_SM_1000_NS17counting_iteratorIiNSD_11use_defaultESF_SF_EEPdyS9_dd22ComplexRiemannFunctionEEvT0_T1_T2_T3_T4_T6_E12temp_storage;
	add.s32 	%r1609, %r1608, %r1607;
	st.shared.f64 	[%r1609+16], %fd89;
$L__BB4_72:
	bar.sync 	0;
	setp.ne.s32 	%p519, %r3, 0;
	@%p519 bra 	$L__BB4_540;
	ld.shared.f64 	%fd3134, [_ZZN3cub18CUB_300001_SM_10006detail6reduce28DeviceReduceSingleTileKernelINS2_10policy_hubIdyN4cuda3std3__44plusIdEEE10Policy1000EN6thrust24THRUST_300001_SM_1000_NS17counting_iteratorIiNSD_11use_defaultESF_SF_EEPdyS9_dd22ComplexRiemannFunctionEEvT0_T1_T2_T3_T4_T6_E12temp_storage+24];
	add.f64 	%fd3135, %fd3341, %fd3134;
	ld.shared.f64 	%fd3136, [_ZZN3cub18CUB_300001_SM_10006detail6reduce28DeviceReduceSingleTileKernelINS2_10policy_hubIdyN4cuda3std3__44plusIdEEE10Policy1000EN6thrust24THRUST_300001_SM_1000_NS17counting_iteratorIiNSD_11use_defaultESF_SF_EEPdyS9_dd22ComplexRiemannFunctionEEvT0_T1_T2_T3_T4_T6_E12temp_storage+32];
	add.f64 	%fd3137, %fd3135, %fd3136;
	ld.shared.f64 	%fd3138, [_ZZN3cub18CUB_300001_SM_10006detail6reduce28DeviceReduceSingleTileKernelINS2_10policy_hubIdyN4cuda3std3__44plusIdEEE10Policy1000EN6thrust24THRUST_300001_SM_1000_NS17counting_iteratorIiNSD_11use_defaultESF_SF_EEPdyS9_dd22ComplexRiemannFunctionEEvT0_T1_T2_T3_T4_T6_E12temp_storage+40];
	add.f64 	%fd3139, %fd3137, %fd3138;
	ld.shared.f64 	%fd3140, [_ZZN3cub18CUB_300001_SM_10006detail6reduce28DeviceReduceSingleTileKernelINS2_10policy_hubIdyN4cuda3std3__44plusIdEEE10Policy1000EN6thrust24THRUST_300001_SM_1000_NS17counting_iteratorIiNSD_11use_defaultESF_SF_EEPdyS9_dd22ComplexRiemannFunctionEEvT0_T1_T2_T3_T4_T6_E12temp_storage+48];
	add.f64 	%fd3141, %fd3139, %fd3140;
	ld.shared.f64 	%fd3142, [_ZZN3cub18CUB_300001_SM_10006detail6reduce28DeviceReduceSingleTileKernelINS2_10policy_hubIdyN4cuda3std3__44plusIdEEE10Policy1000EN6thrust24THRUST_300001_SM_1000_NS17counting_iteratorIiNSD_11use_defaultESF_SF_EEPdyS9_dd22ComplexRiemannFunctionEEvT0_T1_T2_T3_T4_T6_E12temp_storage+56];
	add.f64 	%fd3143, %fd3141, %fd3142;
	ld.shared.f64 	%fd3144, [_ZZN3cub18CUB_300001_SM_10006detail6reduce28DeviceReduceSingleTileKernelINS2_10policy_hubIdyN4cuda3std3__44plusIdEEE10Policy1000EN6thrust24THRUST_300001_SM_1000_NS17counting_iteratorIiNSD_11use_defaultESF_SF_EEPdyS9_dd22ComplexRiemannFunctionEEvT0_T1_T2_T3_T4_T6_E12temp_storage+64];
	add.f64 	%fd3145, %fd3143, %fd3144;
	ld.shared.f64 	%fd3146, [_ZZN3cub18CUB_300001_SM_10006detail6reduce28DeviceReduceSingleTileKernelINS2_10policy_hubIdyN4cuda3std3__44plusIdEEE10Policy1000EN6thrust24THRUST_300001_SM_1000_NS17counting_iteratorIiNSD_11use_defaultESF_SF_EEPdyS9_dd22ComplexRiemannFunctionEEvT0_T1_T2_T3_T4_T6_E12temp_storage+72];
	add.f64 	%fd3147, %fd3145, %fd3146;
	ld.shared.f64 	%fd3148, [_ZZN3cub18CUB_300001_SM_10006detail6reduce28DeviceReduceSingleTileKernelINS2_10policy_hubIdyN4cuda3std3__44plusIdEEE10Policy1000EN6thrust24THRUST_300001_SM_1000_NS17counting_iteratorIiNSD_11use_defaultESF_SF_EEPdyS9_dd22ComplexRiemannFunctionEEvT0_T1_T2_T3_T4_T6_E12temp_storage+80];
	add.f64 	%fd3149, %fd3147, %fd3148;
	ld.shared.f64 	%fd3150, [_ZZN3cub18CUB_300001_SM_10006detail6reduce28DeviceReduceSingleTileKernelINS2_10policy_hubIdyN4cuda3std3__44plusIdEEE10Policy1000EN6thrust24THRUST_300001_SM_1000_NS17counting_iteratorIiNSD_11use_defaultESF_SF_EEPdyS9_dd22ComplexRiemannFunctionEEvT0_T1_T2_T3_T4_T6_E12temp_storage+88];
	add.f64 	%fd3151, %fd3149, %fd3150;
	ld.shared.f64 	%fd3152, [_ZZN3cub18CUB_300001_SM_10006detail6reduce28DeviceReduceSingleTileKernelINS2_10policy_hubIdyN4cuda3std3__44plusIdEEE10Policy1000EN6thrust24THRUST_300001_SM_1000_NS17counting_iteratorIiNSD_11use_defaultESF_SF_EEPdyS9_dd22ComplexRiemannFunctionEEvT0_T1_T2_T3_T4_T6_E12temp_storage+96];
	add.f64 	%fd3153, %fd3151, %fd3152;
	ld.shared.f64 	%fd3154, [_ZZN3cub18CUB_300001_SM_10006detail6reduce28DeviceReduceSingleTileKernelINS2_10policy_hubIdyN4cuda3std3__44plusIdEEE10Policy1000EN6thrust24THRUST_300001_SM_1000_NS17counting_iteratorIiNSD_11use_defaultESF_SF_EEPdyS9_dd22ComplexRiemannFunctionEEvT0_T1_T2_T3_T4_T6_E12temp_storage+104];
	add.f64 	%fd3155, %fd3153, %fd3154;
	ld.shared.f64 	%fd3156, [_ZZN3cub18CUB_300001_SM_10006detail6reduce28DeviceReduceSingleTileKernelINS2_10policy_hubIdyN4cuda3std3__44plusIdEEE10Policy1000EN6thrust24THRUST_300001_SM_1000_NS17counting_iteratorIiNSD_11use_defaultESF_SF_EEPdyS9_dd22ComplexRiemannFunctionEEvT0_T1_T2_T3_T4_T6_E12temp_storage+112];
	add.f64 	%fd3157, %fd3155, %fd3156;
	ld.shared.f64 	%fd3158, [_ZZN3cub18CUB_300001_SM_10006detail6reduce28DeviceReduceSingleTileKernelINS2_10policy_hubIdyN4cuda3std3__44plusIdEEE10Policy1000EN6thrust24THRUST_300001_SM_1000_NS17counting_iteratorIiNSD_11use_defaultESF_SF_EEPdyS9_dd22ComplexRiemannFunctionEEvT0_T1_T2_T3_T4_T6_E12temp_storage+120];
	add.f64 	%fd3159, %fd3157, %fd3158;
	ld.shared.f64 	%fd3160, [_ZZN3cub18CUB_300001_SM_10006detail6reduce28DeviceReduceSingleTileKernelINS2_10policy_hubIdyN4cuda3std3__44plusIdEEE10Policy1000EN6thrust24THRUST_300001_SM_1000_NS17counting_iteratorIiNSD_11use_defaultESF_SF_EEPdyS9_dd22ComplexRiemannFunctionEEvT0_T1_T2_T3_T4_T6_E12temp_storage+128];
	add.f64 	%fd3161, %fd3159, %fd3160;
	ld.shared.f64 	%fd3162, [_ZZN3cub18CUB_300001_SM_10006detail6reduce28DeviceReduceSingleTileKernelINS2_10policy_hubIdyN4cuda3std3__44plusIdEEE10Policy1000EN6thrust24THRUST_300001_SM_1000_NS17counting_iteratorIiNSD_11use_defaultESF_SF_EEPdyS9_dd22ComplexRiemannFunctionEEvT0_T1_T2_T3_T4_T6_E12temp_storage+136];
	add.f64 	%fd3341, %fd3161, %fd3162;
	bra.uni 	$L__BB4_540;
$L__BB4_74:
	// begin inline asm
	mov.u32 %r1492, %laneid;
	// end inline asm
	and.b32  	%r1543, %r3, 992;
	add.s32 	%r1544, %r1543, 32;
	setp.gt.s32 	%p490, %r1544, %r2;
	not.b32 	%r1545, %r1543;
	add.s32 	%r1546, %r2, %r1545;
	selp.b32 	%r1541, %r1546, 31, %p490;
	mov.b64 	%rd157, %fd3186;
	mov.b64 	{%r1494, %r1499}, %rd157;
	mov.b32 	%r1500, 1;
	mov.b32 	%r1542, -1;
	// begin inline asm
	shfl.sync.down.b32 %r1493, %r1494, %r1500, %r1541, %r1542;
	// end inline asm
	// begin inline asm
	shfl.sync.down.b32 %r1498, %r1499, %r1500, %r1541, %r1542;
	// end inline asm
	mov.b64 	%rd158, {%r1493, %r1498};
	mov.b64 	%fd3063, %rd158;
	setp.lt.s32 	%p491, %r1492, %r1541;
	add.f64 	%fd3064, %fd3186, %fd3063;
	selp.f64 	%fd3065, %fd3064, %fd3186, %p491;
	mov.b64 	%rd159, %fd3065;
	mov.b64 	{%r1504, %r1509}, %rd159;
	mov.b32 	%r1510, 2;
	// begin inline asm
	shfl.sync.down.b32 %r1503, %r1504, %r1510, %r1541, %r1542;
	// end inline asm
	// begin inline asm
	shfl.sync.down.b32 %r1508, %r1509, %r1510, %r1541, %r1542;
	// end inline asm
	mov.b64 	%rd160, {%r1503, %r1508};
	mov.b64 	%fd3066, %rd160;
	add.s32 	%r1547, %r1492, 2;
	setp.gt.s32 	%p492, %r1547, %r1541;
	add.f64 	%fd3067, %fd3065, %fd3066;
	selp.f64 	%fd3068, %fd3065, %fd3067, %p492;
	mov.b64 	%rd161, %fd3068;
	mov.b64 	{%r1514, %r1519}, %rd161;
	mov.b32 	%r1520, 4;
	// begin inline asm
	shfl.sync.down.b32 %r1513, %r1514, %r1520, %r1541, %r1542;
	// end inline asm
	// begin inline asm
	shfl.sync.down.b32 %r1518, %r1519, %r1520, %r1541, %r1542;
	// end inline asm
	mov.b64 	%rd162, {%r1513, %r1518};
	mov.b64 	%fd3069, %rd162;
	add.s32 	%r1548, %r1492, 4;
	setp.gt.s32 	%p493, %r1548, %r1541;
	add.f64 	%fd3070, %fd3068, %fd3069;
	selp.f64 	%fd3071, %fd3068, %fd3070, %p493;
	mov.b64 	%rd163, %fd3071;
	mov.b64 	{%r1524, %r1529}, %rd163;
	mov.b32 	%r1530, 8;
	// begin inline asm
	shfl.sync.down.b32 %r1523, %r1524, %r1530, %r1541, %r1542;
	// end inline asm
	// begin inline asm
	shfl.sync.down.b32 %r1528, %r1529, %r1530, %r1541, %r1542;
	// end inline asm
	mov.b64 	%rd164, {%r1523, %r1528};
	mov.b64 	%fd3072, %rd164;
	add.s32 	%r1549, %r1492, 8;
	setp.gt.s32 	%p494, %r1549, %r1541;
	add.f64 	%fd3073, %fd3071, %fd3072;
	selp.f64 	%fd3074, %fd3071, %fd3073, %p494;
	mov.b64 	%rd165, %fd3074;
	mov.b64 	{%r1534, %r1539}, %rd165;
	mov.b32 	%r1540, 16;
	// begin inline asm
	shfl.sync.down.b32 %r1533, %r1534, %r1540, %r1541, %r1542;
	// end inline asm
	// begin inline asm
	shfl.sync.down.b32 %r1538, %r1539, %r1540, %r1541, %r1542;
	// end inline asm
	mov.b64 	%rd166, {%r1533, %r1538};
	mov.b64 	%fd3075, %rd166;
	add.s32 	%r1550, %r1492, 16;
	setp.gt.s32 	%p495, %r1550, %r1541;
	add.f64 	%fd3076, %fd3074, %fd3075;
	selp.f64 	%fd3341, %fd3074, %fd3076, %p495;
	setp.ne.s32 	%p496, %r1492, 0;
	@%p496 bra 	$L__BB4_76;
	shr.u32 	%r1551, %r3, 2;
	and.b32  	%r1552, %r1551, 248;
	mov.u32 	%r1553, _ZZN3cub18CUB_300001_SM_10006detail6reduce28DeviceReduceSingleTileKernelINS2_10policy_hubIdyN4cuda3std3__44plusIdEEE10Policy1000EN6thrust24THRUST_300001_SM_1000_NS17counting_iteratorIiNSD_11use_defaultESF_SF_EEPdyS9_dd22ComplexRiemannFunctionEEvT0_T1_T2_T3_T4_T6_E12temp_storage;
	add.s32 	%r1554, %r1553, %r1552;
	st.shared.f64 	[%r1554+16], %fd3341;
$L__BB4_76:
	bar.sync 	0;
	setp.ne.s32 	%p497, %r3, 0;
	@%p497 bra 	$L__BB4_540;
	setp.gt.s64 	%p498, %rd6, 32;
	ld.shared.f64 	%fd3077, [_ZZN3cub18CUB_300001_SM_10006detail6reduce28DeviceReduceSingleTileKernelINS2_10policy_hubIdyN4cuda3std3__44plusIdEEE10Policy1000EN6thrust24THRUST_300001_SM_1000_NS17counting_iteratorIiNSD_11use_defaultESF_SF_EEPdyS9_dd22ComplexRiemannFunctionEEvT0_T1_T2_T3_T4_T6_E12temp_storage+24];
	add.f64 	%fd3078, %fd3341, %fd3077;
	selp.f64 	%fd3079, %fd3078, %fd3341, %p498;
	setp.gt.s64 	%p499, %rd6, 64;
	ld.shared.f64 	%fd3080, [_ZZN3cub18CUB_300001_SM_10006detail6reduce28DeviceReduceSingleTileKernelINS2_10policy_hubIdyN4cuda3std3__44plusIdEEE10Policy1000EN6thrust24THRUST_300001_SM_1000_NS17counting_iteratorIiNSD_11use_defaultESF_SF_EEPdyS9_dd22ComplexRiemannFunctionEEvT0_T1_T2_T3_T4_T6_E12temp_storage+32];
	add.f64 	%fd3081, %fd3080, %fd3079;
	selp.f64 	%fd3082, %fd3081, %fd3079, %p499;
	setp.gt.s64 	%p500, %rd6, 96;
	ld.shared.f64 	%fd3083, [_ZZN3cub18CUB_300001_SM_10006detail6reduce28DeviceReduceSingleTileKernelINS2_10policy_hubIdyN4cuda3std3__44plusIdEEE10Policy1000EN6thrust24THRUST_300001_SM_1000_NS17counting_iteratorIiNSD_11use_defaultESF_SF_EEPdyS9_dd22ComplexRiemannFunctionEEvT0_T1_T2_T3_T4_T6_E12temp_storage+40];
	add.f64 	%fd3084, %fd3083, %fd3082;
	selp.f64 	%fd3085, %fd3084, %fd3082, %p500;
	setp.gt.s64 	%p501, %rd6, 128;
	ld.shared.f64 	%fd3086, [_ZZN3cub18CUB_300001_SM_10006detail6reduce28DeviceReduceSingleTileKernelINS2_10policy_hubIdyN4cuda3std3__44plusIdEEE10Policy1000EN6thrust24THRUST_300001_SM_1000_NS17counting_iteratorIiNSD_11use_defaultESF_SF_EEPdyS9_dd22ComplexRiemannFunctionEEvT0_T1_T2_T3_T4_T6_E12temp_storage+48];
	add.f64 	%fd3087, %fd3086, %fd3085;
	selp.f64 	%fd3088, %fd3087, %fd3085, %p501;
	setp.gt.s64 	%p502, %rd6, 160;
	ld.shared.f64 	%fd3089, [_ZZN3cub18CUB_300001_SM_10006detail6reduce28DeviceReduceSingleTileKernelINS2_10policy_hubIdyN4cuda3std3__44plusIdEEE10Policy1000EN6thrust24THRUST_300001_SM_1000_NS17counting_iteratorIiNSD_11use_defaultESF_SF_EEPdyS9_dd22ComplexRiemannFunctionEEvT0_T1_T2_T3_T4_T6_E12temp_storage+56];
	add.f64 	%fd3090, %fd3089, %fd3088;
	selp.f64 	%fd3091, %fd3090, %fd3088, %p502;
	setp.gt.s64 	%p503, %rd6, 192;
	ld.shared.f64 	%fd3092, [_ZZN3cub18CUB_300001_SM_10006detail6reduce28DeviceReduceSingleTileKernelINS2_10policy_hubIdyN4cuda3std3__44plusIdEEE10Policy1000EN6thrust24THRUST_300001_SM_1000_NS17counting_iteratorIiNSD_11use_defaultESF_SF_EEPdyS9_dd22ComplexRiemannFunctionEEvT0_T1_T2_T3_T4_T6_E12temp_storage+64];
	add.f64 	%fd3093, %fd3092, %fd3091;
	selp.f64 	%fd3094, %fd3093, %fd3091, %p503;
	setp.gt.s64 	%p504, %rd6, 224;
	ld.shared.f64 	%fd3095, [_ZZN3cub18CUB_300001_SM_10006detail6reduce28DeviceReduceSingleTileKernelINS2_10policy_hubIdyN4cuda3std3__44plusIdEEE10Policy1000EN6thrust24THRUST_300001_SM_1000_NS17counting_iteratorIiNSD_11use_defaultESF_SF_EEPdyS9_dd22ComplexRiemannFunctionEEvT0_T1_T2_T3_T4_T6_E12temp_storage+72];
	add.f64 	%fd3096, %fd3095, %fd3094;
	selp.f64 	%fd3097, %fd3096, %fd3094, %p504;
	setp.gt.s64 	%p505, %rd6, 256;
	ld.shared.f64 	%fd3098, [_ZZN3cub18CUB_300001_SM_10006detail6reduce28DeviceReduceSingleTileKernelINS2_10policy_hubIdyN4cuda3std3__44plusIdEEE10Policy1000EN6thrust24THRUST_300001_SM_1000_NS17counting_iteratorIiNSD_11use_defaultESF_SF_EEPdyS9_dd22ComplexRiemannFunctionEEvT0_T1_T2_T3_T4_T6_E12temp_storage+80];
	add.f64 	%fd3099, %fd3098, %fd3097;
	selp.f64 	%fd3100, %fd3099, %fd3097, %p505;
	setp.gt.s64 	%p506, %rd6, 288;
	ld.shared.f64 	%fd3101, [_ZZN3cub18CUB_300001_SM_10006detail6reduce28DeviceReduceSingleTileKernelINS2_10policy_hubIdyN4cuda3std3__44plusIdEEE10Policy1000EN6thrust24THRUST_300001_SM_1000_NS17counting_iteratorIiNSD_11use_defaultESF_SF_EEPdyS9_dd22ComplexRiemannFunctionEEvT0_T1_T2_T3_T4_T6_E12temp_storage+88];
	add.f64 	%fd3102, %fd3101, %fd3100;
	selp.f64 	%fd3103, %fd3102, %fd3100, %p506;
	setp.gt.s64 	%p507, %rd6, 320;
	ld.shared.f64 	%fd3104, [_ZZN3cub18CUB_300001_SM_10006detail6reduce28DeviceReduceSingleTileKernelINS2_10policy_hubIdyN4cuda3std3__44plusIdEEE10Policy1000EN6thrust24THRUST_300001_SM_1000_NS17counting_iteratorIiNSD_11use_defaultESF_SF_EEPdyS9_dd22ComplexRiemannFunctionEEvT0_T1_T2_T3_T4_T6_E12temp_storage+96];
	add.f64 	%fd3105, %fd3104, %fd3103;
	selp.f64 	%fd3106, %fd3105, %fd3103, %p507;
	setp.gt.s64 	%p508, %rd6, 352;
	ld.shared.f64 	%fd3107, [_ZZN3cub18CUB_300001_SM_10006detail6reduce28DeviceReduceSingleTileKernelINS2_10policy_hubIdyN4cuda3std3__44plusIdEEE10Policy1000EN6thrust24THRUST_300001_SM_1000_NS17counting_iteratorIiNSD_11use_defaultESF_SF_EEPdyS9_dd22ComplexRiemannFunctionEEvT0_T1_T2_T3_T4_T6_E12temp_storage+104];
	add.f64 	%fd3108, %fd3107, %fd3106;
	selp.f64 	%fd3109, %fd3108, %fd3106, %p508;
	setp.gt.s64 	%p509, %rd6, 384;
	ld.shared.f64 	%fd3110, [_ZZN3cub18CUB_300001_SM_10006detail6reduce28DeviceReduceSingleTileKernelINS2_10policy_hubIdyN4cuda3std3__44plusIdEEE10Policy1000EN6thrust24THRUST_300001_SM_1000_NS17counting_iteratorIiNSD_11use_defaultESF_SF_EEPdyS9_dd22ComplexRiemannFunctionEEvT0_T1_T2_T3_T4_T6_E12temp_storage+112];
	add.f64 	%fd3111, %fd3110, %fd3109;
	selp.f64 	%fd3112, %fd3111, %fd3109, %p509;
	setp.gt.s64 	%p510, %rd6, 416;
	ld.shared.f64 	%fd3113, [_ZZN3cub18CUB_300001_SM_10006detail6reduce28DeviceReduceSingleTileKernelINS2_10policy_hubIdyN4cuda3std3__44plusIdEEE10Policy1000EN6thrust24THRUST_300001_SM_1000_NS17counting_iteratorIiNSD_11use_defaultESF_SF_EEPdyS9_dd22ComplexRiemannFunctionEEvT0_T1_T2_T3_T4_T6_E12temp_storage+120];
	add.f64 	%fd3114, %fd3113, %fd3112;
	selp.f64 	%fd3115, %fd3114, %fd3112, %p510;
	setp.gt.s64 	%p511, %rd6, 448;
	ld.shared.f64 	%fd3116, [_ZZN3cub18CUB_300001_SM_10006detail6reduce28DeviceReduceSingleTileKernelINS2_10policy_hubIdyN4cuda3std3__44plusIdEEE10Policy1000EN6thrust24THRUST_300001_SM_1000_NS17counting_iteratorIiNSD_11use_defaultESF_SF_EEPdyS9_dd22ComplexRiemannFunctionEEvT0_T1_T2_T3_T4_T6_E12temp_storage+128];
	add.f64 	%fd3117, %fd3116, %fd3115;
	selp.f64 	%fd3118, %fd3117, %fd3115, %p511;
	setp.gt.s64 	%p512, %rd6, 480;
	ld.shared.f64 	%fd3119, [_ZZN3cub18CUB_300001_SM_10006detail6reduce28DeviceReduceSingleTileKernelINS2_10policy_hubIdyN4cuda3std3__44plusIdEEE10Policy1000EN6thrust24THRUST_300001_SM_1000_NS17counting_iteratorIiNSD_11use_defaultESF_SF_EEPdyS9_dd22ComplexRiemannFunctionEEvT0_T1_T2_T3_T4_T6_E12temp_storage+136];
	add.f64 	%fd3120, %fd3119, %fd3118;
	selp.f64 	%fd3341, %fd3120, %fd3118, %p512;
	bra.uni 	$L__BB4_540;
$L__BB4_78:
	mov.u32 	%r67, %tid.x;
	add.s32 	%r68, %r457, %r67;
	mov.b32 	%r458, 1127219200;
	mov.b32 	%r459, -2147483648;
	mov.b64 	%fd94, {%r459, %r458};
	mov.f64 	%fd721, 0d4004000000000000;
	{
	.reg .b32 %temp; 
	mov.b64 	{%temp, %r69}, %fd721;
	}
	and.b32  	%r70, %r69, 2146435072;
	setp.eq.s32 	%p5, %r70, 1074790400;
	setp.lt.s32 	%p6, %r69, 0;
	selp.b32 	%r71, 0, 2146435072, %p6;
	and.b32  	%r460, %r69, 2147483647;
	setp.ne.s32 	%p7, %r460, 1071644672;
	and.pred  	%p2, %p5, %p7;
	or.b32  	%r72, %r71, -2147483648;
	cvt.rn.f64.s32 	%fd722, %r68;
	fma.rn.f64 	%fd95, %fd720, %fd722, %fd719;
	fma.rn.f64 	%fd723, %fd95, 0d3FF71547652B82FE, 0d4338000000000000;
	{
	.reg .b32 %temp; 
	mov.b64 	{%r73, %temp}, %fd723;
	}
	mov.f64 	%fd724, 0dC338000000000000;
	add.rn.f64 	%fd725, %fd723, %fd724;
	fma.rn.f64 	%fd726, %fd725, 0dBFE62E42FEFA39EF, %fd95;
	fma.rn.f64 	%fd727, %fd725, 0dBC7ABC9E3B39803F, %fd726;
	fma.rn.f64 	%fd728, %fd727, 0d3E5ADE1569CE2BDF, 0d3E928AF3FCA213EA;
	fma.rn.f64 	%fd729, %fd728, %fd727, 0d3EC71DEE62401315;
	fma.rn.f64 	%fd730, %fd729, %fd727, 0d3EFA01997C89EB71;
	fma.rn.f64 	%fd731, %fd730, %fd727, 0d3F2A01A014761F65;
	fma.rn.f64 	%fd732, %fd731, %fd727, 0d3F56C16C1852B7AF;
	fma.rn.f64 	%fd733, %fd732, %fd727, 0d3F81111111122322;
	fma.rn.f64 	%fd734, %fd733, %fd727, 0d3FA55555555502A1;
	fma.rn.f64 	%fd735, %fd734, %fd727, 0d3FC5555555555511;
	fma.rn.f64 	%fd736, %fd735, %fd727, 0d3FE000000000000B;
	fma.rn.f64 	%fd737, %fd736, %fd727, 0d3FF0000000000000;
	fma.rn.f64 	%fd738, %fd737, %fd727, 0d3FF0000000000000;
	{
	.reg .b32 %temp; 
	mov.b64 	{%r74, %temp}, %fd738;
	}
	{
	.reg .b32 %temp; 
	mov.b64 	{%temp, %r75}, %fd738;
	}
	shl.b32 	%r461, %r73, 20;
	add.s32 	%r462, %r461, %r75;
	mov.b64 	%fd3187, {%r74, %r462};
	{
	.reg .b32 %temp; 
	mov.b64 	{%temp, %r463}, %fd95;
	}
	mov.b32 	%f35, %r463;
	abs.f32 	%f5, %f35;
	setp.lt.f32 	%p8, %f5, 0f4086232B;
	@%p8 bra 	$L__BB4_81;
	setp.lt.f64 	%p9, %fd95, 0d0000000000000000;
	add.f64 	%fd739, %fd95, 0d7FF0000000000000;
	selp.f64 	%fd3187, 0d0000000000000000, %fd739, %p9;
	setp.geu.f32 	%p10, %f5, 0f40874800;
	@%p10 bra 	$L__BB4_81;
	shr.u32 	%r464, %r73, 31;
	add.s32 	%r465, %r73, %r464;
	shr.s32 	%r466, %r465, 1;
	shl.b32 	%r467, %r466, 20;
	add.s32 	%r468, %r75, %r467;
	mov.b64 	%fd740, {%r74, %r468};
	sub.s32 	%r469, %r73, %r466;
	shl.b32 	%r470, %r469, 20;
	add.s32 	%r471, %r470, 1072693248;
	mov.b32 	%r472, 0;
	mov.b64 	%fd741, {%r472, %r471};
	mul.f64 	%fd3187, %fd741, %fd740;
$L__BB4_81:
	add.f64 	%fd3188, %fd95, 0d3FF0000000000000;
	{
	.reg .b32 %temp; 
	mov.b64 	{%temp, %r1629}, %fd3188;
	}
	{
	.reg .b32 %temp; 
	mov.b64 	{%r1630, %temp}, %fd3188;
	}
	setp.gt.s32 	%p11, %r1629, 1048575;
	mov.b32 	%r1631, -1023;
	@%p11 bra 	$L__BB4_83;
	mul.f64 	%fd3188, %fd3188, 0d4350000000000000;
	{
	.reg .b32 %temp; 
	mov.b64 	{%temp, %r1629}, %fd3188;
	}
	{
	.reg .b32 %temp; 
	mov.b64 	{%r1630, %temp}, %fd3188;
	}
	mov.b32 	%r1631, -1077;
$L__BB4_83:
	add.s32 	%r475, %r1629, -1;
	setp.gt.u32 	%p12, %r475, 2146435070;
	@%p12 bra 	$L__BB4_87;
	shr.u32 	%r478, %r1629, 20;
	add.s32 	%r1632, %r1631, %r478;
	and.b32  	%r479, %r1629, 1048575;
	or.b32  	%r480, %r479, 1072693248;
	mov.b64 	%fd3189, {%r1630, %r480};
	setp.lt.u32 	%p14, %r480, 1073127583;
	@%p14 bra 	$L__BB4_86;
	{
	.reg .b32 %temp; 
	mov.b64 	{%r481, %temp}, %fd3189;
	}
	{
	.reg .b32 %temp; 
	mov.b64 	{%temp, %r482}, %fd3189;
	}
	add.s32 	%r483, %r482, -1048576;
	mov.b64 	%fd3189, {%r481, %r483};
	add.s32 	%r1632, %r1632, 1;
$L__BB4_86:
	add.f64 	%fd743, %fd3189, 0dBFF0000000000000;
	add.f64 	%fd744, %fd3189, 0d3FF0000000000000;
	rcp.approx.ftz.f64 	%fd745, %fd744;
	neg.f64 	%fd746, %fd744;
	fma.rn.f64 	%fd747, %fd746, %fd745, 0d3FF0000000000000;
	fma.rn.f64 	%fd748, %fd747, %fd747, %fd747;
	fma.rn.f64 	%fd749, %fd748, %fd745, %fd745;
	mul.f64 	%fd750, %fd743, %fd749;
	fma.rn.f64 	%fd751, %fd743, %fd749, %fd750;
	mul.f64 	%fd752, %fd751, %fd751;
	fma.rn.f64 	%fd753, %fd752, 0d3EB1380B3AE80F1E, 0d3ED0EE258B7A8B04;
	fma.rn.f64 	%fd754, %fd753, %fd752, 0d3EF3B2669F02676F;
	fma.rn.f64 	%fd755, %fd754, %fd752, 0d3F1745CBA9AB0956;
	fma.rn.f64 	%fd756, %fd755, %fd752, 0d3F3C71C72D1B5154;
	fma.rn.f64 	%fd757, %fd756, %fd752, 0d3F624924923BE72D;
	fma.rn.f64 	%fd758, %fd757, %fd752, 0d3F8999999999A3C4;
	fma.rn.f64 	%fd759, %fd758, %fd752, 0d3FB5555555555554;
	sub.f64 	%fd760, %fd743, %fd751;
	add.f64 	%fd761, %fd760, %fd760;
	neg.f64 	%fd762, %fd751;
	fma.rn.f64 	%fd763, %fd762, %fd743, %fd761;
	mul.f64 	%fd764, %fd749, %fd763;
	mul.f64 	%fd765, %fd752, %fd759;
	fma.rn.f64 	%fd766, %fd765, %fd751, %fd764;
	xor.b32  	%r484, %r1632, -2147483648;
	mov.b32 	%r485, 1127219200;
	mov.b64 	%fd767, {%r484, %r485};
	sub.f64 	%fd768, %fd767, %fd94;
	fma.rn.f64 	%fd769, %fd768, 0d3FE62E42FEFA39EF, %fd751;
	fma.rn.f64 	%fd770, %fd768, 0dBFE62E42FEFA39EF, %fd769;
	sub.f64 	%fd771, %fd770, %fd751;
	sub.f64 	%fd772, %fd766, %fd771;
	fma.rn.f64 	%fd773, %fd768, 0d3C7ABC9E3B39803F, %fd772;
	add.f64 	%fd3190, %fd769, %fd773;
	bra.uni 	$L__BB4_88;
$L__BB4_87:
	fma.rn.f64 	%fd742, %fd3188, 0d7FF0000000000000, 0d7FF0000000000000;
	{
	.reg .b32 %temp; 
	mov.b64 	{%temp, %r476}, %fd3188;
	}
	and.b32  	%r477, %r476, 2147483647;
	setp.eq.s32 	%p13, %r477, 0;
	selp.f64 	%fd3190, 0dFFF0000000000000, %fd742, %p13;
$L__BB4_88:
	add.f64 	%fd109, %fd3187, %fd3190;
	abs.f64 	%fd110, %fd109;
	setp.neu.f64 	%p15, %fd110, 0d7FF0000000000000;
	@%p15 bra 	$L__BB4_90;
	mov.f64 	%fd779, 0d0000000000000000;
	mul.rn.f64 	%fd3191, %fd109, %fd779;
	mov.b32 	%r1633, 0;
	bra.uni 	$L__BB4_92;
$L__BB4_90:
	mul.f64 	%fd774, %fd109, 0d3FE45F306DC9C883;
	cvt.rni.s32.f64 	%r1633, %fd774;
	cvt.rn.f64.s32 	%fd775, %r1633;
	fma.rn.f64 	%fd776, %fd775, 0dBFF921FB54442D18, %fd109;
	fma.rn.f64 	%fd777, %fd775, 0dBC91A62633145C00, %fd776;
	fma.rn.f64 	%fd3191, %fd775, 0dB97B839A252049C0, %fd777;
	setp.ltu.f64 	%p16, %fd110, 0d41E0000000000000;
	@%p16 bra 	$L__BB4_92;
	{ // callseq 114, 0
	.param .b64 param0;
	st.param.f64 	[param0], %fd109;
	.param .align 16 .b8 retval0[16];
	call.uni (retval0), 
	__internal_trig_reduction_slowpathd, 
	(
	param0
	);
	ld.param.f64 	%fd3191, [retval0];
	ld.param.b32 	%r1633, [retval0+8];
	} // callseq 114
$L__BB4_92:
	shl.b32 	%r488, %r1633, 6;
	cvt.u64.u32 	%rd8, %r488;
	and.b64  	%rd9, %rd8, 64;
	mov.u64 	%rd10, __cudart_sin_cos_coeffs;
	add.s64 	%rd11, %rd10, %rd9;
	mul.rn.f64 	%fd780, %fd3191, %fd3191;
	and.b32  	%r489, %r1633, 1;
	setp.eq.b32 	%p17, %r489, 1;
	selp.f64 	%fd781, 0dBDA8FF8320FD8164, 0d3DE5DB65F9785EBA, %p17;
	ld.global.nc.v2.f64 	{%fd782, %fd783}, [%rd11];
	fma.rn.f64 	%fd784, %fd781, %fd780, %fd782;
	fma.rn.f64 	%fd785, %fd784, %fd780, %fd783;
	ld.global.nc.v2.f64 	{%fd786, %fd787}, [%rd11+16];
	fma.rn.f64 	%fd788, %fd785, %fd780, %fd786;
	fma.rn.f64 	%fd789, %fd788, %fd780, %fd787;
	ld.global.nc.v2.f64 	{%fd790, %fd791}, [%rd11+32];
	fma.rn.f64 	%fd792, %fd789, %fd780, %fd790;
	fma.rn.f64 	%fd793, %fd792, %fd780, %fd791;
	fma.rn.f64 	%fd794, %fd793, %fd3191, %fd3191;
	fma.rn.f64 	%fd795, %fd793, %fd780, 0d3FF0000000000000;
	selp.f64 	%fd796, %fd795, %fd794, %p17;
	and.b32  	%r490, %r1633, 2;
	setp.eq.s32 	%p18, %r490, 0;
	mov.f64 	%fd797, 0d0000000000000000;
	sub.f64 	%fd798, %fd797, %fd796;
	selp.f64 	%fd799, %fd796, %fd798, %p18;
	fma.rn.f64 	%fd800, %fd95, %fd95, 0d3FF0000000000000;
	sqrt.rn.f64 	%fd801, %fd800;
	add.f64 	%fd115, %fd801, %fd799;
	{
	.reg .b32 %temp; 
	mov.b64 	{%temp, %r89}, %fd115;
	}
	setp.neu.f64 	%p19, %fd115, 0d0000000000000000;
	@%p19 bra 	$L__BB4_94;
	setp.lt.s32 	%p21, %r69, 0;
	setp.eq.s32 	%p22, %r70, 1074790400;
	selp.b32 	%r491, %r89, 0, %p22;
	or.b32  	%r492, %r491, 2146435072;
	selp.b32 	%r493, %r492, %r491, %p21;
	mov.b32 	%r494, 0;
	mov.b64 	%fd3193, {%r494, %r493};
	bra.uni 	$L__BB4_95;
$L__BB4_94:
	abs.f64 	%fd802, %fd115;
	{ // callseq 115, 0
	.param .b64 param0;
	st.param.f64 	[param0], %fd802;
	.param .b64 retval0;
	call.uni (retval0), 
	__internal_accurate_pow, 
	(
	param0
	);
	ld.param.f64 	%fd803, [retval0];
	} // callseq 115
	setp.lt.s32 	%p20, %r89, 0;
	selp.f64 	%fd3193, 0dFFF8000000000000, %fd803, %p20;
$L__BB4_95:
	add.f64 	%fd805, %fd115, 0d4004000000000000;
	{
	.reg .b32 %temp; 
	mov.b64 	{%temp, %r495}, %fd805;
	}
	and.b32  	%r496, %r495, 2146435072;
	setp.ne.s32 	%p23, %r496, 2146435072;
	@%p23 bra 	$L__BB4_100;
	setp.num.f64 	%p24, %fd115, %fd115;
	@%p24 bra 	$L__BB4_98;
	mov.f64 	%fd807, 0d4004000000000000;
	add.rn.f64 	%fd3193, %fd115, %fd807;
	bra.uni 	$L__BB4_100;
$L__BB4_98:
	abs.f64 	%fd806, %fd115;
	setp.neu.f64 	%p25, %fd806, 0d7FF0000000000000;
	@%p25 bra 	$L__BB4_100;
	setp.lt.s32 	%p26, %r89, 0;
	selp.b32 	%r497, %r72, %r71, %p2;
	selp.b32 	%r498, %r497, %r71, %p26;
	mov.b32 	%r499, 0;
	mov.b64 	%fd3193, {%r499, %r498};
$L__BB4_100:
	setp.eq.f64 	%p27, %fd115, 0d3FF0000000000000;
	selp.f64 	%fd122, 0d3FF0000000000000, %fd3193, %p27;
	mul.f64 	%fd123, %fd95, 0d4014000000000000;
	abs.f64 	%fd124, %fd123;
	setp.neu.f64 	%p28, %fd124, 0d7FF0000000000000;
	@%p28 bra 	$L__BB4_102;
	mov.f64 	%fd813, 0d0000000000000000;
	mul.rn.f64 	%fd3195, %fd123, %fd813;
	mov.b32 	%r1635, 1;
	bra.uni 	$L__BB4_105;
$L__BB4_102:
	mul.f64 	%fd808, %fd123, 0d3FE45F306DC9C883;
	cvt.rni.s32.f64 	%r1634, %fd808;
	cvt.rn.f64.s32 	%fd809, %r1634;
	fma.rn.f64 	%fd810, %fd809, 0dBFF921FB54442D18, %fd123;
	fma.rn.f64 	%fd811, %fd809, 0dBC91A62633145C00, %fd810;
	fma.rn.f64 	%fd3195, %fd809, 0dB97B839A252049C0, %fd811;
	setp.ltu.f64 	%p29, %fd124, 0d41E0000000000000;
	@%p29 bra 	$L__BB4_104;
	{ // callseq 116, 0
	.param .b64 param0;
	st.param.f64 	[param0], %fd123;
	.param .align 16 .b8 retval0[16];
	call.uni (retval0), 
	__internal_trig_reduction_slowpathd, 
	(
	param0
	);
	ld.param.f64 	%fd3195, [retval0];
	ld.param.b32 	%r1634, [retval0+8];
	} // callseq 116
$L__BB4_104:
	add.s32 	%r1635, %r1634, 1;
$L__BB4_105:
	shl.b32 	%r502, %r1635, 6;
	cvt.u64.u32 	%rd12, %r502;
	and.b64  	%rd13, %rd12, 64;
	add.s64 	%rd15, %rd10, %rd13;
	mul.rn.f64 	%fd814, %fd3195, %fd3195;
	and.b32  	%r503, %r1635, 1;
	setp.eq.b32 	%p30, %r503, 1;
	selp.f64 	%fd815, 0dBDA8FF8320FD8164, 0d3DE5DB65F9785EBA, %p30;
	ld.global.nc.v2.f64 	{%fd816, %fd817}, [%rd15];
	fma.rn.f64 	%fd818, %fd815, %fd814, %fd816;
	fma.rn.f64 	%fd819, %fd818, %fd814, %fd817;
	ld.global.nc.v2.f64 	{%fd820, %fd821}, [%rd15+16];
	fma.rn.f64 	%fd822, %fd819, %fd814, %fd820;
	fma.rn.f64 	%fd823, %fd822, %fd814, %fd821;
	ld.global.nc.v2.f64 	{%fd824, %fd825}, [%rd15+32];
	fma.rn.f64 	%fd826, %fd823, %fd814, %fd824;
	fma.rn.f64 	%fd827, %fd826, %fd814, %fd825;
	fma.rn.f64 	%fd828, %fd827, %fd3195, %fd3195;
	fma.rn.f64 	%fd829, %fd827, %fd814, 0d3FF0000000000000;
	selp.f64 	%fd830, %fd829, %fd828, %p30;
	and.b32  	%r504, %r1635, 2;
	setp.eq.s32 	%p31, %r504, 0;
	mov.f64 	%fd831, 0d0000000000000000;
	sub.f64 	%fd832, %fd831, %fd830;
	selp.f64 	%fd833, %fd830, %fd832, %p31;
	mul.f64 	%fd130, %fd122, %fd833;
	neg.f64 	%fd834, %fd95;
	fma.rn.f64 	%fd835, %fd95, 0dBFF71547652B82FE, 0d4338000000000000;
	{
	.reg .b32 %temp; 
	mov.b64 	{%r95, %temp}, %fd835;
	}
	mov.f64 	%fd836, 0dC338000000000000;
	add.rn.f64 	%fd837, %fd835, %fd836;
	fma.rn.f64 	%fd838, %fd837, 0dBFE62E42FEFA39EF, %fd834;
	fma.rn.f64 	%fd839, %fd837, 0dBC7ABC9E3B39803F, %fd838;
	fma.rn.f64 	%fd840, %fd839, 0d3E5ADE1569CE2BDF, 0d3E928AF3FCA213EA;
	fma.rn.f64 	%fd841, %fd840, %fd839, 0d3EC71DEE62401315;
	fma.rn.f64 	%fd842, %fd841, %fd839, 0d3EFA01997C89EB71;
	fma.rn.f64 	%fd843, %fd842, %fd839, 0d3F2A01A014761F65;
	fma.rn.f64 	%fd844, %fd843, %fd839, 0d3F56C16C1852B7AF;
	fma.rn.f64 	%fd845, %fd844, %fd839, 0d3F81111111122322;
	fma.rn.f64 	%fd846, %fd845, %fd839, 0d3FA55555555502A1;
	fma.rn.f64 	%fd847, %fd846, %fd839, 0d3FC5555555555511;
	fma.rn.f64 	%fd848, %fd847, %fd839, 0d3FE000000000000B;
	fma.rn.f64 	%fd849, %fd848, %fd839, 0d3FF0000000000000;
	fma.rn.f64 	%fd850, %fd849, %fd839, 0d3FF0000000000000;
	{
	.reg .b32 %temp; 
	mov.b64 	{%r96, %temp}, %fd850;
	}
	{
	.reg .b32 %temp; 
	mov.b64 	{%temp, %r97}, %fd850;
	}
	shl.b32 	%r505, %r95, 20;
	add.s32 	%r506, %r505, %r97;
	mov.b64 	%fd3196, {%r96, %r506};
	{
	.reg .b32 %temp; 
	mov.b64 	{%temp, %r507}, %fd834;
	}
	mov.b32 	%f36, %r507;
	abs.f32 	%f6, %f36;
	setp.lt.f32 	%p32, %f6, 0f4086232B;
	@%p32 bra 	$L__BB4_108;
	setp.gt.f64 	%p33, %fd95, 0d0000000000000000;
	mov.f64 	%fd851, 0d7FF0000000000000;
	sub.f64 	%fd852, %fd851, %fd95;
	selp.f64 	%fd3196, 0d0000000000000000, %fd852, %p33;
	setp.geu.f32 	%p34, %f6, 0f40874800;
	@%p34 bra 	$L__BB4_108;
	shr.u32 	%r508, %r95, 31;
	add.s32 	%r509, %r95, %r508;
	shr.s32 	%r510, %r509, 1;
	shl.b32 	%r511, %r510, 20;
	add.s32 	%r512, %r97, %r511;
	mov.b64 	%fd853, {%r96, %r512};
	sub.s32 	%r513, %r95, %r510;
	shl.b32 	%r514, %r513, 20;
	add.s32 	%r515, %r514, 1072693248;
	mov.b32 	%r516, 0;
	mov.b64 	%fd854, {%r516, %r515};
	mul.f64 	%fd3196, %fd854, %fd853;
$L__BB4_108:
	add.f64 	%fd855, %fd3196, 0d3FF0000000000000;
	div.rn.f64 	%fd135, %fd130, %fd855;
	add.s32 	%r98, %r68, 512;
	cvt.rn.f64.s32 	%fd856, %r98;
	fma.rn.f64 	%fd136, %fd720, %fd856, %fd719;
	fma.rn.f64 	%fd857, %fd136, 0d3FF71547652B82FE, 0d4338000000000000;
	{
	.reg .b32 %temp; 
	mov.b64 	{%r99, %temp}, %fd857;
	}
	mov.f64 	%fd858, 0dC338000000000000;
	add.rn.f64 	%fd859, %fd857, %fd858;
	fma.rn.f64 	%fd860, %fd859, 0dBFE62E42FEFA39EF, %fd136;
	fma.rn.f64 	%fd861, %fd859, 0dBC7ABC9E3B39803F, %fd860;
	fma.rn.f64 	%fd862, %fd861, 0d3E5ADE1569CE2BDF, 0d3E928AF3FCA213EA;
	fma.rn.f64 	%fd863, %fd862, %fd861, 0d3EC71DEE62401315;
	fma.rn.f64 	%fd864, %fd863, %fd861, 0d3EFA01997C89EB71;
	fma.rn.f64 	%fd865, %fd864, %fd861, 0d3F2A01A014761F65;
	fma.rn.f64 	%fd866, %fd865, %fd861, 0d3F56C16C1852B7AF;
	fma.rn.f64 	%fd867, %fd866, %fd861, 0d3F81111111122322;
	fma.rn.f64 	%fd868, %fd867, %fd861, 0d3FA55555555502A1;
	fma.rn.f64 	%fd869, %fd868, %fd861, 0d3FC5555555555511;
	fma.rn.f64 	%fd870, %fd869, %fd861, 0d3FE000000000000B;
	fma.rn.f64 	%fd871, %fd870, %fd861, 0d3FF0000000000000;
	fma.rn.f64 	%fd872, %fd871, %fd861, 0d3FF0000000000000;
	{
	.reg .b32 %temp; 
	mov.b64 	{%r100, %temp}, %fd872;
	}
	{
	.reg .b32 %temp; 
	mov.b64 	{%temp, %r101}, %fd872;
	}
	shl.b32 	%r517, %r99, 20;
	add.s32 	%r518, %r517, %r101;
	mov.b64 	%fd3197, {%r100, %r518};
	{
	.reg .b32 %temp; 
	mov.b64 	{%temp, %r519}, %fd136;
	}
	mov.b32 	%f37, %r519;
	abs.f32 	%f7, %f37;
	setp.lt.f32 	%p35, %f7, 0f4086232B;
	@%p35 bra 	$L__BB4_111;
	setp.lt.f64 	%p36, %fd136, 0d0000000000000000;
	add.f64 	%fd873, %fd136, 0d7FF0000000000000;
	selp.f64 	%fd3197, 0d0000000000000000, %fd873, %p36;
	setp.geu.f32 	%p37, %f7, 0f40874800;
	@%p37 bra 	$L__BB4_111;
	shr.u32 	%r520, %r99, 31;
	add.s32 	%r521, %r99, %r520;
	shr.s32 	%r522, %r521, 1;
	shl.b32 	%r523, %r522, 20;
	add.s32 	%r524, %r101, %r523;
	mov.b64 	%fd874, {%r100, %r524};
	sub.s32 	%r525, %r99, %r522;
	shl.b32 	%r526, %r525, 20;
	add.s32 	%r527, %r526, 1072693248;
	mov.b32 	%r528, 0;
	mov.b64 	%fd875, {%r528, %r527};
	mul.f64 	%fd3197, %fd875, %fd874;
$L__BB4_111:
	add.f64 	%fd3198, %fd136, 0d3FF0000000000000;
	{
	.reg .b32 %temp; 
	mov.b64 	{%temp, %r1636}, %fd3198;
	}
	{
	.reg .b32 %temp; 
	mov.b64 	{%r1637, %temp}, %fd3198;
	}
	setp.gt.s32 	%p38, %r1636, 1048575;
	mov.b32 	%r1638, -1023;
	@%p38 bra 	$L__BB4_113;
	mul.f64 	%fd3198, %fd3198, 0d4350000000000000;
	{
	.reg .b32 %temp; 
	mov.b64 	{%temp, %r1636}, %fd3198;
	}
	{
	.reg .b32 %temp; 
	mov.b64 	{%r1637, %temp}, %fd3198;
	}
	mov.b32 	%r1638, -1077;
$L__BB4_113:
	add.s32 	%r531, %r1636, -1;
	setp.lt.u32 	%p39, %r531, 2146435071;
	@%p39 bra 	$L__BB4_115;
	fma.rn.f64 	%fd876, %fd3198, 0d7FF0000000000000, 0d7FF0000000000000;
	{
	.reg .b32 %temp; 
	mov.b64 	{%temp, %r532}, %fd3198;
	}
	and.b32  	%r533, %r532, 2147483647;
	setp.eq.s32 	%p40, %r533, 0;
	selp.f64 	%fd3200, 0dFFF0000000000000, %fd876, %p40;
	bra.uni 	$L__BB4_118;
$L__BB4_115:
	shr.u32 	%r534, %r1636, 20;
	add.s32 	%r1639, %r1638, %r534;
	and.b32  	%r535, %r1636, 1048575;
	or.b32  	%r536, %r535, 1072693248;
	mov.b64 	%fd3199, {%r1637, %r536};
	setp.lt.u32 	%p41, %r536, 1073127583;
	@%p41 bra 	$L__BB4_117;
	{
	.reg .b32 %temp; 
	mov.b64 	{%r537, %temp}, %fd3199;
	}
	{
	.reg .b32 %temp; 
	mov.b64 	{%temp, %r538}, %fd3199;
	}
	add.s32 	%r539, %r538, -1048576;
	mov.b64 	%fd3199, {%r537, %r539};
	add.s32 	%r1639, %r1639, 1;
$L__BB4_117:
	add.f64 	%fd877, %fd3199, 0dBFF0000000000000;
	add.f64 	%fd878, %fd3199, 0d3FF0000000000000;
	rcp.approx.ftz.f64 	%fd879, %fd878;
	neg.f64 	%fd880, %fd878;
	fma.rn.f64 	%fd881, %fd880, %fd879, 0d3FF0000000000000;
	fma.rn.f64 	%fd882, %fd881, %fd881, %fd881;
	fma.rn.f64 	%fd883, %fd882, %fd879, %fd879;
	mul.f64 	%fd884, %fd877, %fd883;
	fma.rn.f64 	%fd885, %fd877, %fd883, %fd884;
	mul.f64 	%fd886, %fd885, %fd885;
	fma.rn.f64 	%fd887, %fd886, 0d3EB1380B3AE80F1E, 0d3ED0EE258B7A8B04;
	fma.rn.f64 	%fd888, %fd887, %fd886, 0d3EF3B2669F02676F;
	fma.rn.f64 	%fd889, %fd888, %fd886, 0d3F1745CBA9AB0956;
	fma.rn.f64 	%fd890, %fd889, %fd886, 0d3F3C71C72D1B5154;
	fma.rn.f64 	%fd891, %fd890, %fd886, 0d3F624924923BE72D;
	fma.rn.f64 	%fd892, %fd891, %fd886, 0d3F8999999999A3C4;
	fma.rn.f64 	%fd893, %fd892, %fd886, 0d3FB5555555555554;
	sub.f64 	%fd894, %fd877, %fd885;
	add.f64 	%fd895, %fd894, %fd894;
	neg.f64 	%fd896, %fd885;
	fma.rn.f64 	%fd897, %fd896, %fd877, %fd895;
	mul.f64 	%fd898, %fd883, %fd897;
	mul.f64 	%fd899, %fd886, %fd893;
	fma.rn.f64 	%fd900, %fd899, %fd885, %fd898;
	xor.b32  	%r540, %r1639, -2147483648;
	mov.b32 	%r541, 1127219200;
	mov.b64 	%fd901, {%r540, %r541};
	sub.f64 	%fd902, %fd901, %fd94;
	fma.rn.f64 	%fd903, %fd902, 0d3FE62E42FEFA39EF, %fd885;
	fma.rn.f64 	%fd904, %fd902, 0dBFE62E42FEFA39EF, %fd903;
	sub.f64 	%fd905, %fd904, %fd885;
	sub.f64 	%fd906, %fd900, %fd905;
	fma.rn.f64 	%fd907, %fd902, 0d3C7ABC9E3B39803F, %fd906;
	add.f64 	%fd3200, %fd903, %fd907;
$L__BB4_118:
	add.f64 	%fd150, %fd3197, %fd3200;
	abs.f64 	%fd151, %fd150;
	setp.eq.f64 	%p42, %fd151, 0d7FF0000000000000;
	@%p42 bra 	$L__BB4_121;
	mul.f64 	%fd908, %fd150, 0d3FE45F306DC9C883;
	cvt.rni.s32.f64 	%r1640, %fd908;
	cvt.rn.f64.s32 	%fd909, %r1640;
	fma.rn.f64 	%fd910, %fd909, 0dBFF921FB54442D18, %fd150;
	fma.rn.f64 	%fd911, %fd909, 0dBC91A62633145C00, %fd910;
	fma.rn.f64 	%fd3201, %fd909, 0dB97B839A252049C0, %fd911;
	setp.ltu.f64 	%p43, %fd151, 0d41E0000000000000;
	@%p43 bra 	$L__BB4_122;
	{ // callseq 117, 0
	.param .b64 param0;
	st.param.f64 	[param0], %fd150;
	.param .align 16 .b8 retval0[16];
	call.uni (retval0), 
	__internal_trig_reduction_slowpathd, 
	(
	param0
	);
	ld.param.f64 	%fd3201, [retval0];
	ld.param.b32 	%r1640, [retval0+8];
	} // callseq 117
	bra.uni 	$L__BB4_122;
$L__BB4_121:
	mov.f64 	%fd913, 0d0000000000000000;
	mul.rn.f64 	%fd3201, %fd150, %fd913;
	mov.b32 	%r1640, 0;
$L__BB4_122:
	shl.b32 	%r544, %r1640, 6;
	cvt.u64.u32 	%rd16, %r544;
	and.b64  	%rd17, %rd16, 64;
	add.s64 	%rd19, %rd10, %rd17;
	mul.rn.f64 	%fd914, %fd3201, %fd3201;
	and.b32  	%r545, %r1640, 1;
	setp.eq.b32 	%p44, %r545, 1;
	selp.f64 	%fd915, 0dBDA8FF8320FD8164, 0d3DE5DB65F9785EBA, %p44;
	ld.global.nc.v2.f64 	{%fd916, %fd917}, [%rd19];
	fma.rn.f64 	%fd918, %fd915, %fd914, %fd916;
	fma.rn.f64 	%fd919, %fd918, %fd914, %fd917;
	ld.global.nc.v2.f64 	{%fd920, %fd921}, [%rd19+16];
	fma.rn.f64 	%fd922, %fd919, %fd914, %fd920;
	fma.rn.f64 	%fd923, %fd922, %fd914, %fd921;
	ld.global.nc.v2.f64 	{%fd924, %fd925}, [%rd19+32];
	fma.rn.f64 	%fd926, %fd923, %fd914, %fd924;
	fma.rn.f64 	%fd927, %fd926, %fd914, %fd925;
	fma.rn.f64 	%fd928, %fd927, %fd3201, %fd3201;
	fma.rn.f64 	%fd929, %fd927, %fd914, 0d3FF0000000000000;
	selp.f64 	%fd930, %fd929, %fd928, %p44;
	and.b32  	%r546, %r1640, 2;
	setp.eq.s32 	%p45, %r546, 0;
	mov.f64 	%fd931, 0d0000000000000000;
	sub.f64 	%fd932, %fd931, %fd930;
	selp.f64 	%fd933, %fd930, %fd932, %p45;
	fma.rn.f64 	%fd934, %fd136, %fd136, 0d3FF0000000000000;
	sqrt.rn.f64 	%fd935, %fd934;
	add.f64 	%fd156, %fd935, %fd933;
	{
	.reg .b32 %temp; 
	mov.b64 	{%temp, %r115}, %fd156;
	}
	setp.eq.f64 	%p46, %fd156, 0d0000000000000000;
	@%p46 bra 	$L__BB4_124;
	abs.f64 	%fd936, %fd156;
	{ // callseq 118, 0
	.param .b64 param0;
	st.param.f64 	[param0], %fd936;
	.param .b64 retval0;
	call.uni (retval0), 
	__internal_accurate_pow, 
	(
	param0
	);
	ld.param.f64 	%fd937, [retval0];
	} // callseq 118
	setp.lt.s32 	%p47, %r115, 0;
	selp.f64 	%fd3203, 0dFFF8000000000000, %fd937, %p47;
	bra.uni 	$L__BB4_125;
$L__BB4_124:
	setp.lt.s32 	%p48, %r69, 0;
	setp.eq.s32 	%p49, %r70, 1074790400;
	selp.b32 	%r547, %r115, 0, %p49;
	or.b32  	%r548, %r547, 2146435072;
	selp.b32 	%r549, %r548, %r547, %p48;
	mov.b32 	%r550, 0;
	mov.b64 	%fd3203, {%r550, %r549};
$L__BB4_125:
	add.f64 	%fd939, %fd156, 0d4004000000000000;
	{
	.reg .b32 %temp; 
	mov.b64 	{%temp, %r551}, %fd939;
	}
	and.b32  	%r552, %r551, 2146435072;
	setp.ne.s32 	%p50, %r552, 2146435072;
	@%p50 bra 	$L__BB4_130;
	setp.nan.f64 	%p51, %fd156, %fd156;
	@%p51 bra 	$L__BB4_129;
	abs.f64 	%fd940, %fd156;
	setp.neu.f64 	%p52, %fd940, 0d7FF0000000000000;
	@%p52 bra 	$L__BB4_130;
	setp.lt.s32 	%p53, %r115, 0;
	selp.b32 	%r553, %r72, %r71, %p2;
	selp.b32 	%r554, %r553, %r71, %p53;
	mov.b32 	%r555, 0;
	mov.b64 	%fd3203, {%r555, %r554};
	bra.uni 	$L__BB4_130;
$L__BB4_129:
	mov.f64 	%fd941, 0d4004000000000000;
	add.rn.f64 	%fd3203, %fd156, %fd941;
$L__BB4_130:
	setp.eq.f64 	%p54, %fd156, 0d3FF0000000000000;
	selp.f64 	%fd163, 0d3FF0000000000000, %fd3203, %p54;
	mul.f64 	%fd164, %fd136, 0d4014000000000000;
	abs.f64 	%fd165, %fd164;
	setp.eq.f64 	%p55, %fd165, 0d7FF0000000000000;
	@%p55 bra 	$L__BB4_134;
	mul.f64 	%fd942, %fd164, 0d3FE45F306DC9C883;
	cvt.rni.s32.f64 	%r1641, %fd942;
	cvt.rn.f64.s32 	%fd943, %r1641;
	fma.rn.f64 	%fd944, %fd943, 0dBFF921FB54442D18, %fd164;
	fma.rn.f64 	%fd945, %fd943, 0dBC91A62633145C00, %fd944;
	fma.rn.f64 	%fd3205, %fd943, 0dB97B839A252049C0, %fd945;
	setp.ltu.f64 	%p56, %fd165, 0d41E0000000000000;
	@%p56 bra 	$L__BB4_133;
	{ // callseq 119, 0
	.param .b64 param0;
	st.param.f64 	[param0], %fd164;
	.param .align 16 .b8 retval0[16];
	call.uni (retval0), 
	__internal_trig_reduction_slowpathd, 
	(
	param0
	);
	ld.param.f64 	%fd3205, [retval0];
	ld.param.b32 	%r1641, [retval0+8];
	} // callseq 119
$L__BB4_133:
	add.s32 	%r1642, %r1641, 1;
	bra.uni 	$L__BB4_135;
$L__BB4_134:
	mov.f64 	%fd947, 0d0000000000000000;
	mul.rn.f64 	%fd3205, %fd164, %fd947;
	mov.b32 	%r1642, 1;
$L__BB4_135:
	shl.b32 	%r558, %r1642, 6;
	cvt.u64.u32 	%rd20, %r558;
	and.b64  	%rd21, %rd20, 64;
	add.s64 	%rd23, %rd10, %rd21;
	mul.rn.f64 	%fd948, %fd3205, %fd3205;
	and.b32  	%r559, %r1642, 1;
	setp.eq.b32 	%p57, %r559, 1;
	selp.f64 	%fd949, 0dBDA8FF8320FD8164, 0d3DE5DB65F9785EBA, %p57;
	ld.global.nc.v2.f64 	{%fd950, %fd951}, [%rd23];
	fma.rn.f64 	%fd952, %fd949, %fd948, %fd950;
	fma.rn.f64 	%fd953, %fd952, %fd948, %fd951;
	ld.global.nc.v2.f64 	{%fd954, %fd955}, [%rd23+16];
	fma.rn.f64 	%fd956, %fd953, %fd948, %fd954;
	fma.rn.f64 	%fd957, %fd956, %fd948, %fd955;
	ld.global.nc.v2.f64 	{%fd958, %fd959}, [%rd23+32];
	fma.rn.f64 	%fd960, %fd957, %fd948, %fd958;
	fma.rn.f64 	%fd961, %fd960, %fd948, %fd959;
	fma.rn.f64 	%fd962, %fd961, %fd3205, %fd3205;
	fma.rn.f64 	%fd963, %fd961, %fd948, 0d3FF0000000000000;
	selp.f64 	%fd964, %fd963, %fd962, %p57;
	and.b32  	%r560, %r1642, 2;
	setp.eq.s32 	%p58, %r560, 0;
	mov.f64 	%fd965, 0d0000000000000000;
	sub.f64 	%fd966, %fd965, %fd964;
	selp.f64 	%fd967, %fd964, %fd966, %p58;
	mul.f64 	%fd171, %fd163, %fd967;
	neg.f64 	%fd968, %fd136;
	fma.rn.f64 	%fd969, %fd136, 0dBFF71547652B82FE, 0d4338000000000000;
	{
	.reg .b32 %temp; 
	mov.b64 	{%r121, %temp}, %fd969;
	}
	mov.f64 	%fd970, 0dC338000000000000;
	add.rn.f64 	%fd971, %fd969, %fd970;
	fma.rn.f64 	%fd972, %fd971, 0dBFE62E42FEFA39EF, %fd968;
	fma.rn.f64 	%fd973, %fd971, 0dBC7ABC9E3B39803F, %fd972;
	fma.rn.f64 	%fd974, %fd973, 0d3E5ADE1569CE2BDF, 0d3E928AF3FCA213EA;
	fma.rn.f64 	%fd975, %fd974, %fd973, 0d3EC71DEE62401315;
	fma.rn.f64 	%fd976, %fd975, %fd973, 0d3EFA01997C89EB71;
	fma.rn.f64 	%fd977, %fd976, %fd973, 0d3F2A01A014761F65;
	fma.rn.f64 	%fd978, %fd977, %fd973, 0d3F56C16C1852B7AF;
	fma.rn.f64 	%fd979, %fd978, %fd973, 0d3F81111111122322;
	fma.rn.f64 	%fd980, %fd979, %fd973, 0d3FA55555555502A1;
	fma.rn.f64 	%fd981, %fd980, %fd973, 0d3FC5555555555511;
	fma.rn.f64 	%fd982, %fd981, %fd973, 0d3FE000000000000B;
	fma.rn.f64 	%fd983, %fd982, %fd973, 0d3FF0000000000000;
	fma.rn.f64 	%fd984, %fd983, %fd973, 0d3FF0000000000000;
	{
	.reg .b32 %temp; 
	mov.b64 	{%r122, %temp}, %fd984;
	}
	{
	.reg .b32 %temp; 
	mov.b64 	{%temp, %r123}, %fd984;
	}
	shl.b32 	%r561, %r121, 20;
	add.s32 	%r562, %r561, %r123;
	mov.b64 	%fd3206, {%r122, %r562};
	{
	.reg .b32 %temp; 
	mov.b64 	{%temp, %r563}, %fd968;
	}
	mov.b32 	%f38, %r563;
	abs.f32 	%f8, %f38;
	setp.lt.f32 	%p59, %f8, 0f4086232B;
	@%p59 bra 	$L__BB4_138;
	setp.gt.f64 	%p60, %fd136, 0d0000000000000000;
	mov.f64 	%fd985, 0d7FF0000000000000;
	sub.f64 	%fd986, %fd985, %fd136;
	selp.f64 	%fd3206, 0d0000000000000000, %fd986, %p60;
	setp.geu.f32 	%p61, %f8, 0f40874800;
	@%p61 bra 	$L__BB4_138;
	shr.u32 	%r564, %r121, 31;
	add.s32 	%r565, %r121, %r564;
	shr.s32 	%r566, %r565, 1;
	shl.b32 	%r567, %r566, 20;
	add.s32 	%r568, %r123, %r567;
	mov.b64 	%fd987, {%r122, %r568};
	sub.s32 	%r569, %r121, %r566;
	shl.b32 	%r570, %r569, 20;
	add.s32 	%r571, %r570, 1072693248;
	mov.b32 	%r572, 0;
	mov.b64 	%fd988, {%r572, %r571};
	mul.f64 	%fd3206, %fd988, %fd987;
$L__BB4_138:
	add.f64 	%fd989, %fd3206, 0d3FF0000000000000;
	div.rn.f64 	%fd176, %fd171, %fd989;
	add.s32 	%r573, %r68, 1024;
	cvt.rn.f64.s32 	%fd990, %r573;
	fma.rn.f64 	%fd177, %fd720, %fd990, %fd719;
	fma.rn.f64 	%fd991, %fd177, 0d3FF71547652B82FE, 0d4338000000000000;
	{
	.reg .b32 %temp; 
	mov.b64 	{%r124, %temp}, %fd991;
	}
	mov.f64 	%fd992, 0dC338000000000000;
	add.rn.f64 	%fd993, %fd991, %fd992;
	fma.rn.f64 	%fd994, %fd993, 0dBFE62E42FEFA39EF, %fd177;
	fma.rn.f64 	%fd995, %fd993, 0dBC7ABC9E3B39803F, %fd994;
	fma.rn.f64 	%fd996, %fd995, 0d3E5ADE1569CE2BDF, 0d3E928AF3FCA213EA;
	fma.rn.f64 	%fd997, %fd996, %fd995, 0d3EC71DEE62401315;
	fma.rn.f64 	%fd998, %fd997, %fd995, 0d3EFA01997C89EB71;
	fma.rn.f64 	%fd999, %fd998, %fd995, 0d3F2A01A014761F65;
	fma.rn.f64 	%fd1000, %fd999, %fd995, 0d3F56C16C1852B7AF;
	fma.rn.f64 	%fd1001, %fd1000, %fd995, 0d3F81111111122322;
	fma.rn.f64 	%fd1002, %fd1001, %fd995, 0d3FA55555555502A1;
	fma.rn.f64 	%fd1003, %fd1002, %fd995, 0d3FC5555555555511;
	fma.rn.f64 	%fd1004, %fd1003, %fd995, 0d3FE000000000000B;
	fma.rn.f64 	%fd1005, %fd1004, %fd995, 0d3FF0000000000000;
	fma.rn.f64 	%fd1006, %fd1005, %fd995, 0d3FF0000000000000;
	{
	.reg .b32 %temp; 
	mov.b64 	{%r125, %temp}, %fd1006;
	}
	{
	.reg .b32 %temp; 
	mov.b64 	{%temp, %r126}, %fd1006;
	}
	shl.b32 	%r574, %r124, 20;
	add.s32 	%r575, %r574, %r126;
	mov.b64 	%fd3207, {%r125, %r575};
	{
	.reg .b32 %temp; 
	mov.b64 	{%temp, %r576}, %fd177;
	}
	mov.b32 	%f39, %r576;
	abs.f32 	%f9, %f39;
	setp.lt.f32 	%p62, %f9, 0f4086232B;
	@%p62 bra 	$L__BB4_141;
	setp.lt.f64 	%p63, %fd177, 0d0000000000000000;
	add.f64 	%fd1007, %fd177, 0d7FF0000000000000;
	selp.f64 	%fd3207, 0d0000000000000000, %fd1007, %p63;
	setp.geu.f32 	%p64, %f9, 0f40874800;
	@%p64 bra 	$L__BB4_141;
	shr.u32 	%r577, %r124, 31;
	add.s32 	%r578, %r124, %r577;
	shr.s32 	%r579, %r578, 1;
	shl.b32 	%r580, %r579, 20;
	add.s32 	%r581, %r126, %r580;
	mov.b64 	%fd1008, {%r125, %r581};
	sub.s32 	%r582, %r124, %r579;
	shl.b32 	%r583, %r582, 20;
	add.s32 	%r584, %r583, 1072693248;
	mov.b32 	%r585, 0;
	mov.b64 	%fd1009, {%r585, %r584};
	mul.f64 	%fd3207, %fd1009, %fd1008;
$L__BB4_141:
	add.f64 	%fd3208, %fd177, 0d3FF0000000000000;
	{
	.reg .b32 %temp; 
	mov.b64 	{%temp, %r1643}, %fd3208;
	}
	{
	.reg .b32 %temp; 
	mov.b64 	{%r1644, %temp}, %fd3208;
	}
	setp.gt.s32 	%p65, %r1643, 1048575;
	mov.b32 	%r1645, -1023;
	@%p65 bra 	$L__BB4_143;
	mul.f64 	%fd3208, %fd3208, 0d4350000000000000;
	{
	.reg .b32 %temp; 
	mov.b64 	{%temp, %r1643}, %fd3208;
	}
	{
	.reg .b32 %temp; 
	mov.b64 	{%r1644, %temp}, %fd3208;
	}
	mov.b32 	%r1645, -1077;
$L__BB4_143:
	add.s32 	%r588, %r1643, -1;
	setp.lt.u32 	%p66, %r588, 2146435071;
	@%p66 bra 	$L__BB4_145;
	fma.rn.f64 	%fd1010, %fd3208, 0d7FF0000000000000, 0d7FF0000000000000;
	{
	.reg .b32 %temp; 
	mov.b64 	{%temp, %r589}, %fd3208;
	}
	and.b32  	%r590, %r589, 2147483647;
	setp.eq.s32 	%p67, %r590, 0;
	selp.f64 	%fd3210, 0dFFF0000000000000, %fd1010, %p67;
	bra.uni 	$L__BB4_148;
$L__BB4_145:
	shr.u32 	%r591, %r1643, 20;
	add.s32 	%r1646, %r1645, %r591;
	and.b32  	%r592, %r1643, 1048575;
	or.b32  	%r593, %r592, 1072693248;
	mov.b64 	%fd3209, {%r1644, %r593};
	setp.lt.u32 	%p68, %r593, 1073127583;
	@%p68 bra 	$L__BB4_147;
	{
	.reg .b32 %temp; 
	mov.b64 	{%r594, %temp}, %fd3209;
	}
	{
	.reg .b32 %temp; 
	mov.b64 	{%temp, %r595}, %fd3209;
	}
	add.s32 	%r596, %r595, -1048576;
	mov.b64 	%fd3209, {%r594, %r596};
	add.s32 	%r1646, %r1646, 1;
$L__BB4_147:
	add.f64 	%fd1011, %fd3209, 0dBFF0000000000000;
	add.f64 	%fd1012, %fd3209, 0d3FF0000000000000;
	rcp.approx.ftz.f64 	%fd1013, %fd1012;
	neg.f64 	%fd1014, %fd1012;
	fma.rn.f64 	%fd1015, %fd1014, %fd1013, 0d3FF0000000000000;
	fma.rn.f64 	%fd1016, %fd1015, %fd1015, %fd1015;
	fma.rn.f64 	%fd1017, %fd1016, %fd1013, %fd1013;
	mul.f64 	%fd1018, %fd1011, %fd1017;
	fma.rn.f64 	%fd1019, %fd1011, %fd1017, %fd1018;
	mul.f64 	%fd1020, %fd1019, %fd1019;
	fma.rn.f64 	%fd1021, %fd1020, 0d3EB1380B3AE80F1E, 0d3ED0EE258B7A8B04;
	fma.rn.f64 	%fd1022, %fd1021, %fd1020, 0d3EF3B2669F02676F;
	fma.rn.f64 	%fd1023, %fd1022, %fd1020, 0d3F1745CBA9AB0956;
	fma.rn.f64 	%fd1024, %fd1023, %fd1020, 0d3F3C71C72D1B5154;
	fma.rn.f64 	%fd1025, %fd1024, %fd1020, 0d3F624924923BE72D;
	fma.rn.f64 	%fd1026, %fd1025, %fd1020, 0d3F8999999999A3C4;
	fma.rn.f64 	%fd1027, %fd1026, %fd1020, 0d3FB5555555555554;
	sub.f64 	%fd1028, %fd1011, %fd1019;
	add.f64 	%fd1029, %fd1028, %fd1028;
	neg.f64 	%fd1030, %fd1019;
	fma.rn.f64 	%fd1031, %fd1030, %fd1011, %fd1029;
	mul.f64 	%fd1032, %fd1017, %fd1031;
	mul.f64 	%fd1033, %fd1020, %fd1027;
	fma.rn.f64 	%fd1034, %fd1033, %fd1019, %fd1032;
	xor.b32  	%r597, %r1646, -2147483648;
	mov.b32 	%r598, 1127219200;
	mov.b64 	%fd1035, {%r597, %r598};
	sub.f64 	%fd1036, %fd1035, %fd94;
	fma.rn.f64 	%fd1037, %fd1036, 0d3FE62E42FEFA39EF, %fd1019;
	fma.rn.f64 	%fd1038, %fd1036, 0dBFE62E42FEFA39EF, %fd1037;
	sub.f64 	%fd1039, %fd1038, %fd1019;
	sub.f64 	%fd1040, %fd1034, %fd1039;
	fma.rn.f64 	%fd1041, %fd1036, 0d3C7ABC9E3B39803F, %fd1040;
	add.f64 	%fd3210, %fd1037, %fd1041;
$L__BB4_148:
	add.f64 	%fd191, %fd3207, %fd3210;
	abs.f64 	%fd192, %fd191;
	setp.eq.f64 	%p69, %fd192, 0d7FF0000000000000;
	@%p69 bra 	$L__BB4_151;
	mul.f64 	%fd1042, %fd191, 0d3FE45F306DC9C883;
	cvt.rni.s32.f64 	%r1647, %fd1042;
	cvt.rn.f64.s32 	%fd1043, %r1647;
	fma.rn.f64 	%fd1044, %fd1043, 0dBFF921FB54442D18, %fd191;
	fma.rn.f64 	%fd1045, %fd1043, 0dBC91A62633145C00, %fd1044;
	fma.rn.f64 	%fd3211, %fd1043, 0dB97B839A252049C0, %fd1045;
	setp.ltu.f64 	%p70, %fd192, 0d41E0000000000000;
	@%p70 bra 	$L__BB4_152;
	{ // callseq 120, 0
	.param .b64 param0;
	st.param.f64 	[param0], %fd191;
	.param .align 16 .b8 retval0[16];
	call.uni (retval0), 
	__internal_trig_reduction_slowpathd, 
	(
	param0
	);
	ld.param.f64 	%fd3211, [retval0];
	ld.param.b32 	%r1647, [retval0+8];
	} // callseq 120
	bra.uni 	$L__BB4_152;
$L__BB4_151:
	mov.f64 	%fd1047, 0d0000000000000000;
	mul.rn.f64 	%fd3211, %fd191, %fd1047;
	mov.b32 	%r1647, 0;
$L__BB4_152:
	shl.b32 	%r601, %r1647, 6;
	cvt.u64.u32 	%rd24, %r601;
	and.b64  	%rd25, %rd24, 64;
	add.s64 	%rd27, %rd10, %rd25;
	mul.rn.f64 	%fd1048, %fd3211, %fd3211;
	and.b32  	%r602, %r1647, 1;
	setp.eq.b32 	%p71, %r602, 1;
	selp.f64 	%fd1049, 0dBDA8FF8320FD8164, 0d3DE5DB65F9785EBA, %p71;
	ld.global.nc.v2.f64 	{%fd1050, %fd1051}, [%rd27];
	fma.rn.f64 	%fd1052, %fd1049, %fd1048, %fd1050;
	fma.rn.f64 	%fd1053, %fd1052, %fd1048, %fd1051;
	ld.global.nc.v2.f64 	{%fd1054, %fd1055}, [%rd27+16];
	fma.rn.f64 	%fd1056, %fd1053, %fd1048, %fd1054;
	fma.rn.f64 	%fd1057, %fd1056, %fd1048, %fd1055;
	ld.global.nc.v2.f64 	{%fd1058, %fd1059}, [%rd27+32];
	fma.rn.f64 	%fd1060, %fd1057, %fd1048, %fd1058;
	fma.rn.f64 	%fd1061, %fd1060, %fd1048, %fd1059;
	fma.rn.f64 	%fd1062, %fd1061, %fd3211, %fd3211;
	fma.rn.f64 	%fd1063, %fd1061, %fd1048, 0d3FF0000000000000;
	selp.f64 	%fd1064, %fd1063, %fd1062, %p71;
	and.b32  	%r603, %r1647, 2;
	setp.eq.s32 	%p72, %r603, 0;
	mov.f64 	%fd1065, 0d0000000000000000;
	sub.f64 	%fd1066, %fd1065, %fd1064;
	selp.f64 	%fd1067, %fd1064, %fd1066, %p72;
	fma.rn.f64 	%fd1068, %fd177, %fd177, 0d3FF0000000000000;
	sqrt.rn.f64 	%fd1069, %fd1068;
	add.f64 	%fd197, %fd1069, %fd1067;
	{
	.reg .b32 %temp; 
	mov.b64 	{%temp, %r140}, %fd197;
	}
	setp.eq.f64 	%p73, %fd197, 0d0000000000000000;
	@%p73 bra 	$L__BB4_154;
	abs.f64 	%fd1070, %fd197;
	{ // callseq 121, 0
	.param .b64 param0;
	st.param.f64 	[param0], %fd1070;
	.param .b64 retval0;
	call.uni (retval0), 
	__internal_accurate_pow, 
	(
	param0
	);
	ld.param.f64 	%fd1071, [retval0];
	} // callseq 121
	setp.lt.s32 	%p74, %r140, 0;
	selp.f64 	%fd3213, 0dFFF8000000000000, %fd1071, %p74;
	bra.uni 	$L__BB4_155;
$L__BB4_154:
	setp.lt.s32 	%p75, %r69, 0;
	setp.eq.s32 	%p76, %r70, 1074790400;
	selp.b32 	%r604, %r140, 0, %p76;
	or.b32  	%r605, %r604, 2146435072;
	selp.b32 	%r606, %r605, %r604, %p75;
	mov.b32 	%r607, 0;
	mov.b64 	%fd3213, {%r607, %r606};
$L__BB4_155:
	add.f64 	%fd1073, %fd197, 0d4004000000000000;
	{
	.reg .b32 %temp; 
	mov.b64 	{%temp, %r608}, %fd1073;
	}
	and.b32  	%r609, %r608, 2146435072;
	setp.ne.s32 	%p77, %r609, 2146435072;
	@%p77 bra 	$L__BB4_160;
	setp.nan.f64 	%p78, %fd197, %fd197;
	@%p78 bra 	$L__BB4_159;
	abs.f64 	%fd1074, %fd197;
	setp.neu.f64 	%p79, %fd1074, 0d7FF0000000000000;
	@%p79 bra 	$L__BB4_160;
	setp.lt.s32 	%p80, %r140, 0;
	selp.b32 	%r610, %r72, %r71, %p2;
	selp.b32 	%r611, %r610, %r71, %p80;
	mov.b32 	%r612, 0;
	mov.b64 	%fd3213, {%r612, %r611};
	bra.uni 	$L__BB4_160;
$L__BB4_159:
	mov.f64 	%fd1075, 0d4004000000000000;
	add.rn.f64 	%fd3213, %fd197, %fd1075;
$L__BB4_160:
	setp.eq.f64 	%p81, %fd197, 0d3FF0000000000000;
	selp.f64 	%fd204, 0d3FF0000000000000, %fd3213, %p81;
	mul.f64 	%fd205, %fd177, 0d4014000000000000;
	abs.f64 	%fd206, %fd205;
	setp.eq.f64 	%p82, %fd206, 0d7FF0000000000000;
	@%p82 bra 	$L__BB4_164;
	mul.f64 	%fd1076, %fd205, 0d3FE45F306DC9C883;
	cvt.rni.s32.f64 	%r1648, %fd1076;
	cvt.rn.f64.s32 	%fd1077, %r1648;
	fma.rn.f64 	%fd1078, %fd1077, 0dBFF921FB54442D18, %fd205;
	fma.rn.f64 	%fd1079, %fd1077, 0dBC91A62633145C00, %fd1078;
	fma.rn.f64 	%fd3215, %fd1077, 0dB97B839A252049C0, %fd1079;
	setp.ltu.f64 	%p83, %fd206, 0d41E0000000000000;
	@%p83 bra 	$L__BB4_163;
	{ // callseq 122, 0
	.param .b64 param0;
	st.param.f64 	[param0], %fd205;
	.param .align 16 .b8 retval0[16];
	call.uni (retval0), 
	__internal_trig_reduction_slowpathd, 
	(
	param0
	);
	ld.param.f64 	%fd3215, [retval0];
	ld.param.b32 	%r1648, [retval0+8];
	} // callseq 122
$L__BB4_163:
	add.s32 	%r1649, %r1648, 1;
	bra.uni 	$L__BB4_165;
$L__BB4_164:
	mov.f64 	%fd1081, 0d0000000000000000;
	mul.rn.f64 	%fd3215, %fd205, %fd1081;
	mov.b32 	%r1649, 1;
$L__BB4_165:
	shl.b32 	%r615, %r1649, 6;
	cvt.u64.u32 	%rd28, %r615;
	and.b64  	%rd29, %rd28, 64;
	add.s64 	%rd31, %rd10, %rd29;
	mul.rn.f64 	%fd1082, %fd3215, %fd3215;
	and.b32  	%r616, %r1649, 1;
	setp.eq.b32 	%p84, %r616, 1;
	selp.f64 	%fd1083, 0dBDA8FF8320FD8164, 0d3DE5DB65F9785EBA, %p84;
	ld.global.nc.v2.f64 	{%fd1084, %fd1085}, [%rd31];
	fma.rn.f64 	%fd1086, %fd1083, %fd1082, %fd1084;
	fma.rn.f64 	%fd1087, %fd1086, %fd1082, %fd1085;
	ld.global.nc.v2.f64 	{%fd1088, %fd1089}, [%rd31+16];
	fma.rn.f64 	%fd1090, %fd1087, %fd1082, %fd1088;
	fma.rn.f64 	%fd1091, %fd1090, %fd1082, %fd1089;
	ld.global.nc.v2.f64 	{%fd1092, %fd1093}, [%rd31+32];
	fma.rn.f64 	%fd1094, %fd1091, %fd1082, %fd1092;
	fma.rn.f64 	%fd1095, %fd1094, %fd1082, %fd1093;
	fma.rn.f64 	%fd1096, %fd1095, %fd3215, %fd3215;
	fma.rn.f64 	%fd1097, %fd1095, %fd1082, 0d3FF0000000000000;
	selp.f64 	%fd1098, %fd1097, %fd1096, %p84;
	and.b32  	%r617, %r1649, 2;
	setp.eq.s32 	%p85, %r617, 0;
	mov.f64 	%fd1099, 0d0000000000000000;
	sub.f64 	%fd1100, %fd1099, %fd1098;
	selp.f64 	%fd1101, %fd1098, %fd1100, %p85;
	mul.f64 	%fd212, %fd204, %fd1101;
	neg.f64 	%fd1102, %fd177;
	fma.rn.f64 	%fd1103, %fd177, 0dBFF71547652B82FE, 0d4338000000000000;
	{
	.reg .b32 %temp; 
	mov.b64 	{%r146, %temp}, %fd1103;
	}
	mov.f64 	%fd1104, 0dC338000000000000;
	add.rn.f64 	%fd1105, %fd1103, %fd1104;
	fma.rn.f64 	%fd1106, %fd1105, 0dBFE62E42FEFA39EF, %fd1102;
	fma.rn.f64 	%fd1107, %fd1105, 0dBC7ABC9E3B39803F, %fd1106;
	fma.rn.f64 	%fd1108, %fd1107, 0d3E5ADE1569CE2BDF, 0d3E928AF3FCA213EA;
	fma.rn.f64 	%fd1109, %fd1108, %fd1107, 0d3EC71DEE62401315;
	fma.rn.f64 	%fd1110, %fd1109, %fd1107, 0d3EFA01997C89EB71;
	fma.rn.f64 	%fd1111, %fd1110, %fd1107, 0d3F2A01A014761F65;
	fma.rn.f64 	%fd1112, %fd1111, %fd1107, 0d3F56C16C1852B7AF;
	fma.rn.f64 	%fd1113, %fd1112, %fd1107, 0d3F81111111122322;
	fma.rn.f64 	%fd1114, %fd1113, %fd1107, 0d3FA55555555502A1;
	fma.rn.f64 	%fd1115, %fd1114, %fd1107, 0d3FC5555555555511;
	fma.rn.f64 	%fd1116, %fd1115, %fd1107, 0d3FE000000000000B;
	fma.rn.f64 	%fd1117, %fd1116, %fd1107, 0d3FF0000000000000;
	fma.rn.f64 	%fd1118, %fd1117, %fd1107, 0d3FF0000000000000;
	{
	.reg .b32 %temp; 
	mov.b64 	{%r147, %temp}, %fd1118;
	}
	{
	.reg .b32 %temp; 
	mov.b64 	{%temp, %r148}, %fd1118;
	}
	shl.b32 	%r618, %r146, 20;
	add.s32 	%r619, %r618, %r148;
	mov.b64 	%fd3216, {%r147, %r619};
	{
	.reg .b32 %temp; 
	mov.b64 	{%temp, %r620}, %fd1102;
	}
	mov.b32 	%f40, %r620;
	abs.f32 	%f10, %f40;
	setp.lt.f32 	%p86, %f10, 0f4086232B;
	@%p86 bra 	$L__BB4_168;
	setp.gt.f64 	%p87, %fd177, 0d0000000000000000;
	mov.f64 	%fd1119, 0d7FF0000000000000;
	sub.f64 	%fd1120, %fd1119, %fd177;
	selp.f64 	%fd3216, 0d0000000000000000, %fd1120, %p87;
	setp.geu.f32 	%p88, %f10, 0f40874800;
	@%p88 bra 	$L__BB4_168;
	shr.u32 	%r621, %r146, 31;
	add.s32 	%r622, %r146, %r621;
	shr.s32 	%r623, %r622, 1;
	shl.b32 	%r624, %r623, 20;
	add.s32 	%r625, %r148, %r624;
	mov.b64 	%fd1121, {%r147, %r625};
	sub.s32 	%r626, %r146, %r623;
	shl.b32 	%r627, %r626, 20;
	add.s32 	%r628, %r627, 1072693248;
	mov.b32 	%r629, 0;
	mov.b64 	%fd1122, {%r629, %r628};
	mul.f64 	%fd3216, %fd1122, %fd1121;
$L__BB4_168:
	add.f64 	%fd1123, %fd3216, 0d3FF0000000000000;
	div.rn.f64 	%fd217, %fd212, %fd1123;
	add.s32 	%r630, %r68, 1536;
	cvt.rn.f64.s32 	%fd1124, %r630;
	fma.rn.f64 	%fd218, %fd720, %fd1124, %fd719;
	fma.rn.f64 	%fd1125, %fd218, 0d3FF71547652B82FE, 0d4338000000000000;
	{
	.reg .b32 %temp; 
	mov.b64 	{%r149, %temp}, %fd1125;
	}
	mov.f64 	%fd1126, 0dC338000000000000;
	add.rn.f64 	%fd1127, %fd1125, %fd1126;
	fma.rn.f64 	%fd1128, %fd1127, 0dBFE62E42FEFA39EF, %fd218;
	fma.rn.f64 	%fd1129, %fd1127, 0dBC7ABC9E3B39803F, %fd1128;
	fma.rn.f64 	%fd1130, %fd1129, 0d3E5ADE1569CE2BDF, 0d3E928AF3FCA213EA;
	fma.rn.f64 	%fd1131, %fd1130, %fd1129, 0d3EC71DEE62401315;
	fma.rn.f64 	%fd1132, %fd1131, %fd1129, 0d3EFA01997C89EB71;
	fma.rn.f64 	%fd1133, %fd1132, %fd1129, 0d3F2A01A014761F65;
	fma.rn.f64 	%fd1134, %fd1133, %fd1129, 0d3F56C16C1852B7AF;
	fma.rn.f64 	%fd1135, %fd1134, %fd1129, 0d3F81111111122322;
	fma.rn.f64 	%fd1136, %fd1135, %fd1129, 0d3FA55555555502A1;
	fma.rn.f64 	%fd1137, %fd1136, %fd1129, 0d3FC5555555555511;
	fma.rn.f64 	%fd1138, %fd1137, %fd1129, 0d3FE000000000000B;
	fma.rn.f64 	%fd1139, %fd1138, %fd1129, 0d3FF0000000000000;
	fma.rn.f64 	%fd1140, %fd1139, %fd1129, 0d3FF0000000000000;
	{
	.reg .b32 %temp; 
	mov.b64 	{%r150, %temp}, %fd1140;
	}
	{
	.reg .b32 %temp; 
	mov.b64 	{%temp, %r151}, %fd1140;
	}
	shl.b32 	%r631, %r149, 20;
	add.s32 	%r632, %r631, %r151;
	mov.b64 	%fd3217, {%r150, %r632};
	{
	.reg .b32 %temp; 
	mov.b64 	{%temp, %r633}, %fd218;
	}
	mov.b32 	%f41, %r633;
	abs.f32 	%f11, %f41;
	setp.lt.f32 	%p89, %f11, 0f4086232B;
	@%p89 bra 	$L__BB4_171;
	setp.lt.f64 	%p90, %fd218, 0d0000000000000000;
	add.f64 	%fd1141, %fd218, 0d7FF0000000000000;
	selp.f64 	%fd3217, 0d0000000000000000, %fd1141, %p90;
	setp.geu.f32 	%p91, %f11, 0f40874800;
	@%p91 bra 	$L__BB4_171;
	shr.u32 	%r634, %r149, 31;
	add.s32 	%r635, %r149, %r634;
	shr.s32 	%r636, %r635, 1;
	shl.b32 	%r637, %r636, 20;
	add.s32 	%r638, %r151, %r637;
	mov.b64 	%fd1142, {%r150, %r638};
	sub.s32 	%r639, %r149, %r636;
	shl.b32 	%r640, %r639, 20;
	add.s32 	%r641, %r640, 1072693248;
	mov.b32 	%r642, 0;
	mov.b64 	%fd1143, {%r642, %r641};
	mul.f64 	%fd3217, %fd1143, %fd1142;
$L__BB4_171:
	add.f64 	%fd3218, %fd218, 0d3FF0000000000000;
	{
	.reg .b32 %temp; 
	mov.b64 	{%temp, %r1650}, %fd3218;
	}
	{
	.reg .b32 %temp; 
	mov.b64 	{%r1651, %temp}, %fd3218;
	}
	setp.gt.s32 	%p92, %r1650, 1048575;
	mov.b32 	%r1652, -1023;
	@%p92 bra 	$L__BB4_173;
	mul.f64 	%fd3218, %fd3218, 0d4350000000000000;
	{
	.reg .b32 %temp; 
	mov.b64 	{%temp, %r1650}, %fd3218;
	}
	{
	.reg .b32 %temp; 
	mov.b64 	{%r1651, %temp}, %fd3218;
	}
	mov.b32 	%r1652, -1077;
$L__BB4_173:
	add.s32 	%r645, %r1650, -1;
	setp.lt.u32 	%p93, %r645, 2146435071;
	@%p93 bra 	$L__BB4_175;
	fma.rn.f64 	%fd1144, %fd3218, 0d7FF0000000000000, 0d7FF0000000000000;
	{
	.reg .b32 %temp; 
	mov.b64 	{%temp, %r646}, %fd3218;
	}
	and.b32  	%r647, %r646, 2147483647;
	setp.eq.s32 	%p94, %r647, 0;
	selp.f64 	%fd3220, 0dFFF0000000000000, %fd1144, %p94;
	bra.uni 	$L__BB4_178;
$L__BB4_175:
	shr.u32 	%r648, %r1650, 20;
	add.s32 	%r1653, %r1652, %r648;
	and.b32  	%r649, %r1650, 1048575;
	or.b32  	%r650, %r649, 1072693248;
	mov.b64 	%fd3219, {%r1651, %r650};
	setp.lt.u32 	%p95, %r650, 1073127583;
	@%p95 bra 	$L__BB4_177;
	{
	.reg .b32 %temp; 
	mov.b64 	{%r651, %temp}, %fd3219;
	}
	{
	.reg .b32 %temp; 
	mov.b64 	{%temp, %r652}, %fd3219;
	}
	add.s32 	%r653, %r652, -1048576;
	mov.b64 	%fd3219, {%r651, %r653};
	add.s32 	%r1653, %r1653, 1;
$L__BB4_177:
	add.f64 	%fd1145, %fd3219, 0dBFF0000000000000;
	add.f64 	%fd1146, %fd3219, 0d3FF0000000000000;
	rcp.approx.ftz.f64 	%fd1147, %fd1146;
	neg.f64 	%fd1148, %fd1146;
	fma.rn.f64 	%fd1149, %fd1148, %fd1147, 0d3FF0000000000000;
	fma.rn.f64 	%fd1150, %fd1149, %fd1149, %fd1149;
	fma.rn.f64 	%fd1151, %fd1150, %fd1147, %fd1147;
	mul.f64 	%fd1152, %fd1145, %fd1151;
	fma.rn.f64 	%fd1153, %fd1145, %fd1151, %fd1152;
	mul.f64 	%fd1154, %fd1153, %fd1153;
	fma.rn.f64 	%fd1155, %fd1154, 0d3EB1380B3AE80F1E, 0d3ED0EE258B7A8B04;
	fma.rn.f64 	%fd1156, %fd1155, %fd1154, 0d3EF3B2669F02676F;
	fma.rn.f64 	%fd1157, %fd1156, %fd1154, 0d3F1745CBA9AB0956;
	fma.rn.f64 	%fd1158, %fd1157, %fd1154, 0d3F3C71C72D1B5154;
	fma.rn.f64 	%fd1159, %fd1158, %fd1154, 0d3F624924923BE72D;
	fma.rn.f64 	%fd1160, %fd1159, %fd1154, 0d3F8999999999A3C4;
	fma.rn.f64 	%fd1161, %fd1160, %fd1154, 0d3FB5555555555554;
	sub.f64 	%fd1162, %fd1145, %fd1153;
	add.f64 	%fd1163, %fd1162, %fd1162;
	neg.f64 	%fd1164, %fd1153;
	fma.rn.f64 	%fd1165, %fd1164, %fd1145, %fd1163;
	mul.f64 	%fd1166, %fd1151, %fd1165;
	mul.f64 	%fd1167, %fd1154, %fd1161;
	fma.rn.f64 	%fd1168, %fd1167, %fd1153, %fd1166;
	xor.b32  	%r654, %r1653, -2147483648;
	mov.b32 	%r655, 1127219200;
	mov.b64 	%fd1169, {%r654, %r655};
	sub.f64 	%fd1170, %fd1169, %fd94;
	fma.rn.f64 	%fd1171, %fd1170, 0d3FE62E42FEFA39EF, %fd1153;
	fma.rn.f64 	%fd1172, %fd1170, 0dBFE62E42FEFA39EF, %fd1171;
	sub.f64 	%fd1173, %fd1172, %fd1153;
	sub.f64 	%fd1174, %fd1168, %fd1173;
	fma.rn.f64 	%fd1175, %fd1170, 0d3C7ABC9E3B39803F, %fd1174;
	add.f64 	%fd3220, %fd1171, %fd1175;
$L__BB4_178:
	add.f64 	%fd232, %fd3217, %fd3220;
	abs.f64 	%fd233, %fd232;
	setp.eq.f64 	%p96, %fd233, 0d7FF0000000000000;
	@%p96 bra 	$L__BB4_181;
	mul.f64 	%fd1176, %fd232, 0d3FE45F306DC9C883;
	cvt.rni.s32.f64 	%r1654, %fd1176;
	cvt.rn.f64.s32 	%fd1177, %r1654;
	fma.rn.f64 	%fd1178, %fd1177, 0dBFF921FB54442D18, %fd232;
	fma.rn.f64 	%fd1179, %fd1177, 0dBC91A62633145C00, %fd1178;
	fma.rn.f64 	%fd3221, %fd1177, 0dB97B839A252049C0, %fd1179;
	setp.ltu.f64 	%p97, %fd233, 0d41E0000000000000;
	@%p97 bra 	$L__BB4_182;
	{ // callseq 123, 0
	.param .b64 param0;
	st.param.f64 	[param0], %fd232;
	.param .align 16 .b8 retval0[16];
	call.uni (retval0), 
	__internal_trig_reduction_slowpathd, 
	(
	param0
	);
	ld.param.f64 	%fd3221, [retval0];
	ld.param.b32 	%r1654, [retval0+8];
	} // callseq 123
	bra.uni 	$L__BB4_182;
$L__BB4_181:
	mov.f64 	%fd1181, 0d0000000000000000;
	mul.rn.f64 	%fd3221, %fd232, %fd1181;
	mov.b32 	%r1654, 0;
$L__BB4_182:
	shl.b32 	%r658, %r1654, 6;
	cvt.u64.u32 	%rd32, %r658;
	and.b64  	%rd33, %rd32, 64;
	add.s64 	%rd35, %rd10, %rd33;
	mul.rn.f64 	%fd1182, %fd3221, %fd3221;
	and.b32  	%r659, %r1654, 1;
	setp.eq.b32 	%p98, %r659, 1;
	selp.f64 	%fd1183, 0dBDA8FF8320FD8164, 0d3DE5DB65F9785EBA, %p98;
	ld.global.nc.v2.f64 	{%fd1184, %fd1185}, [%rd35];
	fma.rn.f64 	%fd1186, %fd1183, %fd1182, %fd1184;
	fma.rn.f64 	%fd1187, %fd1186, %fd1182, %fd1185;
	ld.global.nc.v2.f64 	{%fd1188, %fd1189}, [%rd35+16];
	fma.rn.f64 	%fd1190, %fd1187, %fd1182, %fd1188;
	fma.rn.f64 	%fd1191, %fd1190, %fd1182, %fd1189;
	ld.global.nc.v2.f64 	{%fd1192, %fd1193}, [%rd35+32];
	fma.rn.f64 	%fd1194, %fd1191, %fd1182, %fd1192;
	fma.rn.f64 	%fd1195, %fd1194, %fd1182, %fd1193;
	fma.rn.f64 	%fd1196, %fd1195, %fd3221, %fd3221;
	fma.rn.f64 	%fd1197, %fd1195, %fd1182, 0d3FF0000000000000;
	selp.f64 	%fd1198, %fd1197, %fd1196, %p98;
	and.b32  	%r660, %r1654, 2;
	setp.eq.s32 	%p99, %r660, 0;
	mov.f64 	%fd1199, 0d0000000000000000;
	sub.f64 	%fd1200, %fd1199, %fd1198;
	selp.f64 	%fd1201, %fd1198, %fd1200, %p99;
	fma.rn.f64 	%fd1202, %fd218, %fd218, 0d3FF0000000000000;
	sqrt.rn.f64 	%fd1203, %fd1202;
	add.f64 	%fd238, %fd1203, %fd1201;
	{
	.reg .b32 %temp; 
	mov.b64 	{%temp, %r165}, %fd238;
	}
	setp.eq.f64 	%p100, %fd238, 0d0000000000000000;
	@%p100 bra 	$L__BB4_184;
	abs.f64 	%fd1204, %fd238;
	{ // callseq 124, 0
	.param .b64 param0;
	st.param.f64 	[param0], %fd1204;
	.param .b64 retval0;
	call.uni (retval0), 
	__internal_accurate_pow, 
	(
	param0
	);
	ld.param.f64 	%fd1205, [retval0];
	} // callseq 124
	setp.lt.s32 	%p101, %r165, 0;
	selp.f64 	%fd3223, 0dFFF8000000000000, %fd1205, %p101;
	bra.uni 	$L__BB4_185;
$L__BB4_184:
	setp.lt.s32 	%p102, %r69, 0;
	setp.eq.s32 	%p103, %r70, 1074790400;
	selp.b32 	%r661, %r165, 0, %p103;
	or.b32  	%r662, %r661, 2146435072;
	selp.b32 	%r663, %r662, %r661, %p102;
	mov.b32 	%r664, 0;
	mov.b64 	%fd3223, {%r664, %r663};
$L__BB4_185:
	add.f64 	%fd1207, %fd238, 0d4004000000000000;
	{
	.reg .b32 %temp; 
	mov.b64 	{%temp, %r665}, %fd1207;
	}
	and.b32  	%r666, %r665, 2146435072;
	setp.ne.s32 	%p104, %r666, 2146435072;
	@%p104 bra 	$L__BB4_190;
	setp.nan.f64 	%p105, %fd238, %fd238;
	@%p105 bra 	$L__BB4_189;
	abs.f64 	%fd1208, %fd238;
	setp.neu.f64 	%p106, %fd1208, 0d7FF0000000000000;
	@%p106 bra 	$L__BB4_190;
	setp.lt.s32 	%p107, %r165, 0;
	selp.b32 	%r667, %r72, %r71, %p2;
	selp.b32 	%r668, %r667, %r71, %p107;
	mov.b32 	%r669, 0;
	mov.b64 	%fd3223, {%r669, %r668};
	bra.uni 	$L__BB4_190;
$L__BB4_189:
	mov.f64 	%fd1209, 0d4004000000000000;
	add.rn.f64 	%fd3223, %fd238, %fd1209;
$L__BB4_190:
	setp.eq.f64 	%p108, %fd238, 0d3FF0000000000000;
	selp.f64 	%fd245, 0d3FF0000000000000, %fd3223, %p108;
	mul.f64 	%fd246, %fd218, 0d4014000000000000;
	abs.f64 	%fd247, %fd246;
	setp.eq.f64 	%p109, %fd247, 0d7FF0000000000000;
	@%p109 bra 	$L__BB4_194;
	mul.f64 	%fd1210, %fd246, 0d3FE45F306DC9C883;
	cvt.rni.s32.f64 	%r1655, %fd1210;
	cvt.rn.f64.s32 	%fd1211, %r1655;
	fma.rn.f64 	%fd1212, %fd1211, 0dBFF921FB54442D18, %fd246;
	fma.rn.f64 	%fd1213, %fd1211, 0dBC91A62633145C00, %fd1212;
	fma.rn.f64 	%fd3225, %fd1211, 0dB97B839A252049C0, %fd1213;
	setp.ltu.f64 	%p110, %fd247, 0d41E0000000000000;
	@%p110 bra 	$L__BB4_193;
	{ // callseq 125, 0
	.param .b64 param0;
	st.param.f64 	[param0], %fd246;
	.param .align 16 .b8 retval0[16];
	call.uni (retval0), 
	__internal_trig_reduction_slowpathd, 
	(
	param0
	);
	ld.param.f64 	%fd3225, [retval0];
	ld.param.b32 	%r1655, [retval0+8];
	} // callseq 125
$L__BB4_193:
	add.s32 	%r1656, %r1655, 1;
	bra.uni 	$L__BB4_195;
$L__BB4_194:
	mov.f64 	%fd1215, 0d0000000000000000;
	mul.rn.f64 	%fd3225, %fd246, %fd1215;
	mov.b32 	%r1656, 1;
$L__BB4_195:
	shl.b32 	%r672, %r1656, 6;
	cvt.u64.u32 	%rd36, %r672;
	and.b64  	%rd37, %rd36, 64;
	add.s64 	%rd39, %rd10, %rd37;
	mul.rn.f64 	%fd1216, %fd3225, %fd3225;
	and.b32  	%r673, %r1656, 1;
	setp.eq.b32 	%p111, %r673, 1;
	selp.f64 	%fd1217, 0dBDA8FF8320FD8164, 0d3DE5DB65F9785EBA, %p111;
	ld.global.nc.v2.f64 	{%fd1218, %fd1219}, [%rd39];
	fma.rn.f64 	%fd1220, %fd1217, %fd1216, %fd1218;
	fma.rn.f64 	%fd1221, %fd1220, %fd1216, %fd1219;
	ld.global.nc.v2.f64 	{%fd1222, %fd1223}, [%rd39+16];
	fma.rn.f64 	%fd1224, %fd1221, %fd1216, %fd1222;
	fma.rn.f64 	%fd1225, %fd1224, %fd1216, %fd1223;
	ld.global.nc.v2.f64 	{%fd1226, %fd1227}, [%rd39+32];
	fma.rn.f64 	%fd1228, %fd1225, %fd1216, %fd1226;
	fma.rn.f64 	%fd1229, %fd1228, %fd1216, %fd1227;
	fma.rn.f64 	%fd1230, %fd1229, %fd3225, %fd3225;
	fma.rn.f64 	%fd1231, %fd1229, %fd1216, 0d3FF0000000000000;
	selp.f64 	%fd1232, %fd1231, %fd1230, %p111;
	and.b32  	%r674, %r1656, 2;
	setp.eq.s32 	%p112, %r674, 0;
	mov.f64 	%fd1233, 0d0000000000000000;
	sub.f64 	%fd1234, %fd1233, %fd1232;
	selp.f64 	%fd1235, %fd1232, %fd1234, %p112;
	mul.f64 	%fd253, %fd245, %fd1235;
	neg.f64 	%fd1236, %fd218;
	fma.rn.f64 	%fd1237, %fd218, 0dBFF71547652B82FE, 0d4338000000000000;
	{
	.reg .b32 %temp; 
	mov.b64 	{%r171, %temp}, %fd1237;
	}
	mov.f64 	%fd1238, 0dC338000000000000;
	add.rn.f64 	%fd1239, %fd1237, %fd1238;
	fma.rn.f64 	%fd1240, %fd1239, 0dBFE62E42FEFA39EF, %fd1236;
	fma.rn.f64 	%fd1241, %fd1239, 0dBC7ABC9E3B39803F, %fd1240;
	fma.rn.f64 	%fd1242, %fd1241, 0d3E5ADE1569CE2BDF, 0d3E928AF3FCA213EA;
	fma.rn.f64 	%fd1243, %fd1242, %fd1241, 0d3EC71DEE62401315;
	fma.rn.f64 	%fd1244, %fd1243, %fd1241, 0d3EFA01997C89EB71;
	fma.rn.f64 	%fd1245, %fd1244, %fd1241, 0d3F2A01A014761F65;
	fma.rn.f64 	%fd1246, %fd1245, %fd1241, 0d3F56C16C1852B7AF;
	fma.rn.f64 	%fd1247, %fd1246, %fd1241, 0d3F81111111122322;
	fma.rn.f64 	%fd1248, %fd1247, %fd1241, 0d3FA55555555502A1;
	fma.rn.f64 	%fd1249, %fd1248, %fd1241, 0d3FC5555555555511;
	fma.rn.f64 	%fd1250, %fd1249, %fd1241, 0d3FE000000000000B;
	fma.rn.f64 	%fd1251, %fd1250, %fd1241, 0d3FF0000000000000;
	fma.rn.f64 	%fd1252, %fd1251, %fd1241, 0d3FF0000000000000;
	{
	.reg .b32 %temp; 
	mov.b64 	{%r172, %temp}, %fd1252;
	}
	{
	.reg .b32 %temp; 
	mov.b64 	{%temp, %r173}, %fd1252;
	}
	shl.b32 	%r675, %r171, 20;
	add.s32 	%r676, %r675, %r173;
	mov.b64 	%fd3226, {%r172, %r676};
	{
	.reg .b32 %temp; 
	mov.b64 	{%temp, %r677}, %fd1236;
	}
	mov.b32 	%f42, %r677;
	abs.f32 	%f12, %f42;
	setp.lt.f32 	%p113, %f12, 0f4086232B;
	@%p113 bra 	$L__BB4_198;
	setp.gt.f64 	%p114, %fd218, 0d0000000000000000;
	mov.f64 	%fd1253, 0d7FF0000000000000;
	sub.f64 	%fd1254, %fd1253, %fd218;
	selp.f64 	%fd3226, 0d0000000000000000, %fd1254, %p114;
	setp.geu.f32 	%p115, %f12, 0f40874800;
	@%p115 bra 	$L__BB4_198;
	shr.u32 	%r678, %r171, 31;
	add.s32 	%r679, %r171, %r678;
	shr.s32 	%r680, %r679, 1;
	shl.b32 	%r681, %r680, 20;
	add.s32 	%r682, %r173, %r681;
	mov.b64 	%fd1255, {%r172, %r682};
	sub.s32 	%r683, %r171, %r680;
	shl.b32 	%r684, %r683, 20;
	add.s32 	%r685, %r684, 1072693248;
	mov.b32 	%r686, 0;
	mov.b64 	%fd1256, {%r686, %r685};
	mul.f64 	%fd3226, %fd1256, %fd1255;
$L__BB4_198:
	add.f64 	%fd1257, %fd3226, 0d3FF0000000000000;
	div.rn.f64 	%fd258, %fd253, %fd1257;
	add.s32 	%r687, %r68, 2048;
	cvt.rn.f64.s32 	%fd1258, %r687;
	fma.rn.f64 	%fd259, %fd720, %fd1258, %fd719;
	fma.rn.f64 	%fd1259, %fd259, 0d3FF71547652B82FE, 0d4338000000000000;
	{
	.reg .b32 %temp; 
	mov.b64 	{%r174, %temp}, %fd1259;
	}
	mov.f64 	%fd1260, 0dC338000000000000;
	add.rn.f64 	%fd1261, %fd1259, %fd1260;
	fma.rn.f64 	%fd1262, %fd1261, 0dBFE62E42FEFA39EF, %fd259;
	fma.rn.f64 	%fd1263, %fd1261, 0dBC7ABC9E3B39803F, %fd1262;
	fma.rn.f64 	%fd1264, %fd1263, 0d3E5ADE1569CE2BDF, 0d3E928AF3FCA213EA;
	fma.rn.f64 	%fd1265, %fd1264, %fd1263, 0d3EC71DEE62401315;
	fma.rn.f64 	%fd1266, %fd1265, %fd1263, 0d3EFA01997C89EB71;
	fma.rn.f64 	%fd1267, %fd1266, %fd1263, 0d3F2A01A014761F65;
	fma.rn.f64 	%fd1268, %fd1267, %fd1263, 0d3F56C16C1852B7AF;
	fma.rn.f64 	%fd1269, %fd1268, %fd1263, 0d3F81111111122322;
	fma.rn.f64 	%fd1270, %fd1269, %fd1263, 0d3FA55555555502A1;
	fma.rn.f64 	%fd1271, %fd1270, %fd1263, 0d3FC5555555555511;
	fma.rn.f64 	%fd1272, %fd1271, %fd1263, 0d3FE000000000000B;
	fma.rn.f64 	%fd1273, %fd1272, %fd1263, 0d3FF0000000000000;
	fma.rn.f64 	%fd1274, %fd1273, %fd1263, 0d3FF0000000000000;
	{
	.reg .b32 %temp; 
	mov.b64 	{%r175, %temp}, %fd1274;
	}
	{
	.reg .b32 %temp; 
	mov.b64 	{%temp, %r176}, %fd1274;
	}
	shl.b32 	%r688, %r174, 20;
	add.s32 	%r689, %r688, %r176;
	mov.b64 	%fd3227, {%r175, %r689};
	{
	.reg .b32 %temp; 
	mov.b64 	{%temp, %r690}, %fd259;
	}
	mov.b32 	%f43, %r690;
	abs.f32 	%f13, %f43;
	setp.lt.f32 	%p116, %f13, 0f4086232B;
	@%p116 bra 	$L__BB4_201;
	setp.lt.f64 	%p117, %fd259, 0d0000000000000000;
	add.f64 	%fd1275, %fd259, 0d7FF0000000000000;
	selp.f64 	%fd3227, 0d0000000000000000, %fd1275, %p117;
	setp.geu.f32 	%p118, %f13, 0f40874800;
	@%p118 bra 	$L__BB4_201;
	shr.u32 	%r691, %r174, 31;
	add.s32 	%r692, %r174, %r691;
	shr.s32 	%r693, %r692, 1;
	shl.b32 	%r694, %r693, 20;
	add.s32 	%r695, %r176, %r694;
	mov.b64 	%fd1276, {%r175, %r695};
	sub.s32 	%r696, %r174, %r693;
	shl.b32 	%r697, %r696, 20;
	add.s32 	%r698, %r697, 1072693248;
	mov.b32 	%r699, 0;
	mov.b64 	%fd1277, {%r699, %r698};
	mul.f64 	%fd3227, %fd1277, %fd1276;
$L__BB4_201:
	add.f64 	%fd3228, %fd259, 0d3FF0000000000000;
	{
	.reg .b32 %temp; 
	mov.b64 	{%temp, %r1657}, %fd3228;
	}
	{
	.reg .b32 %temp; 
	mov.b64 	{%r1658, %temp}, %fd3228;
	}
	setp.gt.s32 	%p119, %r1657, 1048575;
	mov.b32 	%r1659, -1023;
	@%p119 bra 	$L__BB4_203;
	mul.f64 	%fd3228, %fd3228, 0d4350000000000000;
	{
	.reg .b32 %temp; 
	mov.b64 	{%temp, %r1657}, %fd3228;
	}
	{
	.reg .b32 %temp; 
	mov.b64 	{%r1658, %temp}, %fd3228;
	}
	mov.b32 	%r1659, -1077;
$L__BB4_203:
	add.s32 	%r702, %r1657, -1;
	setp.lt.u32 	%p120, %r702, 2146435071;
	@%p120 bra 	$L__BB4_205;
	fma.rn.f64 	%fd1278, %fd3228, 0d7FF0000000000000, 0d7FF0000000000000;
	{
	.reg .b32 %temp; 
	mov.b64 	{%temp, %r703}, %fd3228;
	}
	and.b32  	%r704, %r703, 2147483647;
	setp.eq.s32 	%p121, %r704, 0;
	selp.f64 	%fd3230, 0dFFF0000000000000, %fd1278, %p121;
	bra.uni 	$L__BB4_208;
$L__BB4_205:
	shr.u32 	%r705, %r1657, 20;
	add.s32 	%r1660, %r1659, %r705;
	and.b32  	%r706, %r1657, 1048575;
	or.b32  	%r707, %r706, 1072693248;
	mov.b64 	%fd3229, {%r1658, %r707};
	setp.lt.u32 	%p122, %r707, 1073127583;
	@%p122 bra 	$L__BB4_207;
	{
	.reg .b32 %temp; 
	mov.b64 	{%r708, %temp}, %fd3229;
	}
	{
	.reg .b32 %temp; 
	mov.b64 	{%temp, %r709}, %fd3229;
	}
	add.s32 	%r710, %r709, -1048576;
	mov.b64 	%fd3229, {%r708, %r710};
	add.s32 	%r1660, %r1660, 1;
$L__BB4_207:
	add.f64 	%fd1279, %fd3229, 0dBFF0000000000000;
	add.f64 	%fd1280, %fd3229, 0d3FF0000000000000;
	rcp.approx.ftz.f64 	%fd1281, %fd1280;
	neg.f64 	%fd1282, %fd1280;
	fma.rn.f64 	%fd1283, %fd1282, %fd1281, 0d3FF0000000000000;
	fma.rn.f64 	%fd1284, %fd1283, %fd1283, %fd1283;
	fma.rn.f64 	%fd1285, %fd1284, %fd1281, %fd1281;
	mul.f64 	%fd1286, %fd1279, %fd1285;
	fma.rn.f64 	%fd1287, %fd1279, %fd1285, %fd1286;
	mul.f64 	%fd1288, %fd1287, %fd1287;
	fma.rn.f64 	%fd1289, %fd1288, 0d3EB1380B3AE80F1E, 0d3ED0EE258B7A8B04;
	fma.rn.f64 	%fd1290, %fd1289, %fd1288, 0d3EF3B2669F02676F;
	fma.rn.f64 	%fd1291, %fd1290, %fd1288, 0d3F1745CBA9AB0956;
	fma.rn.f64 	%fd1292, %fd1291, %fd1288, 0d3F3C71C72D1B5154;
	fma.rn.f64 	%fd1293, %fd1292, %fd1288, 0d3F624924923BE72D;
	fma.rn.f64 	%fd1294, %fd1293, %fd1288, 0d3F8999999999A3C4;
	fma.rn.f64 	%fd1295, %fd1294, %fd1288, 0d3FB5555555555554;
	sub.f64 	%fd1296, %fd1279, %fd1287;
	add.f64 	%fd1297, %fd1296, %fd1296;
	neg.f64 	%fd1298, %fd1287;
	fma.rn.f64 	%fd1299, %fd1298, %fd1279, %fd1297;
	mul.f64 	%fd1300, %fd1285, %fd1299;
	mul.f64 	%fd1301, %fd1288, %fd1295;
	fma.rn.f64 	%fd1302, %fd1301, %fd1287, %fd1300;
	xor.b32  	%r711, %r1660, -2147483648;
	mov.b32 	%r712, 1127219200;
	mov.b64 	%fd1303, {%r711, %r712};
	sub.f64 	%fd1304, %fd1303, %fd94;
	fma.rn.f64 	%fd1305, %fd1304, 0d3FE62E42FEFA39EF, %fd1287;
	fma.rn.f64 	%fd1306, %fd1304, 0dBFE62E42FEFA39EF, %fd1305;
	sub.f64 	%fd1307, %fd1306, %fd1287;
	sub.f64 	%fd1308, %fd1302, %fd1307;
	fma.rn.f64 	%fd1309, %fd1304, 0d3C7ABC9E3B39803F, %fd1308;
	add.f64 	%fd3230, %fd1305, %fd1309;
$L__BB4_208:
	add.f64 	%fd273, %fd3227, %fd3230;
	abs.f64 	%fd274, %fd273;
	setp.eq.f64 	%p123, %fd274, 0d7FF0000000000000;
	@%p123 bra 	$L__BB4_211;
	mul.f64 	%fd1310, %fd273, 0d3FE45F306DC9C883;
	cvt.rni.s32.f64 	%r1661, %fd1310;
	cvt.rn.f64.s32 	%fd1311, %r1661;
	fma.rn.f64 	%fd1312, %fd1311, 0dBFF921FB54442D18, %fd273;
	fma.rn.f64 	%fd1313, %fd1311, 0dBC91A62633145C00, %fd1312;
	fma.rn.f64 	%fd3231, %fd1311, 0dB97B839A252049C0, %fd1313;
	setp.ltu.f64 	%p124, %fd274, 0d41E0000000000000;
	@%p124 bra 	$L__BB4_212;
	{ // callseq 126, 0
	.param .b64 param0;
	st.param.f64 	[param0], %fd273;
	.param .align 16 .b8 retval0[16];
	call.uni (retval0), 
	__internal_trig_reduction_slowpathd, 
	(
	param0
	);
	ld.param.f64 	%fd3231, [retval0];
	ld.param.b32 	%r1661, [retval0+8];
	} // callseq 126
	bra.uni 	$L__BB4_212;
$L__BB4_211:
	mov.f64 	%fd1315, 0d0000000000000000;
	mul.rn.f64 	%fd3231, %fd273, %fd1315;
	mov.b32 	%r1661, 0;
$L__BB4_212:
	shl.b32 	%r715, %r1661, 6;
	cvt.u64.u32 	%rd40, %r715;
	and.b64  	%rd41, %rd40, 64;
	add.s64 	%rd43, %rd10, %rd41;
	mul.rn.f64 	%fd1316, %fd3231, %fd3231;
	and.b32  	%r716, %r1661, 1;
	setp.eq.b32 	%p125, %r716, 1;
	selp.f64 	%fd1317, 0dBDA8FF8320FD8164, 0d3DE5DB65F9785EBA, %p125;
	ld.global.nc.v2.f64 	{%fd1318, %fd1319}, [%rd43];
	fma.rn.f64 	%fd1320, %fd1317, %fd1316, %fd1318;
	fma.rn.f64 	%fd1321, %fd1320, %fd1316, %fd1319;
	ld.global.nc.v2.f64 	{%fd1322, %fd1323}, [%rd43+16];
	fma.rn.f64 	%fd1324, %fd1321, %fd1316, %fd1322;
	fma.rn.f64 	%fd1325, %fd1324, %fd1316, %fd1323;
	ld.global.nc.v2.f64 	{%fd1326, %fd1327}, [%rd43+32];
	fma.rn.f64 	%fd1328, %fd1325, %fd1316, %fd1326;
	fma.rn.f64 	%fd1329, %fd1328, %fd1316, %fd1327;
	fma.rn.f64 	%fd1330, %fd1329, %fd3231, %fd3231;
	fma.rn.f64 	%fd1331, %fd1329, %fd1316, 0d3FF0000000000000;
	selp.f64 	%fd1332, %fd1331, %fd1330, %p125;
	and.b32  	%r717, %r1661, 2;
	setp.eq.s32 	%p126, %r717, 0;
	mov.f64 	%fd1333, 0d0000000000000000;
	sub.f64 	%fd1334, %fd1333, %fd1332;
	selp.f64 	%fd1335, %fd1332, %fd1334, %p126;
	fma.rn.f64 	%fd1336, %fd259, %fd259, 0d3FF0000000000000;
	sqrt.rn.f64 	%fd1337, %fd1336;
	add.f64 	%fd279, %fd1337, %fd1335;
	{
	.reg .b32 %temp; 
	mov.b64 	{%temp, %r190}, %fd279;
	}
	setp.eq.f64 	%p127, %fd279, 0d0000000000000000;
	@%p127 bra 	$L__BB4_214;
	abs.f64 	%fd1338, %fd279;
	{ // callseq 127, 0
	.param .b64 param0;
	st.param.f64 	[param0], %fd1338;
	.param .b64 retval0;
	call.uni (retval0), 
	__internal_accurate_pow, 
	(
	param0
	);
	ld.param.f64 	%fd1339, [retval0];
	} // callseq 127
	setp.lt.s32 	%p128, %r190, 0;
	selp.f64 	%fd3233, 0dFFF8000000000000, %fd1339, %p128;
	bra.uni 	$L__BB4_215;
$L__BB4_214:
	setp.lt.s32 	%p129, %r69, 0;
	setp.eq.s32 	%p130, %r70, 1074790400;
	selp.b32 	%r718, %r190, 0, %p130;
	or.b32  	%r719, %r718, 2146435072;
	selp.b32 	%r720, %r719, %r718, %p129;
	mov.b32 	%r721, 0;
	mov.b64 	%fd3233, {%r721, %r720};
$L__BB4_215:
	add.f64 	%fd1341, %fd279, 0d4004000000000000;
	{
	.reg .b32 %temp; 
	mov.b64 	{%temp, %r722}, %fd1341;
	}
	and.b32  	%r723, %r722, 2146435072;
	setp.ne.s32 	%p131, %r723, 2146435072;
	@%p131 bra 	$L__BB4_220;
	setp.nan.f64 	%p132, %fd279, %fd279;
	@%p132 bra 	$L__BB4_219;
	abs.f64 	%fd1342, %fd279;
	setp.neu.f64 	%p133, %fd1342, 0d7FF0000000000000;
	@%p133 bra 	$L__BB4_220;
	setp.lt.s32 	%p134, %r190, 0;
	selp.b32 	%r724, %r72, %r71, %p2;
	selp.b32 	%r725, %r724, %r71, %p134;
	mov.b32 	%r726, 0;
	mov.b64 	%fd3233, {%r726, %r725};
	bra.uni 	$L__BB4_220;
$L__BB4_219:
	mov.f64 	%fd1343, 0d4004000000000000;
	add.rn.f64 	%fd3233, %fd279, %fd1343;
$L__BB4_220:
	setp.eq.f64 	%p135, %fd279, 0d3FF0000000000000;
	selp.f64 	%fd286, 0d3FF0000000000000, %fd3233, %p135;
	mul.f64 	%fd287, %fd259, 0d4014000000000000;
	abs.f64 	%fd288, %fd287;
	setp.eq.f64 	%p136, %fd288, 0d7FF0000000000000;
	@%p136 bra 	$L__BB4_224;
	mul.f64 	%fd1344, %fd287, 0d3FE45F306DC9C883;
	cvt.rni.s32.f64 	%r1662, %fd1344;
	cvt.rn.f64.s32 	%fd1345, %r1662;
	fma.rn.f64 	%fd1346, %fd1345, 0dBFF921FB54442D18, %fd287;
	fma.rn.f64 	%fd1347, %fd1345, 0dBC91A62633145C00, %fd1346;
	fma.rn.f64 	%fd3235, %fd1345, 0dB97B839A252049C0, %fd1347;
	setp.ltu.f64 	%p137, %fd288, 0d41E0000000000000;
	@%p137 bra 	$L__BB4_223;
	{ // callseq 128, 0
	.param .b64 param0;
	st.param.f64 	[param0], %fd287;
	.param .align 16 .b8 retval0[16];
	call.uni (retval0), 
	__internal_trig_reduction_slowpathd, 
	(
	param0
	);
	ld.param.f64 	%fd3235, [retval0];
	ld.param.b32 	%r1662, [retval0+8];
	} // callseq 128
$L__BB4_223:
	add.s32 	%r1663, %r1662, 1;
	bra.uni 	$L__BB4_225;
$L__BB4_224:
	mov.f64 	%fd1349, 0d0000000000000000;
	mul.rn.f64 	%fd3235, %fd287, %fd1349;
	mov.b32 	%r1663, 1;
$L__BB4_225:
	shl.b32 	%r729, %r1663, 6;
	cvt.u64.u32 	%rd44, %r729;
	and.b64  	%rd45, %rd44, 64;
	add.s64 	%rd47, %rd10, %rd45;
	mul.rn.f64 	%fd1350, %fd3235, %fd3235;
	and.b32  	%r730, %r1663, 1;
	setp.eq.b32 	%p138, %r730, 1;
	selp.f64 	%fd1351, 0dBDA8FF8320FD8164, 0d3DE5DB65F9785EBA, %p138;
	ld.global.nc.v2.f64 	{%fd1352, %fd1353}, [%rd47];
	fma.rn.f64 	%fd1354, %fd1351, %fd1350, %fd1352;
	fma.rn.f64 	%fd1355, %fd1354, %fd1350, %fd1353;
	ld.global.nc.v2.f64 	{%fd1356, %fd1357}, [%rd47+16];
	fma.rn.f64 	%fd1358, %fd1355, %fd1350, %fd1356;
	fma.rn.f64 	%fd1359, %fd1358, %fd1350, %fd1357;
	ld.global.nc.v2.f64 	{%fd1360, %fd1361}, [%rd47+32];
	fma.rn.f64 	%fd1362, %fd1359, %fd1350, %fd1360;
	fma.rn.f64 	%fd1363, %fd1362, %fd1350, %fd1361;
	fma.rn.f64 	%fd1364, %fd1363, %fd3235, %fd3235;
	fma.rn.f64 	%fd1365, %fd1363, %fd1350, 0d3FF0000000000000;
	selp.f64 	%fd1366, %fd1365, %fd1364, %p138;
	and.b32  	%r731, %r1663, 2;
	setp.eq.s32 	%p139, %r731, 0;
	mov.f64 	%fd1367, 0d0000000000000000;
	sub.f64 	%fd1368, %fd1367, %fd1366;
	selp.f64 	%fd1369, %fd1366, %fd1368, %p139;
	mul.f64 	%fd294, %fd286, %fd1369;
	neg.f64 	%fd1370, %fd259;
	fma.rn.f64 	%fd1371, %fd259, 0dBFF71547652B82FE, 0d4338000000000000;
	{
	.reg .b32 %temp; 
	mov.b64 	{%r196, %temp}, %fd1371;
	}
	mov.f64 	%fd1372, 0dC338000000000000;
	add.rn.f64 	%fd1373, %fd1371, %fd1372;
	fma.rn.f64 	%fd1374, %fd1373, 0dBFE62E42FEFA39EF, %fd1370;
	fma.rn.f64 	%fd1375, %fd1373, 0dBC7ABC9E3B39803F, %fd1374;
	fma.rn.f64 	%fd1376, %fd1375, 0d3E5ADE1569CE2BDF, 0d3E928AF3FCA213EA;
	fma.rn.f64 	%fd1377, %fd1376, %fd1375, 0d3EC71DEE62401315;
	fma.rn.f64 	%fd1378, %fd1377, %fd1375, 0d3EFA01997C89EB71;
	fma.rn.f64 	%fd1379, %fd1378, %fd1375, 0d3F2A01A014761F65;
	fma.rn.f64 	%fd1380, %fd1379, %fd1375, 0d3F56C16C1852B7AF;
	fma.rn.f64 	%fd1381, %fd1380, %fd1375, 0d3F81111111122322;
	fma.rn.f64 	%fd1382, %fd1381, %fd1375, 0d3FA55555555502A1;
	fma.rn.f64 	%fd1383, %fd1382, %fd1375, 0d3FC5555555555511;
	fma.rn.f64 	%fd1384, %fd1383, %fd1375, 0d3FE000000000000B;
	fma.rn.f64 	%fd1385, %fd1384, %fd1375, 0d3FF0000000000000;
	fma.rn.f64 	%fd1386, %fd1385, %fd1375, 0d3FF0000000000000;
	{
	.reg .b32 %temp; 
	mov.b64 	{%r197, %temp}, %fd1386;
	}
	{
	.reg .b32 %temp; 
	mov.b64 	{%temp, %r198}, %fd1386;
	}
	shl.b32 	%r732, %r196, 20;
	add.s32 	%r733, %r732, %r198;
	mov.b64 	%fd3236, {%r197, %r733};
	{
	.reg .b32 %temp; 
	mov.b64 	{%temp, %r734}, %fd1370;
	}
	mov.b32 	%f44, %r734;
	abs.f32 	%f14, %f44;
	setp.lt.f32 	%p140, %f14, 0f4086232B;
	@%p140 bra 	$L__BB4_228;
	setp.gt.f64 	%p141, %fd259, 0d0000000000000000;
	mov.f64 	%fd1387, 0d7FF0000000000000;
	sub.f64 	%fd1388, %fd1387, %fd259;
	selp.f64 	%fd3236, 0d0000000000000000, %fd1388, %p141;
	setp.geu.f32 	%p142, %f14, 0f40874800;
	@%p142 bra 	$L__BB4_228;
	shr.u32 	%r735, %r196, 31;
	add.s32 	%r736, %r196, %r735;
	shr.s32 	%r737, %r736, 1;
	shl.b32 	%r738, %r737, 20;
	add.s32 	%r739, %r198, %r738;
	mov.b64 	%fd1389, {%r197, %r739};
	sub.s32 	%r740, %r196, %r737;
	shl.b32 	%r741, %r740, 20;
	add.s32 	%r742, %r741, 1072693248;
	mov.b32 	%r743, 0;
	mov.b64 	%fd1390, {%r743, %r742};
	mul.f64 	%fd3236, %fd1390, %fd1389;
$L__BB4_228:
	add.f64 	%fd1391, %fd3236, 0d3FF0000000000000;
	div.rn.f64 	%fd299, %fd294, %fd1391;
	add.s32 	%r744, %r68, 2560;
	cvt.rn.f64.s32 	%fd1392, %r744;
	fma.rn.f64 	%fd300, %fd720, %fd1392, %fd719;
	fma.rn.f64 	%fd1393, %fd300, 0d3FF71547652B82FE, 0d4338000000000000;
	{
	.reg .b32 %temp; 
	mov.b64 	{%r199, %temp}, %fd1393;
	}
	mov.f64 	%fd1394, 0dC338000000000000;
	add.rn.f64 	%fd1395, %fd1393, %fd1394;
	fma.rn.f64 	%fd1396, %fd1395, 0dBFE62E42FEFA39EF, %fd300;
	fma.rn.f64 	%fd1397, %fd1395, 0dBC7ABC9E3B39803F, %fd1396;
	fma.rn.f64 	%fd1398, %fd1397, 0d3E5ADE1569CE2BDF, 0d3E928AF3FCA213EA;
	fma.rn.f64 	%fd1399, %fd1398, %fd1397, 0d3EC71DEE62401315;
	fma.rn.f64 	%fd1400, %fd1399, %fd1397, 0d3EFA01997C89EB71;
	fma.rn.f64 	%fd1401, %fd1400, %fd1397, 0d3F2A01A014761F65;
	fma.rn.f64 	%fd1402, %fd1401, %fd1397, 0d3F56C16C1852B7AF;
	fma.rn.f64 	%fd1403, %fd1402, %fd1397, 0d3F81111111122322;
	fma.rn.f64 	%fd1404, %fd1403, %fd1397, 0d3FA55555555502A1;
	fma.rn.f64 	%fd1405, %fd1404, %fd1397, 0d3FC5555555555511;
	fma.rn.f64 	%fd1406, %fd1405, %fd1397, 0d3FE000000000000B;
	fma.rn.f64 	%fd1407, %fd1406, %fd1397, 0d3FF0000000000000;
	fma.rn.f64 	%fd1408, %fd1407, %fd1397, 0d3FF0000000000000;
	{
	.reg .b32 %temp; 
	mov.b64 	{%r200, %temp}, %fd1408;
	}
	{
	.reg .b32 %temp; 
	mov.b64 	{%temp, %r201}, %fd1408;
	}
	shl.b32 	%r745, %r199, 20;
	add.s32 	%r746, %r745, %r201;
	mov.b64 	%fd3237, {%r200, %r746};
	{
	.reg .b32 %temp; 
	mov.b64 	{%temp, %r747}, %fd300;
	}
	mov.b32 	%f45, %r747;
	abs.f32 	%f15, %f45;
	setp.lt.f32 	%p143, %f15, 0f4086232B;
	@%p143 bra 	$L__BB4_231;
	setp.lt.f64 	%p144, %fd300, 0d0000000000000000;
	add.f64 	%fd1409, %fd300, 0d7FF0000000000000;
	selp.f64 	%fd3237, 0d0000000000000000, %fd1409, %p144;
	setp.geu.f32 	%p145, %f15, 0f40874800;
	@%p145 bra 	$L__BB4_231;
	shr.u32 	%r748, %r199, 31;
	add.s32 	%r749, %r199, %r748;
	shr.s32 	%r750, %r749, 1;
	shl.b32 	%r751, %r750, 20;
	add.s32 	%r752, %r201, %r751;
	mov.b64 	%fd1410, {%r200, %r752};
	sub.s32 	%r753, %r199, %r750;
	shl.b32 	%r754, %r753, 20;
	add.s32 	%r755, %r754, 1072693248;
	mov.b32 	%r756, 0;
	mov.b64 	%fd1411, {%r756, %r755};
	mul.f64 	%fd3237, %fd1411, %fd1410;
$L__BB4_231:
	add.f64 	%fd3238, %fd300, 0d3FF0000000000000;
	{
	.reg .b32 %temp; 
	mov.b64 	{%temp, %r1664}, %fd3238;
	}
	{
	.reg .b32 %temp; 
	mov.b64 	{%r1665, %temp}, %fd3238;
	}
	setp.gt.s32 	%p146, %r1664, 1048575;
	mov.b32 	%r1666, -1023;
	@%p146 bra 	$L__BB4_233;
	mul.f64 	%fd3238, %fd3238, 0d4350000000000000;
	{
	.reg .b32 %temp; 
	mov.b64 	{%temp, %r1664}, %fd3238;
	}
	{
	.reg .b32 %temp; 
	mov.b64 	{%r1665, %temp}, %fd3238;
	}
	mov.b32 	%r1666, -1077;
$L__BB4_233:
	add.s32 	%r759, %r1664, -1;
	setp.lt.u32 	%p147, %r759, 2146435071;
	@%p147 bra 	$L__BB4_235;
	fma.rn.f64 	%fd1412, %fd3238, 0d7FF0000000000000, 0d7FF0000000000000;
	{
	.reg .b32 %temp; 
	mov.b64 	{%temp, %r760}, %fd3238;
	}
	and.b32  	%r761, %r760, 2147483647;
	setp.eq.s32 	%p148, %r761, 0;
	selp.f64 	%fd3240, 0dFFF0000000000000, %fd1412, %p148;
	bra.uni 	$L__BB4_238;
$L__BB4_235:
	shr.u32 	%r762, %r1664, 20;
	add.s32 	%r1667, %r1666, %r762;
	and.b32  	%r763, %r1664, 1048575;
	or.b32  	%r764, %r763, 1072693248;
	mov.b64 	%fd3239, {%r1665, %r764};
	setp.lt.u32 	%p149, %r764, 1073127583;
	@%p149 bra 	$L__BB4_237;
	{
	.reg .b32 %temp; 
	mov.b64 	{%r765, %temp}, %fd3239;
	}
	{
	.reg .b32 %temp; 
	mov.b64 	{%temp, %r766}, %fd3239;
	}
	add.s32 	%r767, %r766, -1048576;
	mov.b64 	%fd3239, {%r765, %r767};
	add.s32 	%r1667, %r1667, 1;
$L__BB4_237:
	add.f64 	%fd1413, %fd3239, 0dBFF0000000000000;
	add.f64 	%fd1414, %fd3239, 0d3FF0000000000000;
	rcp.approx.ftz.f64 	%fd1415, %fd1414;
	neg.f64 	%fd1416, %fd1414;
	fma.rn.f64 	%fd1417, %fd1416, %fd1415, 0d3FF0000000000000;
	fma.rn.f64 	%fd1418, %fd1417, %fd1417, %fd1417;
	fma.rn.f64 	%fd1419, %fd1418, %fd1415, %fd1415;
	mul.f64 	%fd1420, %fd1413, %fd1419;
	fma.rn.f64 	%fd1421, %fd1413, %fd1419, %fd1420;
	mul.f64 	%fd1422, %fd1421, %fd1421;
	fma.rn.f64 	%fd1423, %fd1422, 0d3EB1380B3AE80F1E, 0d3ED0EE258B7A8B04;
	fma.rn.f64 	%fd1424, %fd1423, %fd1422, 0d3EF3B2669F02676F;
	fma.rn.f64 	%fd1425, %fd1424, %fd1422, 0d3F1745CBA9AB0956;
	fma.rn.f64 	%fd1426, %fd1425, %fd1422, 0d3F3C71C72D1B5154;
	fma.rn.f64 	%fd1427, %fd1426, %fd1422, 0d3F624924923BE72D;
	fma.rn.f64 	%fd1428, %fd1427, %fd1422, 0d3F8999999999A3C4;
	fma.rn.f64 	%fd1429, %fd1428, %fd1422, 0d3FB5555555555554;
	sub.f64 	%fd1430, %fd1413, %fd1421;
	add.f64 	%fd1431, %fd1430, %fd1430;
	neg.f64 	%fd1432, %fd1421;
	fma.rn.f64 	%fd1433, %fd1432, %fd1413, %fd1431;
	mul.f64 	%fd1434, %fd1419, %fd1433;
	mul.f64 	%fd1435, %fd1422, %fd1429;
	fma.rn.f64 	%fd1436, %fd1435, %fd1421, %fd1434;
	xor.b32  	%r768, %r1667, -2147483648;
	mov.b32 	%r769, 1127219200;
	mov.b64 	%fd1437, {%r768, %r769};
	sub.f64 	%fd1438, %fd1437, %fd94;
	fma.rn.f64 	%fd1439, %fd1438, 0d3FE62E42FEFA39EF, %fd1421;
	fma.rn.f64 	%fd1440, %fd1438, 0dBFE62E42FEFA39EF, %fd1439;
	sub.f64 	%fd1441, %fd1440, %fd1421;
	sub.f64 	%fd1442, %fd1436, %fd1441;
	fma.rn.f64 	%fd1443, %fd1438, 0d3C7ABC9E3B39803F, %fd1442;
	add.f64 	%fd3240, %fd1439, %fd1443;
$L__BB4_238:
	add.f64 	%fd314, %fd3237, %fd3240;
	abs.f64 	%fd315, %fd314;
	setp.eq.f64 	%p150, %fd315, 0d7FF0000000000000;
	@%p150 bra 	$L__BB4_241;
	mul.f64 	%fd1444, %fd314, 0d3FE45F306DC9C883;
	cvt.rni.s32.f64 	%r1668, %fd1444;
	cvt.rn.f64.s32 	%fd1445, %r1668;
	fma.rn.f64 	%fd1446, %fd1445, 0dBFF921FB54442D18, %fd314;
	fma.rn.f64 	%fd1447, %fd1445, 0dBC91A62633145C00, %fd1446;
	fma.rn.f64 	%fd3241, %fd1445, 0dB97B839A252049C0, %fd1447;
	setp.ltu.f64 	%p151, %fd315, 0d41E0000000000000;
	@%p151 bra 	$L__BB4_242;
	{ // callseq 129, 0
	.param .b64 param0;
	st.param.f64 	[param0], %fd314;
	.param .align 16 .b8 retval0[16];
	call.uni (retval0), 
	__internal_trig_reduction_slowpathd, 
	(
	param0
	);
	ld.param.f64 	%fd3241, [retval0];
	ld.param.b32 	%r1668, [retval0+8];
	} // callseq 129
	bra.uni 	$L__BB4_242;
$L__BB4_241:
	mov.f64 	%fd1449, 0d0000000000000000;
	mul.rn.f64 	%fd3241, %fd314, %fd1449;
	mov.b32 	%r1668, 0;
$L__BB4_242:
	shl.b32 	%r772, %r1668, 6;
	cvt.u64.u32 	%rd48, %r772;
	and.b64  	%rd49, %rd48, 64;
	add.s64 	%rd51, %rd10, %rd49;
	mul.rn.f64 	%fd1450, %fd3241, %fd3241;
	and.b32  	%r773, %r1668, 1;
	setp.eq.b32 	%p152, %r773, 1;
	selp.f64 	%fd1451, 0dBDA8FF8320FD8164, 0d3DE5DB65F9785EBA, %p152;
	ld.global.nc.v2.f64 	{%fd1452, %fd1453}, [%rd51];
	fma.rn.f64 	%fd1454, %fd1451, %fd1450, %fd1452;
	fma.rn.f64 	%fd1455, %fd1454, %fd1450, %fd1453;
	ld.global.nc.v2.f64 	{%fd1456, %fd1457}, [%rd51+16];
	fma.rn.f64 	%fd1458, %fd1455, %fd1450, %fd1456;
	fma.rn.f64 	%fd1459, %fd1458, %fd1450, %fd1457;
	ld.global.nc.v2.f64 	{%fd1460, %fd1461}, [%rd51+32];
	fma.rn.f64 	%fd1462, %fd1459, %fd1450, %fd1460;
	fma.rn.f64 	%fd1463, %fd1462, %fd1450, %fd1461;
	fma.rn.f64 	%fd1464, %fd1463, %fd3241, %fd3241;
	fma.rn.f64 	%fd1465, %fd1463, %fd1450, 0d3FF0000000000000;
	selp.f64 	%fd1466, %fd1465, %fd1464, %p152;
	and.b32  	%r774, %r1668, 2;
	setp.eq.s32 	%p153, %r774, 0;
	mov.f64 	%fd1467, 0d0000000000000000;
	sub.f64 	%fd1468, %fd1467, %fd1466;
	selp.f64 	%fd1469, %fd1466, %fd1468, %p153;
	fma.rn.f64 	%fd1470, %fd300, %fd300, 0d3FF0000000000000;
	sqrt.rn.f64 	%fd1471, %fd1470;
	add.f64 	%fd320, %fd1471, %fd1469;
	{
	.reg .b32 %temp; 
	mov.b64 	{%temp, %r215}, %fd320;
	}
	setp.eq.f64 	%p154, %fd320, 0d0000000000000000;
	@%p154 bra 	$L__BB4_244;
	abs.f64 	%fd1472, %fd320;
	{ // callseq 130, 0
	.param .b64 param0;
	st.param.f64 	[param0], %fd1472;
	.param .b64 retval0;
	call.uni (retval0), 
	__internal_accurate_pow, 
	(
	param0
	);
	ld.param.f64 	%fd1473, [retval0];
	} // callseq 130
	setp.lt.s32 	%p155, %r215, 0;
	selp.f64 	%fd3243, 0dFFF8000000000000, %fd1473, %p155;
	bra.uni 	$L__BB4_245;
$L__BB4_244:
	setp.lt.s32 	%p156, %r69, 0;
	setp.eq.s32 	%p157, %r70, 1074790400;
	selp.b32 	%r775, %r215, 0, %p157;
	or.b32  	%r776, %r775, 2146435072;
	selp.b32 	%r777, %r776, %r775, %p156;
	mov.b32 	%r778, 0;
	mov.b64 	%fd3243, {%r778, %r777};
$L__BB4_245:
	add.f64 	%fd1475, %fd320, 0d4004000000000000;
	{
	.reg .b32 %temp; 
	mov.b64 	{%temp, %r779}, %fd1475;
	}
	and.b32  	%r780, %r779, 2146435072;
	setp.ne.s32 	%p158, %r780, 2146435072;
	@%p158 bra 	$L__BB4_250;
	setp.nan.f64 	%p159, %fd320, %fd320;
	@%p159 bra 	$L__BB4_249;
	abs.f64 	%fd1476, %fd320;
	setp.neu.f64 	%p160, %fd1476, 0d7FF0000000000000;
	@%p160 bra 	$L__BB4_250;
	setp.lt.s32 	%p161, %r215, 0;
	selp.b32 	%r781, %r72, %r71, %p2;
	selp.b32 	%r782, %r781, %r71, %p161;
	mov.b32 	%r783, 0;
	mov.b64 	%fd3243, {%r783, %r782};
	bra.uni 	$L__BB4_250;
$L__BB4_249:
	mov.f64 	%fd1477, 0d4004000000000000;
	add.rn.f64 	%fd3243, %fd320, %fd1477;
$L__BB4_250:
	setp.eq.f64 	%p162, %fd320, 0d3FF0000000000000;
	selp.f64 	%fd327, 0d3FF0000000000000, %fd3243, %p162;
	mul.f64 	%fd328, %fd300, 0d4014000000000000;
	abs.f64 	%fd329, %fd328;
	setp.eq.f64 	%p163, %fd329, 0d7FF0000000000000;
	@%p163 bra 	$L__BB4_254;
	mul.f64 	%fd1478, %fd328, 0d3FE45F306DC9C883;
	cvt.rni.s32.f64 	%r1669, %fd1478;
	cvt.rn.f64.s32 	%fd1479, %r1669;
	fma.rn.f64 	%fd1480, %fd1479, 0dBFF921FB54442D18, %fd328;
	fma.rn.f64 	%fd1481, %fd1479, 0dBC91A62633145C00, %fd1480;
	fma.rn.f64 	%fd3245, %fd1479, 0dB97B839A252049C0, %fd1481;
	setp.ltu.f64 	%p164, %fd329, 0d41E0000000000000;
	@%p164 bra 	$L__BB4_253;
	{ // callseq 131, 0
	.param .b64 param0;
	st.param.f64 	[param0], %fd328;
	.param .align 16 .b8 retval0[16];
	call.uni (retval0), 
	__internal_trig_reduction_slowpathd, 
	(
	param0
	);
	ld.param.f64 	%fd3245, [retval0];
	ld.param.b32 	%r1669, [retval0+8];
	} // callseq 131
$L__BB4_253:
	add.s32 	%r1670, %r1669, 1;
	bra.uni 	$L__BB4_255;
$L__BB4_254:
	mov.f64 	%fd1483, 0d0000000000000000;
	mul.rn.f64 	%fd3245, %fd328, %fd1483;
	mov.b32 	%r1670, 1;
$L__BB4_255:
	shl.b32 	%r786, %r1670, 6;
	cvt.u64.u32 	%rd52, %r786;
	and.b64  	%rd53, %rd52, 64;
	add.s64 	%rd55, %rd10, %rd53;
	mul.rn.f64 	%fd1484, %fd3245, %fd3245;
	and.b32  	%r787, %r1670, 1;
	setp.eq.b32 	%p165, %r787, 1;
	selp.f64 	%fd1485, 0dBDA8FF8320FD8164, 0d3DE5DB65F9785EBA, %p165;
	ld.global.nc.v2.f64 	{%fd1486, %fd1487}, [%rd55];
	fma.rn.f64 	%fd1488, %fd1485, %fd1484, %fd1486;
	fma.rn.f64 	%fd1489, %fd1488, %fd1484, %fd1487;
	ld.global.nc.v2.f64 	{%fd1490, %fd1491}, [%rd55+16];
	fma.rn.f64 	%fd1492, %fd1489, %fd1484, %fd1490;
	fma.rn.f64 	%fd1493, %fd1492, %fd1484, %fd1491;
	ld.global.nc.v2.f64 	{%fd1494, %fd1495}, [%rd55+32];
	fma.rn.f64 	%fd1496, %fd1493, %fd1484, %fd1494;
	fma.rn.f64 	%fd1497, %fd1496, %fd1484, %fd1495;
	fma.rn.f64 	%fd1498, %fd1497, %fd3245, %fd3245;
	fma.rn.f64 	%fd1499, %fd1497, %fd1484, 0d3FF0000000000000;
	selp.f64 	%fd1500, %fd1499, %fd1498, %p165;
	and.b32  	%r788, %r1670, 2;
	setp.eq.s32 	%p166, %r788, 0;
	mov.f64 	%fd1501, 0d0000000000000000;
	sub.f64 	%fd1502, %fd1501, %fd1500;
	selp.f64 	%fd1503, %fd1500, %fd1502, %p166;
	mul.f64 	%fd335, %fd327, %fd1503;
	neg.f64 	%fd1504, %fd300;
	fma.rn.f64 	%fd1505, %fd300, 0dBFF71547652B82FE, 0d4338000000000000;
	{
	.reg .b32 %temp; 
	mov.b64 	{%r221, %temp}, %fd1505;
	}
	mov.f64 	%fd1506, 0dC338000000000000;
	add.rn.f64 	%fd1507, %fd1505, %fd1506;
	fma.rn.f64 	%fd1508, %fd1507, 0dBFE62E42FEFA39EF, %fd1504;
	fma.rn.f64 	%fd1509, %fd1507, 0dBC7ABC9E3B39803F, %fd1508;
	fma.rn.f64 	%fd1510, %fd1509, 0d3E5ADE1569CE2BDF, 0d3E928AF3FCA213EA;
	fma.rn.f64 	%fd1511, %fd1510, %fd1509, 0d3EC71DEE62401315;
	fma.rn.f64 	%fd1512, %fd1511, %fd1509, 0d3EFA01997C89EB71;
	fma.rn.f64 	%fd1513, %fd1512, %fd1509, 0d3F2A01A014761F65;
	fma.rn.f64 	%fd1514, %fd1513, %fd1509, 0d3F56C16C1852B7AF;
	fma.rn.f64 	%fd1515, %fd1514, %fd1509, 0d3F81111111122322;
	fma.rn.f64 	%fd1516, %fd1515, %fd1509, 0d3FA55555555502A1;
	fma.rn.f64 	%fd1517, %fd1516, %fd1509, 0d3FC5555555555511;
	fma.rn.f64 	%fd1518, %fd1517, %fd1509, 0d3FE000000000000B;
	fma.rn.f64 	%fd1519, %fd1518, %fd1509, 0d3FF0000000000000;
	fma.rn.f64 	%fd1520, %fd1519, %fd1509, 0d3FF0000000000000;
	{
	.reg .b32 %temp; 
	mov.b64 	{%r222, %temp}, %fd1520;
	}
	{
	.reg .b32 %temp; 
	mov.b64 	{%temp, %r223}, %fd1520;
	}
	shl.b32 	%r789, %r221, 20;
	add.s32 	%r790, %r789, %r223;
	mov.b64 	%fd3246, {%r222, %r790};
	{
	.reg .b32 %temp; 
	mov.b64 	{%temp, %r791}, %fd1504;
	}
	mov.b32 	%f46, %r791;
	abs.f32 	%f16, %f46;
	setp.lt.f32 	%p167, %f16, 0f4086232B;
	@%p167 bra 	$L__BB4_258;
	setp.gt.f64 	%p168, %fd300, 0d0000000000000000;
	mov.f64 	%fd1521, 0d7FF0000000000000;
	sub.f64 	%fd1522, %fd1521, %fd300;
	selp.f64 	%fd3246, 0d0000000000000000, %fd1522, %p168;
	setp.geu.f32 	%p169, %f16, 0f40874800;
	@%p169 bra 	$L__BB4_258;
	shr.u32 	%r792, %r221, 31;
	add.s32 	%r793, %r221, %r792;
	shr.s32 	%r794, %r793, 1;
	shl.b32 	%r795, %r794, 20;
	add.s32 	%r796, %r223, %r795;
	mov.b64 	%fd1523, {%r222, %r796};
	sub.s32 	%r797, %r221, %r794;
	shl.b32 	%r798, %r797, 20;
	add.s32 	%r799, %r798, 1072693248;
	mov.b32 	%r800, 0;
	mov.b64 	%fd1524, {%r800, %r799};
	mul.f64 	%fd3246, %fd1524, %fd1523;
$L__BB4_258:
	add.f64 	%fd1525, %fd3246, 0d3FF0000000000000;
	div.rn.f64 	%fd340, %fd335, %fd1525;
	add.s32 	%r801, %r68, 3072;
	cvt.rn.f64.s32 	%fd1526, %r801;
	fma.rn.f64 	%fd341, %fd720, %fd1526, %fd719;
	fma.rn.f64 	%fd1527, %fd341, 0d3FF71547652B82FE, 0d4338000000000000;
	{
	.reg .b32 %temp; 
	mov.b64 	{%r224, %temp}, %fd1527;
	}
	mov.f64 	%fd1528, 0dC338000000000000;
	add.rn.f64 	%fd1529, %fd1527, %fd1528;
	fma.rn.f64 	%fd1530, %fd1529, 0dBFE62E42FEFA39EF, %fd341;
	fma.rn.f64 	%fd1531, %fd1529, 0dBC7ABC9E3B39803F, %fd1530;
	fma.rn.f64 	%fd1532, %fd1531, 0d3E5ADE1569CE2BDF, 0d3E928AF3FCA213EA;
	fma.rn.f64 	%fd1533, %fd1532, %fd1531, 0d3EC71DEE62401315;
	fma.rn.f64 	%fd1534, %fd1533, %fd1531, 0d3EFA01997C89EB71;
	fma.rn.f64 	%fd1535, %fd1534, %fd1531, 0d3F2A01A014761F65;
	fma.rn.f64 	%fd1536, %fd1535, %fd1531, 0d3F56C16C1852B7AF;
	fma.rn.f64 	%fd1537, %fd1536, %fd1531, 0d3F81111111122322;
	fma.rn.f64 	%fd1538, %fd1537, %fd1531, 0d3FA55555555502A1;
	fma.rn.f64 	%fd1539, %fd1538, %fd1531, 0d3FC5555555555511;
	fma.rn.f64 	%fd1540, %fd1539, %fd1531, 0d3FE000000000000B;
	fma.rn.f64 	%fd1541, %fd1540, %fd1531, 0d3FF0000000000000;
	fma.rn.f64 	%fd1542, %fd1541, %fd1531, 0d3FF0000000000000;
	{
	.reg .b32 %temp; 
	mov.b64 	{%r225, %temp}, %fd1542;
	}
	{
	.reg .b32 %temp; 
	mov.b64 	{%temp, %r226}, %fd1542;
	}
	shl.b32 	%r802, %r224, 20;
	add.s32 	%r803, %r802, %r226;
	mov.b64 	%fd3247, {%r225, %r803};
	{
	.reg .b32 %temp; 
	mov.b64 	{%temp, %r804}, %fd341;
	}
	mov.b32 	%f47, %r804;
	abs.f32 	%f17, %f47;
	setp.lt.f32 	%p170, %f17, 0f4086232B;
	@%p170 bra 	$L__BB4_261;
	setp.lt.f64 	%p171, %fd341, 0d0000000000000000;
	add.f64 	%fd1543, %fd341, 0d7FF0000000000000;
	selp.f64 	%fd3247, 0d0000000000000000, %fd1543, %p171;
	setp.geu.f32 	%p172, %f17, 0f40874800;
	@%p172 bra 	$L__BB4_261;
	shr.u32 	%r805, %r224, 31;
	add.s32 	%r806, %r224, %r805;
	shr.s32 	%r807, %r806, 1;
	shl.b32 	%r808, %r807, 20;
	add.s32 	%r809, %r226, %r808;
	mov.b64 	%fd1544, {%r225, %r809};
	sub.s32 	%r810, %r224, %r807;
	shl.b32 	%r811, %r810, 20;
	add.s32 	%r812, %r811, 1072693248;
	mov.b32 	%r813, 0;
	mov.b64 	%fd1545, {%r813, %r812};
	mul.f64 	%fd3247, %fd1545, %fd1544;
$L__BB4_261:
	add.f64 	%fd3248, %fd341, 0d3FF0000000000000;
	{
	.reg .b32 %temp; 
	mov.b64 	{%temp, %r1671}, %fd3248;
	}
	{
	.reg .b32 %temp; 
	mov.b64 	{%r1672, %temp}, %fd3248;
	}
	setp.gt.s32 	%p173, %r1671, 1048575;
	mov.b32 	%r1673, -1023;
	@%p173 bra 	$L__BB4_263;
	mul.f64 	%fd3248, %fd3248, 0d4350000000000000;
	{
	.reg .b32 %temp; 
	mov.b64 	{%temp, %r1671}, %fd3248;
	}
	{
	.reg .b32 %temp; 
	mov.b64 	{%r1672, %temp}, %fd3248;
	}
	mov.b32 	%r1673, -1077;
$L__BB4_263:
	add.s32 	%r816, %r1671, -1;
	setp.lt.u32 	%p174, %r816, 2146435071;
	@%p174 bra 	$L__BB4_265;
	fma.rn.f64 	%fd1546, %fd3248, 0d7FF0000000000000, 0d7FF0000000000000;
	{
	.reg .b32 %temp; 
	mov.b64 	{%temp, %r817}, %fd3248;
	}
	and.b32  	%r818, %r817, 2147483647;
	setp.eq.s32 	%p175, %r818, 0;
	selp.f64 	%fd3250, 0dFFF0000000000000, %fd1546, %p175;
	bra.uni 	$L__BB4_268;
$L__BB4_265:
	shr.u32 	%r819, %r1671, 20;
	add.s32 	%r1674, %r1673, %r819;
	and.b32  	%r820, %r1671, 1048575;
	or.b32  	%r821, %r820, 1072693248;
	mov.b64 	%fd3249, {%r1672, %r821};
	setp.lt.u32 	%p176, %r821, 1073127583;
	@%p176 bra 	$L__BB4_267;
	{
	.reg .b32 %temp; 
	mov.b64 	{%r822, %temp}, %fd3249;
	}
	{
	.reg .b32 %temp; 
	mov.b64 	{%temp, %r823}, %fd3249;
	}
	add.s32 	%r824, %r823, -1048576;
	mov.b64 	%fd3249, {%r822, %r824};
	add.s32 	%r1674, %r1674, 1;
$L__BB4_267:
	add.f64 	%fd1547, %fd3249, 0dBFF0000000000000;
	add.f64 	%fd1548, %fd3249, 0d3FF0000000000000;
	rcp.approx.ftz.f64 	%fd1549, %fd1548;
	neg.f64 	%fd1550, %fd1548;
	fma.rn.f64 	%fd1551, %fd1550, %fd1549, 0d3FF0000000000000;
	fma.rn.f64 	%fd1552, %fd1551, %fd1551, %fd1551;
	fma.rn.f64 	%fd1553, %fd1552, %fd1549, %fd1549;
	mul.f64 	%fd1554, %fd1547, %fd1553;
	fma.rn.f64 	%fd1555, %fd1547, %fd1553, %fd1554;
	mul.f64 	%fd1556, %fd1555, %fd1555;
	fma.rn.f64 	%fd1557, %fd1556, 0d3EB1380B3AE80F1E, 0d3ED0EE258B7A8B04;
	fma.rn.f64 	%fd1558, %fd1557, %fd1556, 0d3EF3B2669F02676F;
	fma.rn.f64 	%fd1559, %fd1558, %fd1556, 0d3F1745CBA9AB0956;
	fma.rn.f64 	%fd1560, %fd1559, %fd1556, 0d3F3C71C72D1B5154;
	fma.rn.f64 	%fd1561, %fd1560, %fd1556, 0d3F624924923BE72D;
	fma.rn.f64 	%fd1562, %fd1561, %fd1556, 0d3F8999999999A3C4;
	fma.rn.f64 	%fd1563, %fd1562, %fd1556, 0d3FB5555555555554;
	sub.f64 	%fd1564, %fd1547, %fd1555;
	add.f64 	%fd1565, %fd1564, %fd1564;
	neg.f64 	%fd1566, %fd1555;
	fma.rn.f64 	%fd1567, %fd1566, %fd1547, %fd1565;
	mul.f64 	%fd1568, %fd1553, %fd1567;
	mul.f64 	%fd1569, %fd1556, %fd1563;
	fma.rn.f64 	%fd1570, %fd1569, %fd1555, %fd1568;
	xor.b32  	%r825, %r1674, -2147483648;
	mov.b32 	%r826, 1127219200;
	mov.b64 	%fd1571, {%r825, %r826};
	sub.f64 	%fd1572, %fd1571, %fd94;
	fma.rn.f64 	%fd1573, %fd1572, 0d3FE62E42FEFA39EF, %fd1555;
	fma.rn.f64 	%fd1574, %fd1572, 0dBFE62E42FEFA39EF, %fd1573;
	sub.f64 	%fd1575, %fd1574, %fd1555;
	sub.f64 	%fd1576, %fd1570, %fd1575;
	fma.rn.f64 	%fd1577, %fd1572, 0d3C7ABC9E3B39803F, %fd1576;
	add.f64 	%fd3250, %fd1573, %fd1577;
$L__BB4_268:
	add.f64 	%fd355, %fd3247, %fd3250;
	abs.f64 	%fd356, %fd355;
	setp.eq.f64 	%p177, %fd356, 0d7FF0000000000000;
	@%p177 bra 	$L__BB4_271;
	mul.f64 	%fd1578, %fd355, 0d3FE45F306DC9C883;
	cvt.rni.s32.f64 	%r1675, %fd1578;
	cvt.rn.f64.s32 	%fd1579, %r1675;
	fma.rn.f64 	%fd1580, %fd1579, 0dBFF921FB54442D18, %fd355;
	fma.rn.f64 	%fd1581, %fd1579, 0dBC91A62633145C00, %fd1580;
	fma.rn.f64 	%fd3251, %fd1579, 0dB97B839A252049C0, %fd1581;
	setp.ltu.f64 	%p178, %fd356, 0d41E0000000000000;
	@%p178 bra 	$L__BB4_272;
	{ // callseq 132, 0
	.param .b64 param0;
	st.param.f64 	[param0], %fd355;
	.param .align 16 .b8 retval0[16];
	call.uni (retval0), 
	__internal_trig_reduction_slowpathd, 
	(
	param0
	);
	ld.param.f64 	%fd3251, [retval0];
	ld.param.b32 	%r1675, [retval0+8];
	} // callseq 132
	bra.uni 	$L__BB4_272;
$L__BB4_271:
	mov.f64 	%fd1583, 0d0000000000000000;
	mul.rn.f64 	%fd3251, %fd355, %fd1583;
	mov.b32 	%r1675, 0;
$L__BB4_272:
	shl.b32 	%r829, %r1675, 6;
	cvt.u64.u32 	%rd56, %r829;
	and.b64  	%rd57, %rd56, 64;
	add.s64 	%rd59, %rd10, %rd57;
	mul.rn.f64 	%fd1584, %fd3251, %fd3251;
	and.b32  	%r830, %r1675, 1;
	setp.eq.b32 	%p179, %r830, 1;
	selp.f64 	%fd1585, 0dBDA8FF8320FD8164, 0d3DE5DB65F9785EBA, %p179;
	ld.global.nc.v2.f64 	{%fd1586, %fd1587}, [%rd59];
	fma.rn.f64 	%fd1588, %fd1585, %fd1584, %fd1586;
	fma.rn.f64 	%fd1589, %fd1588, %fd1584, %fd1587;
	ld.global.nc.v2.f64 	{%fd1590, %fd1591}, [%rd59+16];
	fma.rn.f64 	%fd1592, %fd1589, %fd1584, %fd1590;
	fma.rn.f64 	%fd1593, %fd1592, %fd1584, %fd1591;
	ld.global.nc.v2.f64 	{%fd1594, %fd1595}, [%rd59+32];
	fma.rn.f64 	%fd1596, %fd1593, %fd1584, %fd1594;
	fma.rn.f64 	%fd1597, %fd1596, %fd1584, %fd1595;
	fma.rn.f64 	%fd1598, %fd1597, %fd3251, %fd3251;
	fma.rn.f64 	%fd1599, %fd1597, %fd1584, 0d3FF0000000000000;
	selp.f64 	%fd1600, %fd1599, %fd1598, %p179;
	and.b32  	%r831, %r1675, 2;
	setp.eq.s32 	%p180, %r831, 0;
	mov.f64 	%fd1601, 0d0000000000000000;
	sub.f64 	%fd1602, %fd1601, %fd1600;
	selp.f64 	%fd1603, %fd1600, %fd1602, %p180;
	fma.rn.f64 	%fd1604, %fd341, %fd341, 0d3FF0000000000000;
	sqrt.rn.f64 	%fd1605, %fd1604;
	add.f64 	%fd361, %fd1605, %fd1603;
	{
	.reg .b32 %temp; 
	mov.b64 	{%temp, %r240}, %fd361;
	}
	setp.eq.f64 	%p181, %fd361, 0d0000000000000000;
	@%p181 bra 	$L__BB4_274;
	abs.f64 	%fd1606, %fd361;
	{ // callseq 133, 0
	.param .b64 param0;
	st.param.f64 	[param0], %fd1606;
	.param .b64 retval0;
	call.uni (retval0), 
	__internal_accurate_pow, 
	(
	param0
	);
	ld.param.f64 	%fd1607, [retval0];
	} // callseq 133
	setp.lt.s32 	%p182, %r240, 0;
	selp.f64 	%fd3253, 0dFFF8000000000000, %fd1607, %p182;
	bra.uni 	$L__BB4_275;
$L__BB4_274:
	setp.lt.s32 	%p183, %r69, 0;
	setp.eq.s32 	%p184, %r70, 1074790400;
	selp.b32 	%r832, %r240, 0, %p184;
	or.b32  	%r833, %r832, 2146435072;
	selp.b32 	%r834, %r833, %r832, %p183;
	mov.b32 	%r835, 0;
	mov.b64 	%fd3253, {%r835, %r834};
$L__BB4_275:
	add.f64 	%fd1609, %fd361, 0d4004000000000000;
	{
	.reg .b32 %temp; 
	mov.b64 	{%temp, %r836}, %fd1609;
	}
	and.b32  	%r837, %r836, 2146435072;
	setp.ne.s32 	%p185, %r837, 2146435072;
	@%p185 bra 	$L__BB4_280;
	setp.nan.f64 	%p186, %fd361, %fd361;
	@%p186 bra 	$L__BB4_279;
	abs.f64 	%fd1610, %fd361;
	setp.neu.f64 	%p187, %fd1610, 0d7FF0000000000000;
	@%p187 bra 	$L__BB4_280;
	setp.lt.s32 	%p188, %r240, 0;
	selp.b32 	%r838, %r72, %r71, %p2;
	selp.b32 	%r839, %r838, %r71, %p188;
	mov.b32 	%r840, 0;
	mov.b64 	%fd3253, {%r840, %r839};
	bra.uni 	$L__BB4_280;
$L__BB4_279:
	mov.f64 	%fd1611, 0d4004000000000000;
	add.rn.f64 	%fd3253, %fd361, %fd1611;
$L__BB4_280:
	setp.eq.f64 	%p189, %fd361, 0d3FF0000000000000;
	selp.f64 	%fd368, 0d3FF0000000000000, %fd3253, %p189;
	mul.f64 	%fd369, %fd341, 0d4014000000000000;
	abs.f64 	%fd370, %fd369;
	setp.eq.f64 	%p190, %fd370, 0d7FF0000000000000;
	@%p190 bra 	$L__BB4_284;
	mul.f64 	%fd1612, %fd369, 0d3FE45F306DC9C883;
	cvt.rni.s32.f64 	%r1676, %fd1612;
	cvt.rn.f64.s32 	%fd1613, %r1676;
	fma.rn.f64 	%fd1614, %fd1613, 0dBFF921FB54442D18, %fd369;
	fma.rn.f64 	%fd1615, %fd1613, 0dBC91A62633145C00, %fd1614;
	fma.rn.f64 	%fd3255, %fd1613, 0dB97B839A252049C0, %fd1615;
	setp.ltu.f64 	%p191, %fd370, 0d41E0000000000000;
	@%p191 bra 	$L__BB4_283;
	{ // callseq 134, 0
	.param .b64 param0;
	st.param.f64 	[param0], %fd369;
	.param .align 16 .b8 retval0[16];
	call.uni (retval0), 
	__internal_trig_reduction_slowpathd, 
	(
	param0
	);
	ld.param.f64 	%fd3255, [retval0];
	ld.param.b32 	%r1676, [retval0+8];
	} // callseq 134
$L__BB4_283:
	add.s32 	%r1677, %r1676, 1;
	bra.uni 	$L__BB4_285;
$L__BB4_284:
	mov.f64 	%fd1617, 0d0000000000000000;
	mul.rn.f64 	%fd3255, %fd369, %fd1617;
	mov.b32 	%r1677, 1;
$L__BB4_285:
	shl.b32 	%r843, %r1677, 6;
	cvt.u64.u32 	%rd60, %r843;
	and.b64  	%rd61, %rd60, 64;
	add.s64 	%rd63, %rd10, %rd61;
	mul.rn.f64 	%fd1618, %fd3255, %fd3255;
	and.b32  	%r844, %r1677, 1;
	setp.eq.b32 	%p192, %r844, 1;
	selp.f64 	%fd1619, 0dBDA8FF8320FD8164, 0d3DE5DB65F9785EBA, %p192;
	ld.global.nc.v2.f64 	{%fd1620, %fd1621}, [%rd63];
	fma.rn.f64 	%fd1622, %fd1619, %fd1618, %fd1620;
	fma.rn.f64 	%fd1623, %fd1622, %fd1618, %fd1621;
	ld.global.nc.v2.f64 	{%fd1624, %fd1625}, [%rd63+16];
	fma.rn.f64 	%fd1626, %fd1623, %fd1618, %fd1624;
	fma.rn.f64 	%fd1627, %fd1626, %fd1618, %fd1625;
	ld.global.nc.v2.f64 	{%fd1628, %fd1629}, [%rd63+32];
	fma.rn.f64 	%fd1630, %fd1627, %fd1618, %fd1628;
	fma.rn.f64 	%fd1631, %fd1630, %fd1618, %fd1629;
	fma.rn.f64 	%fd1632, %fd1631, %fd3255, %fd3255;
	fma.rn.f64 	%fd1633, %fd1631, %fd1618, 0d3FF0000000000000;
	selp.f64 	%fd1634, %fd1633, %fd1632, %p192;
	and.b32  	%r845, %r1677, 2;
	setp.eq.s32 	%p193, %r845, 0;
	mov.f64 	%fd1635, 0d0000000000000000;
	sub.f64 	%fd1636, %fd1635, %fd1634;
	selp.f64 	%fd1637, %fd1634, %fd1636, %p193;
	mul.f64 	%fd376, %fd368, %fd1637;
	neg.f64 	%fd1638, %fd341;
	fma.rn.f64 	%fd1639, %fd341, 0dBFF71547652B82FE, 0d4338000000000000;
	{
	.reg .b32 %temp; 
	mov.b64 	{%r246, %temp}, %fd1639;
	}
	mov.f64 	%fd1640, 0dC338000000000000;
	add.rn.f64 	%fd1641, %fd1639, %fd1640;
	fma.rn.f64 	%fd1642, %fd1641, 0dBFE62E42FEFA39EF, %fd1638;
	fma.rn.f64 	%fd1643, %fd1641, 0dBC7ABC9E3B39803F, %fd1642;
	fma.rn.f64 	%fd1644, %fd1643, 0d3E5ADE1569CE2BDF, 0d3E928AF3FCA213EA;
	fma.rn.f64 	%fd1645, %fd1644, %fd1643, 0d3EC71DEE62401315;
	fma.rn.f64 	%fd1646, %fd1645, %fd1643, 0d3EFA01997C89EB71;
	fma.rn.f64 	%fd1647, %fd1646, %fd1643, 0d3F2A01A014761F65;
	fma.rn.f64 	%fd1648, %fd1647, %fd1643, 0d3F56C16C1852B7AF;
	fma.rn.f64 	%fd1649, %fd1648, %fd1643, 0d3F81111111122322;
	fma.rn.f64 	%fd1650, %fd1649, %fd1643, 0d3FA55555555502A1;
	fma.rn.f64 	%fd1651, %fd1650, %fd1643, 0d3FC5555555555511;
	fma.rn.f64 	%fd1652, %fd1651, %fd1643, 0d3FE000000000000B;
	fma.rn.f64 	%fd1653, %fd1652, %fd1643, 0d3FF0000000000000;
	fma.rn.f64 	%fd1654, %fd1653, %fd1643, 0d3FF0000000000000;
	{
	.reg .b32 %temp; 
	mov.b64 	{%r247, %temp}, %fd1654;
	}
	{
	.reg .b32 %temp; 
	mov.b64 	{%temp, %r248}, %fd1654;
	}
	shl.b32 	%r846, %r246, 20;
	add.s32 	%r847, %r846, %r248;
	mov.b64 	%fd3256, {%r247, %r847};
	{
	.reg .b32 %temp; 
	mov.b64 	{%temp, %r848}, %fd1638;
	}
	mov.b32 	%f48, %r848;
	abs.f32 	%f18, %f48;
	setp.lt.f32 	%p194, %f18, 0f4086232B;
	@%p194 bra 	$L__BB4_288;
	setp.gt.f64 	%p195, %fd341, 0d0000000000000000;
	mov.f64 	%fd1655, 0d7FF0000000000000;
	sub.f64 	%fd1656, %fd1655, %fd341;
	selp.f64 	%fd3256, 0d0000000000000000, %fd1656, %p195;
	setp.geu.f32 	%p196, %f18, 0f40874800;
	@%p196 bra 	$L__BB4_288;
	shr.u32 	%r849, %r246, 31;
	add.s32 	%r850, %r246, %r849;
	shr.s32 	%r851, %r850, 1;
	shl.b32 	%r852, %r851, 20;
	add.s32 	%r853, %r248, %r852;
	mov.b64 	%fd1657, {%r247, %r853};
	sub.s32 	%r854, %r246, %r851;
	shl.b32 	%r855, %r854, 20;
	add.s32 	%r856, %r855, 1072693248;
	mov.b32 	%r857, 0;
	mov.b64 	%fd1658, {%r857, %r856};
	mul.f64 	%fd3256, %fd1658, %fd1657;
$L__BB4_288:
	add.f64 	%fd1659, %fd3256, 0d3FF0000000000000;
	div.rn.f64 	%fd1660, %fd376, %fd1659;
	mul.f64 	%fd1661, %fd720, %fd176;
	fma.rn.f64 	%fd1662, %fd720, %fd135, %fd1661;
	fma.rn.f64 	%fd1663, %fd720, %fd217, %fd1662;
	fma.rn.f64 	%fd1664, %fd720, %fd258, %fd1663;
	fma.rn.f64 	%fd1665, %fd720, %fd299, %fd1664;
	fma.rn.f64 	%fd1666, %fd720, %fd340, %fd1665;
	fma.rn.f64 	%fd3340, %fd720, %fd1660, %fd1666;
	add.s64 	%rd2, %rd6, -3584;
	setp.lt.u64 	%p197, %rd2, 3584;
	mov.b64 	%rd178, 3584;
	@%p197 bra 	$L__BB4_502;
	mov.b64 	%rd178, 3584;
$L__BB4_290:
	cvt.u32.u64 	%r249, %rd178;
	add.s32 	%r858, %r68, %r249;
	cvt.rn.f64.s32 	%fd1667, %r858;
	fma.rn.f64 	%fd383, %fd720, %fd1667, %fd719;
	fma.rn.f64 	%fd1668, %fd383, 0d3FF71547652B82FE, 0d4338000000000000;
	{
	.reg .b32 %temp; 
	mov.b64 	{%r250, %temp}, %fd1668;
	}
	mov.f64 	%fd1669, 0dC338000000000000;
	add.rn.f64 	%fd1670, %fd1668, %fd1669;
	fma.rn.f64 	%fd1671, %fd1670, 0dBFE62E42FEFA39EF, %fd383;
	fma.rn.f64 	%fd1672, %fd1670, 0dBC7ABC9E3B39803F, %fd1671;
	fma.rn.f64 	%fd1673, %fd1672, 0d3E5ADE1569CE2BDF, 0d3E928AF3FCA213EA;
	fma.rn.f64 	%fd1674, %fd1673, %fd1672, 0d3EC71DEE62401315;
	fma.rn.f64 	%fd1675, %fd1674, %fd1672, 0d3EFA01997C89EB71;
	fma.rn.f64 	%fd1676, %fd1675, %fd1672, 0d3F2A01A014761F65;
	fma.rn.f64 	%fd1677, %fd1676, %fd1672, 0d3F56C16C1852B7AF;
	fma.rn.f64 	%fd1678, %fd1677, %fd1672, 0d3F81111111122322;
	fma.rn.f64 	%fd1679, %fd1678, %fd1672, 0d3FA55555555502A1;
	fma.rn.f64 	%fd1680, %fd1679, %fd1672, 0d3FC5555555555511;
	fma.rn.f64 	%fd1681, %fd1680, %fd1672, 0d3FE000000000000B;
	fma.rn.f64 	%fd1682, %fd1681, %fd1672, 0d3FF0000000000000;
	fma.rn.f64 	%fd1683, %fd1682, %fd1672, 0d3FF0000000000000;
	{
	.reg .b32 %temp; 
	mov.b64 	{%r251, %temp}, %fd1683;
	}
	{
	.reg .b32 %temp; 
	mov.b64 	{%temp, %r252}, %fd1683;
	}
	shl.b32 	%r859, %r250, 20;
	add.s32 	%r860, %r859, %r252;
	mov.b64 	%fd3258, {%r251, %r860};
	{
	.reg .b32 %temp; 
	mov.b64 	{%temp, %r861}, %fd383;
	}
	mov.b32 	%f49, %r861;
	abs.f32 	%f19, %f49;
	setp.lt.f32 	%p198, %f19, 0f4086232B;
	@%p198 bra 	$L__BB4_293;
	setp.lt.f64 	%p199, %fd383, 0d0000000000000000;
	add.f64 	%fd1684, %fd383, 0d7FF0000000000000;
	selp.f64 	%fd3258, 0d0000000000000000, %fd1684, %p199;
	setp.geu.f32 	%p200, %f19, 0f40874800;
	@%p200 bra 	$L__BB4_293;
	shr.u32 	%r862, %r250, 31;
	add.s32 	%r863, %r250, %r862;
	shr.s32 	%r864, %r863, 1;
	shl.b32 	%r865, %r864, 20;
	add.s32 	%r866, %r252, %r865;
	mov.b64 	%fd1685, {%r251, %r866};
	sub.s32 	%r867, %r250, %r864;
	shl.b32 	%r868, %r867, 20;
	add.s32 	%r869, %r868, 1072693248;
	mov.b32 	%r870, 0;
	mov.b64 	%fd1686, {%r870, %r869};
	mul.f64 	%fd3258, %fd1686, %fd1685;
$L__BB4_293:
	add.f64 	%fd3259, %fd383, 0d3FF0000000000000;
	{
	.reg .b32 %temp; 
	mov.b64 	{%temp, %r1678}, %fd3259;
	}
	{
	.reg .b32 %temp; 
	mov.b64 	{%r1679, %temp}, %fd3259;
	}
	setp.gt.s32 	%p201, %r1678, 1048575;
	mov.b32 	%r1680, -1023;
	@%p201 bra 	$L__BB4_295;
	mul.f64 	%fd3259, %fd3259, 0d4350000000000000;
	{
	.reg .b32 %temp; 
	mov.b64 	{%temp, %r1678}, %fd3259;
	}
	{
	.reg .b32 %temp; 
	mov.b64 	{%r1679, %temp}, %fd3259;
	}
	mov.b32 	%r1680, -1077;
$L__BB4_295:
	add.s32 	%r873, %r1678, -1;
	setp.gt.u32 	%p202, %r873, 2146435070;
	@%p202 bra 	$L__BB4_299;
	shr.u32 	%r876, %r1678, 20;
	add.s32 	%r1681, %r1680, %r876;
	and.b32  	%r877, %r1678, 1048575;
	or.b32  	%r878, %r877, 1072693248;
	mov.b64 	%fd3260, {%r1679, %r878};
	setp.lt.u32 	%p204, %r878, 1073127583;
	@%p204 bra 	$L__BB4_298;
	{
	.reg .b32 %temp; 
	mov.b64 	{%r879, %temp}, %fd3260;
	}
	{
	.reg .b32 %temp; 
	mov.b64 	{%temp, %r880}, %fd3260;
	}
	add.s32 	%r881, %r880, -1048576;
	mov.b64 	%fd3260, {%r879, %r881};
	add.s32 	%r1681, %r1681, 1;
$L__BB4_298:
	add.f64 	%fd1688, %fd3260, 0dBFF0000000000000;
	add.f64 	%fd1689, %fd3260, 0d3FF0000000000000;
	rcp.approx.ftz.f64 	%fd1690, %fd1689;
	neg.f64 	%fd1691, %fd1689;
	fma.rn.f64 	%fd1692, %fd1691, %fd1690, 0d3FF0000000000000;
	fma.rn.f64 	%fd1693, %fd1692, %fd1692, %fd1692;
	fma.rn.f64 	%fd1694, %fd1693, %fd1690, %fd1690;
	mul.f64 	%fd1695, %fd1688, %fd1694;
	fma.rn.f64 	%fd1696, %fd1688, %fd1694, %fd1695;
	mul.f64 	%fd1697, %fd1696, %fd1696;
	fma.rn.f64 	%fd1698, %fd1697, 0d3EB1380B3AE80F1E, 0d3ED0EE258B7A8B04;
	fma.rn.f64 	%fd1699, %fd1698, %fd1697, 0d3EF3B2669F02676F;
	fma.rn.f64 	%fd1700, %fd1699, %fd1697, 0d3F1745CBA9AB0956;
	fma.rn.f64 	%fd1701, %fd1700, %fd1697, 0d3F3C71C72D1B5154;
	fma.rn.f64 	%fd1702, %fd1701, %fd1697, 0d3F624924923BE72D;
	fma.rn.f64 	%fd1703, %fd1702, %fd1697, 0d3F8999999999A3C4;
	fma.rn.f64 	%fd1704, %fd1703, %fd1697, 0d3FB5555555555554;
	sub.f64 	%fd1705, %fd1688, %fd1696;
	add.f64 	%fd1706, %fd1705, %fd1705;
	neg.f64 	%fd1707, %fd1696;
	fma.rn.f64 	%fd1708, %fd1707, %fd1688, %fd1706;
	mul.f64 	%fd1709, %fd1694, %fd1708;
	mul.f64 	%fd1710, %fd1697, %fd1704;
	fma.rn.f64 	%fd1711, %fd1710, %fd1696, %fd1709;
	xor.b32  	%r882, %r1681, -2147483648;
	mov.b32 	%r883, 1127219200;
	mov.b64 	%fd1712, {%r882, %r883};
	sub.f64 	%fd1713, %fd1712, %fd94;
	fma.rn.f64 	%fd1714, %fd1713, 0d3FE62E42FEFA39EF, %fd1696;
	fma.rn.f64 	%fd1715, %fd1713, 0dBFE62E42FEFA39EF, %fd1714;
	sub.f64 	%fd1716, %fd1715, %fd1696;
	sub.f64 	%fd1717, %fd1711, %fd1716;
	fma.rn.f64 	%fd1718, %fd1713, 0d3C7ABC9E3B39803F, %fd1717;
	add.f64 	%fd3261, %fd1714, %fd1718;
	bra.uni 	$L__BB4_300;
$L__BB4_299:
	fma.rn.f64 	%fd1687, %fd3259, 0d7FF0000000000000, 0d7FF0000000000000;
	{
	.reg .b32 %temp; 
	mov.b64 	{%temp, %r874}, %fd3259;
	}
	and.b32  	%r875, %r874, 2147483647;
	setp.eq.s32 	%p203, %r875, 0;
	selp.f64 	%fd3261, 0dFFF0000000000000, %fd1687, %p203;
$L__BB4_300:
	add.f64 	%fd397, %fd3258, %fd3261;
	abs.f64 	%fd398, %fd397;
	setp.neu.f64 	%p205, %fd398, 0d7FF0000000000000;
	@%p205 bra 	$L__BB4_302;
	mov.f64 	%fd1724, 0d0000000000000000;
	mul.rn.f64 	%fd3262, %fd397, %fd1724;
	mov.b32 	%r1682, 0;
	bra.uni 	$L__BB4_304;
$L__BB4_302:
	mul.f64 	%fd1719, %fd397, 0d3FE45F306DC9C883;
	cvt.rni.s32.f64 	%r1682, %fd1719;
	cvt.rn.f64.s32 	%fd1720, %r1682;
	fma.rn.f64 	%fd1721, %fd1720, 0dBFF921FB54442D18, %fd397;
	fma.rn.f64 	%fd1722, %fd1720, 0dBC91A62633145C00, %fd1721;
	fma.rn.f64 	%fd3262, %fd1720, 0dB97B839A252049C0, %fd1722;
	setp.ltu.f64 	%p206, %fd398, 0d41E0000000000000;
	@%p206 bra 	$L__BB4_304;
	{ // callseq 135, 0
	.param .b64 param0;
	st.param.f64 	[param0], %fd397;
	.param .align 16 .b8 retval0[16];
	call.uni (retval0), 
	__internal_trig_reduction_slowpathd, 
	(
	param0
	);
	ld.param.f64 	%fd3262, [retval0];
	ld.param.b32 	%r1682, [retval0+8];
	} // callseq 135
$L__BB4_304:
	shl.b32 	%r886, %r1682, 6;
	cvt.u64.u32 	%rd66, %r886;
	and.b64  	%rd67, %rd66, 64;
	add.s64 	%rd69, %rd10, %rd67;
	mul.rn.f64 	%fd1725, %fd3262, %fd3262;
	and.b32  	%r887, %r1682, 1;
	setp.eq.b32 	%p207, %r887, 1;
	selp.f64 	%fd1726, 0dBDA8FF8320FD8164, 0d3DE5DB65F9785EBA, %p207;
	ld.global.nc.v2.f64 	{%fd1727, %fd1728}, [%rd69];
	fma.rn.f64 	%fd1729, %fd1726, %fd1725, %fd1727;
	fma.rn.f64 	%fd1730, %fd1729, %fd1725, %fd1728;
	ld.global.nc.v2.f64 	{%fd1731, %fd1732}, [%rd69+16];
	fma.rn.f64 	%fd1733, %fd1730, %fd1725, %fd1731;
	fma.rn.f64 	%fd1734, %fd1733, %fd1725, %fd1732;
	ld.global.nc.v2.f64 	{%fd1735, %fd1736}, [%rd69+32];
	fma.rn.f64 	%fd1737, %fd1734, %fd1725, %fd1735;
	fma.rn.f64 	%fd1738, %fd1737, %fd1725, %fd1736;
	fma.rn.f64 	%fd1739, %fd1738, %fd3262, %fd3262;
	fma.rn.f64 	%fd1740, %fd1738, %fd1725, 0d3FF0000000000000;
	selp.f64 	%fd1741, %fd1740, %fd1739, %p207;
	and.b32  	%r888, %r1682, 2;
	setp.eq.s32 	%p208, %r888, 0;
	mov.f64 	%fd1742, 0d0000000000000000;
	sub.f64 	%fd1743, %fd1742, %fd1741;
	selp.f64 	%fd1744, %fd1741, %fd1743, %p208;
	fma.rn.f64 	%fd1745, %fd383, %fd383, 0d3FF0000000000000;
	sqrt.rn.f64 	%fd1746, %fd1745;
	add.f64 	%fd403, %fd1746, %fd1744;
	{
	.reg .b32 %temp; 
	mov.b64 	{%temp, %r266}, %fd403;
	}
	setp.neu.f64 	%p209, %fd403, 0d0000000000000000;
	@%p209 bra 	$L__BB4_306;
	setp.lt.s32 	%p211, %r69, 0;
	setp.eq.s32 	%p212, %r70, 1074790400;
	selp.b32 	%r889, %r266, 0, %p212;
	or.b32  	%r890, %r889, 2146435072;
	selp.b32 	%r891, %r890, %r889, %p211;
	mov.b32 	%r892, 0;
	mov.b64 	%fd3264, {%r892, %r891};
	bra.uni 	$L__BB4_307;
$L__BB4_306:
	abs.f64 	%fd1747, %fd403;
	{ // callseq 136, 0
	.param .b64 param0;
	st.param.f64 	[param0], %fd1747;
	.param .b64 retval0;
	call.uni (retval0), 
	__internal_accurate_pow, 
	(
	param0
	);
	ld.param.f64 	%fd1748, [retval0];
	} // callseq 136
	setp.lt.s32 	%p210, %r266, 0;
	selp.f64 	%fd3264, 0dFFF8000000000000, %fd1748, %p210;
$L__BB4_307:
	add.f64 	%fd1750, %fd403, 0d4004000000000000;
	{
	.reg .b32 %temp; 
	mov.b64 	{%temp, %r893}, %fd1750;
	}
	and.b32  	%r894, %r893, 2146435072;
	setp.ne.s32 	%p213, %r894, 2146435072;
	@%p213 bra 	$L__BB4_312;
	setp.num.f64 	%p214, %fd403, %fd403;
	@%p214 bra 	$L__BB4_310;
	mov.f64 	%fd1752, 0d4004000000000000;
	add.rn.f64 	%fd3264, %fd403, %fd1752;
	bra.uni 	$L__BB4_312;
$L__BB4_310:
	abs.f64 	%fd1751, %fd403;
	setp.neu.f64 	%p215, %fd1751, 0d7FF0000000000000;
	@%p215 bra 	$L__BB4_312;
	setp.lt.s32 	%p216, %r266, 0;
	selp.b32 	%r895, %r72, %r71, %p2;
	selp.b32 	%r896, %r895, %r71, %p216;
	mov.b32 	%r897, 0;
	mov.b64 	%fd3264, {%r897, %r896};
$L__BB4_312:
	setp.eq.f64 	%p217, %fd403, 0d3FF0000000000000;
	selp.f64 	%fd410, 0d3FF0000000000000, %fd3264, %p217;
	mul.f64 	%fd411, %fd383, 0d4014000000000000;
	abs.f64 	%fd412, %fd411;
	setp.neu.f64 	%p218, %fd412, 0d7FF0000000000000;
	@%p218 bra 	$L__BB4_314;
	mov.f64 	%fd1758, 0d0000000000000000;
	mul.rn.f64 	%fd3266, %fd411, %fd1758;
	mov.b32 	%r1684, 1;
	bra.uni 	$L__BB4_317;
$L__BB4_314:
	mul.f64 	%fd1753, %fd411, 0d3FE45F306DC9C883;
	cvt.rni.s32.f64 	%r1683, %fd1753;
	cvt.rn.f64.s32 	%fd1754, %r1683;
	fma.rn.f64 	%fd1755, %fd1754, 0dBFF921FB54442D18, %fd411;
	fma.rn.f64 	%fd1756, %fd1754, 0dBC91A62633145C00, %fd1755;
	fma.rn.f64 	%fd3266, %fd1754, 0dB97B839A252049C0, %fd1756;
	setp.ltu.f64 	%p219, %fd412, 0d41E0000000000000;
	@%p219 bra 	$L__BB4_316;
	{ // callseq 137, 0
	.param .b64 param0;
	st.param.f64 	[param0], %fd411;
	.param .align 16 .b8 retval0[16];
	call.uni (retval0), 
	__internal_trig_reduction_slowpathd, 
	(
	param0
	);
	ld.param.f64 	%fd3266, [retval0];
	ld.param.b32 	%r1683, [retval0+8];
	} // callseq 137
$L__BB4_316:
	add.s32 	%r1684, %r1683, 1;
$L__BB4_317:
	shl.b32 	%r900, %r1684, 6;
	cvt.u64.u32 	%rd70, %r900;
	and.b64  	%rd71, %rd70, 64;
	add.s64 	%rd73, %rd10, %rd71;
	mul.rn.f64 	%fd1759, %fd3266, %fd3266;
	and.b32  	%r901, %r1684, 1;
	setp.eq.b32 	%p220, %r901, 1;
	selp.f64 	%fd1760, 0dBDA8FF8320FD8164, 0d3DE5DB65F9785EBA, %p220;
	ld.global.nc.v2.f64 	{%fd1761, %fd1762}, [%rd73];
	fma.rn.f64 	%fd1763, %fd1760, %fd1759, %fd1761;
	fma.rn.f64 	%fd1764, %fd1763, %fd1759, %fd1762;
	ld.global.nc.v2.f64 	{%fd1765, %fd1766}, [%rd73+16];
	fma.rn.f64 	%fd1767, %fd1764, %fd1759, %fd1765;
	fma.rn.f64 	%fd1768, %fd1767, %fd1759, %fd1766;
	ld.global.nc.v2.f64 	{%fd1769, %fd1770}, [%rd73+32];
	fma.rn.f64 	%fd1771, %fd1768, %fd1759, %fd1769;
	fma.rn.f64 	%fd1772, %fd1771, %fd1759, %fd1770;
	fma.rn.f64 	%fd1773, %fd1772, %fd3266, %fd3266;
	fma.rn.f64 	%fd1774, %fd1772, %fd1759, 0d3FF0000000000000;
	selp.f64 	%fd1775, %fd1774, %fd1773, %p220;
	and.b32  	%r902, %r1684, 2;
	setp.eq.s32 	%p221, %r902, 0;
	mov.f64 	%fd1776, 0d0000000000000000;
	sub.f64 	%fd1777, %fd1776, %fd1775;
	selp.f64 	%fd1778, %fd1775, %fd1777, %p221;
	mul.f64 	%fd418, %fd410, %fd1778;
	neg.f64 	%fd1779, %fd383;
	fma.rn.f64 	%fd1780, %fd383, 0dBFF71547652B82FE, 0d4338000000000000;
	{
	.reg .b32 %temp; 
	mov.b64 	{%r272, %temp}, %fd1780;
	}
	mov.f64 	%fd1781, 0dC338000000000000;
	add.rn.f64 	%fd1782, %fd1780, %fd1781;
	fma.rn.f64 	%fd1783, %fd1782, 0dBFE62E42FEFA39EF, %fd1779;
	fma.rn.f64 	%fd1784, %fd1782, 0dBC7ABC9E3B39803F, %fd1783;
	fma.rn.f64 	%fd1785, %fd1784, 0d3E5ADE1569CE2BDF, 0d3E928AF3FCA213EA;
	fma.rn.f64 	%fd1786, %fd1785, %fd1784, 0d3EC71DEE62401315;
	fma.rn.f64 	%fd1787, %fd1786, %fd1784, 0d3EFA01997C89EB71;
	fma.rn.f64 	%fd1788, %fd1787, %fd1784, 0d3F2A01A014761F65;
	fma.rn.f64 	%fd1789, %fd1788, %fd1784, 0d3F56C16C1852B7AF;
	fma.rn.f64 	%fd1790, %fd1789, %fd1784, 0d3F81111111122322;
	fma.rn.f64 	%fd1791, %fd1790, %fd1784, 0d3FA55555555502A1;
	fma.rn.f64 	%fd1792, %fd1791, %fd1784, 0d3FC5555555555511;
	fma.rn.f64 	%fd1793, %fd1792, %fd1784, 0d3FE000000000000B;
	fma.rn.f64 	%fd1794, %fd1793, %fd1784, 0d3FF0000000000000;
	fma.rn.f64 	%fd1795, %fd1794, %fd1784, 0d3FF0000000000000;
	{
	.reg .b32 %temp; 
	mov.b64 	{%r273, %temp}, %fd1795;
	}
	{
	.reg .b32 %temp; 
	mov.b64 	{%temp, %r274}, %fd1795;
	}
	shl.b32 	%r903, %r272, 20;
	add.s32 	%r904, %r903, %r274;
	mov.b64 	%fd3267, {%r273, %r904};
	{
	.reg .b32 %temp; 
	mov.b64 	{%temp, %r905}, %fd1779;
	}
	mov.b32 	%f50, %r905;
	abs.f32 	%f20, %f50;
	setp.lt.f32 	%p222, %f20, 0f4086232B;
	@%p222 bra 	$L__BB4_320;
	setp.gt.f64 	%p223, %fd383, 0d0000000000000000;
	mov.f64 	%fd1796, 0d7FF0000000000000;
	sub.f64 	%fd1797, %fd1796, %fd383;
	selp.f64 	%fd3267, 0d0000000000000000, %fd1797, %p223;
	setp.geu.f32 	%p224, %f20, 0f40874800;
	@%p224 bra 	$L__BB4_320;
	shr.u32 	%r906, %r272, 31;
	add.s32 	%r907, %r272, %r906;
	shr.s32 	%r908, %r907, 1;
	shl.b32 	%r909, %r908, 20;
	add.s32 	%r910, %r274, %r909;
	mov.b64 	%fd1798, {%r273, %r910};
	sub.s32 	%r911, %r272, %r908;
	shl.b32 	%r912, %r911, 20;
	add.s32 	%r913, %r912, 1072693248;
	mov.b32 	%r914, 0;
	mov.b64 	%fd1799, {%r914, %r913};
	mul.f64 	%fd3267, %fd1799, %fd1798;
$L__BB4_320:
	add.f64 	%fd1800, %fd3267, 0d3FF0000000000000;
	div.rn.f64 	%fd423, %fd418, %fd1800;
	add.s32 	%r275, %r98, %r249;
	cvt.rn.f64.s32 	%fd1801, %r275;
	fma.rn.f64 	%fd424, %fd720, %fd1801, %fd719;
	fma.rn.f64 	%fd1802, %fd424, 0d3FF71547652B82FE, 0d4338000000000000;
	{
	.reg .b32 %temp; 
	mov.b64 	{%r276, %temp}, %fd1802;
	}
	mov.f64 	%fd1803, 0dC338000000000000;
	add.rn.f64 	%fd1804, %fd1802, %fd1803;
	fma.rn.f64 	%fd1805, %fd1804, 0dBFE62E42FEFA39EF, %fd424;
	fma.rn.f64 	%fd1806, %fd1804, 0dBC7ABC9E3B39803F, %fd1805;
	fma.rn.f64 	%fd1807, %fd1806, 0d3E5ADE1569CE2BDF, 0d3E928AF3FCA213EA;
	fma.rn.f64 	%fd1808, %fd1807, %fd1806, 0d3EC71DEE62401315;
	fma.rn.f64 	%fd1809, %fd1808, %fd1806, 0d3EFA01997C89EB71;
	fma.rn.f64 	%fd1810, %fd1809, %fd1806, 0d3F2A01A014761F65;
	fma.rn.f64 	%fd1811, %fd1810, %fd1806, 0d3F56C16C1852B7AF;
	fma.rn.f64 	%fd1812, %fd1811, %fd1806, 0d3F81111111122322;
	fma.rn.f64 	%fd1813, %fd1812, %fd1806, 0d3FA55555555502A1;
	fma.rn.f64 	%fd1814, %fd1813, %fd1806, 0d3FC5555555555511;
	fma.rn.f64 	%fd1815, %fd1814, %fd1806, 0d3FE000000000000B;
	fma.rn.f64 	%fd1816, %fd1815, %fd1806, 0d3FF0000000000000;
	fma.rn.f64 	%fd1817, %fd1816, %fd1806, 0d3FF0000000000000;
	{
	.reg .b32 %temp; 
	mov.b64 	{%r277, %temp}, %fd1817;
	}
	{
	.reg .b32 %temp; 
	mov.b64 	{%temp, %r278}, %fd1817;
	}
	shl.b32 	%r915, %r276, 20;
	add.s32 	%r916, %r915, %r278;
	mov.b64 	%fd3268, {%r277, %r916};
	{
	.reg .b32 %temp; 
	mov.b64 	{%temp, %r917}, %fd424;
	}
	mov.b32 	%f51, %r917;
	abs.f32 	%f21, %f51;
	setp.lt.f32 	%p225, %f21, 0f4086232B;
	@%p225 bra 	$L__BB4_323;
	setp.lt.f64 	%p226, %fd424, 0d0000000000000000;
	add.f64 	%fd1818, %fd424, 0d7FF0000000000000;
	selp.f64 	%fd3268, 0d0000000000000000, %fd1818, %p226;
	setp.geu.f32 	%p227, %f21, 0f40874800;
	@%p227 bra 	$L__BB4_323;
	shr.u32 	%r918, %r276, 31;
	add.s32 	%r919, %r276, %r918;
	shr.s32 	%r920, %r919, 1;
	shl.b32 	%r921, %r920, 20;
	add.s32 	%r922, %r278, %r921;
	mov.b64 	%fd1819, {%r277, %r922};
	sub.s32 	%r923, %r276, %r920;
	shl.b32 	%r924, %r923, 20;
	add.s32 	%r925, %r924, 1072693248;
	mov.b32 	%r926, 0;
	mov.b64 	%fd1820, {%r926, %r925};
	mul.f64 	%fd3268, %fd1820, %fd1819;
$L__BB4_323:
	add.f64 	%fd3269, %fd424, 0d3FF0000000000000;
	{
	.reg .b32 %temp; 
	mov.b64 	{%temp, %r1685}, %fd3269;
	}
	{
	.reg .b32 %temp; 
	mov.b64 	{%r1686, %temp}, %fd3269;
	}
	setp.gt.s32 	%p228, %r1685, 1048575;
	mov.b32 	%r1687, -1023;
	@%p228 bra 	$L__BB4_325;
	mul.f64 	%fd3269, %fd3269, 0d4350000000000000;
	{
	.reg .b32 %temp; 
	mov.b64 	{%temp, %r1685}, %fd3269;
	}
	{
	.reg .b32 %temp; 
	mov.b64 	{%r1686, %temp}, %fd3269;
	}
	mov.b32 	%r1687, -1077;
$L__BB4_325:
	add.s32 	%r929, %r1685, -1;
	setp.lt.u32 	%p229, %r929, 2146435071;
	@%p229 bra 	$L__BB4_327;
	fma.rn.f64 	%fd1821, %fd3269, 0d7FF0000000000000, 0d7FF0000000000000;
	{
	.reg .b32 %temp; 
	mov.b64 	{%temp, %r930}, %fd3269;
	}
	and.b32  	%r931, %r930, 2147483647;
	setp.eq.s32 	%p230, %r931, 0;
	selp.f64 	%fd3271, 0dFFF0000000000000, %fd1821, %p230;
	bra.uni 	$L__BB4_330;
$L__BB4_327:
	shr.u32 	%r932, %r1685, 20;
	add.s32 	%r1688, %r1687, %r932;
	and.b32  	%r933, %r1685, 1048575;
	or.b32  	%r934, %r933, 1072693248;
	mov.b64 	%fd3270, {%r1686, %r934};
	setp.lt.u32 	%p231, %r934, 1073127583;
	@%p231 bra 	$L__BB4_329;
	{
	.reg .b32 %temp; 
	mov.b64 	{%r935, %temp}, %fd3270;
	}
	{
	.reg .b32 %temp; 
	mov.b64 	{%temp, %r936}, %fd3270;
	}
	add.s32 	%r937, %r936, -1048576;
	mov.b64 	%fd3270, {%r935, %r937};
	add.s32 	%r1688, %r1688, 1;
$L__BB4_329:
	add.f64 	%fd1822, %fd3270, 0dBFF0000000000000;
	add.f64 	%fd1823, %fd3270, 0d3FF0000000000000;
	rcp.approx.ftz.f64 	%fd1824, %fd1823;
	neg.f64 	%fd1825, %fd1823;
	fma.rn.f64 	%fd1826, %fd1825, %fd1824, 0d3FF0000000000000;
	fma.rn.f64 	%fd1827, %fd1826, %fd1826, %fd1826;
	fma.rn.f64 	%fd1828, %fd1827, %fd1824, %fd1824;
	mul.f64 	%fd1829, %fd1822, %fd1828;
	fma.rn.f64 	%fd1830, %fd1822, %fd1828, %fd1829;
	mul.f64 	%fd1831, %fd1830, %fd1830;
	fma.rn.f64 	%fd1832, %fd1831, 0d3EB1380B3AE80F1E, 0d3ED0EE258B7A8B04;
	fma.rn.f64 	%fd1833, %fd1832, %fd1831, 0d3EF3B2669F02676F;
	fma.rn.f64 	%fd1834, %fd1833, %fd1831, 0d3F1745CBA9AB0956;
	fma.rn.f64 	%fd1835, %fd1834, %fd1831, 0d3F3C71C72D1B5154;
	fma.rn.f64 	%fd1836, %fd1835, %fd1831, 0d3F624924923BE72D;
	fma.rn.f64 	%fd1837, %fd1836, %fd1831, 0d3F8999999999A3C4;
	fma.rn.f64 	%fd1838, %fd1837, %fd1831, 0d3FB5555555555554;
	sub.f64 	%fd1839, %fd1822, %fd1830;
	add.f64 	%fd1840, %fd1839, %fd1839;
	neg.f64 	%fd1841, %fd1830;
	fma.rn.f64 	%fd1842, %fd1841, %fd1822, %fd1840;
	mul.f64 	%fd1843, %fd1828, %fd1842;
	mul.f64 	%fd1844, %fd1831, %fd1838;
	fma.rn.f64 	%fd1845, %fd1844, %fd1830, %fd1843;
	xor.b32  	%r938, %r1688, -2147483648;
	mov.b32 	%r939, 1127219200;
	mov.b64 	%fd1846, {%r938, %r939};
	sub.f64 	%fd1847, %fd1846, %fd94;
	fma.rn.f64 	%fd1848, %fd1847, 0d3FE62E42FEFA39EF, %fd1830;
	fma.rn.f64 	%fd1849, %fd1847, 0dBFE62E42FEFA39EF, %fd1848;
	sub.f64 	%fd1850, %fd1849, %fd1830;
	sub.f64 	%fd1851, %fd1845, %fd1850;
	fma.rn.f64 	%fd1852, %fd1847, 0d3C7ABC9E3B39803F, %fd1851;
	add.f64 	%fd3271, %fd1848, %fd1852;
$L__BB4_330:
	add.f64 	%fd438, %fd3268, %fd3271;
	abs.f64 	%fd439, %fd438;
	setp.eq.f64 	%p232, %fd439, 0d7FF0000000000000;
	@%p232 bra 	$L__BB4_333;
	mul.f64 	%fd1853, %fd438, 0d3FE45F306DC9C883;
	cvt.rni.s32.f64 	%r1689, %fd1853;
	cvt.rn.f64.s32 	%fd1854, %r1689;
	fma.rn.f64 	%fd1855, %fd1854, 0dBFF921FB54442D18, %fd438;
	fma.rn.f64 	%fd1856, %fd1854, 0dBC91A62633145C00, %fd1855;
	fma.rn.f64 	%fd3272, %fd1854, 0dB97B839A252049C0, %fd1856;
	setp.ltu.f64 	%p233, %fd439, 0d41E0000000000000;
	@%p233 bra 	$L__BB4_334;
	{ // callseq 138, 0
	.param .b64 param0;
	st.param.f64 	[param0], %fd438;
	.param .align 16 .b8 retval0[16];
	call.uni (retval0), 
	__internal_trig_reduction_slowpathd, 
	(
	param0
	);
	ld.param.f64 	%fd3272, [retval0];
	ld.param.b32 	%r1689, [retval0+8];
	} // callseq 138
	bra.uni 	$L__BB4_334;
$L__BB4_333:
	mov.f64 	%fd1858, 0d0000000000000000;
	mul.rn.f64 	%fd3272, %fd438, %fd1858;
	mov.b32 	%r1689, 0;
$L__BB4_334:
	shl.b32 	%r942, %r1689, 6;
	cvt.u64.u32 	%rd74, %r942;
	and.b64  	%rd75, %rd74, 64;
	add.s64 	%rd77, %rd10, %rd75;
	mul.rn.f64 	%fd1859, %fd3272, %fd3272;
	and.b32  	%r943, %r1689, 1;
	setp.eq.b32 	%p234, %r943, 1;
	selp.f64 	%fd1860, 0dBDA8FF8320FD8164, 0d3DE5DB65F9785EBA, %p234;
	ld.global.nc.v2.f64 	{%fd1861, %fd1862}, [%rd77];
	fma.rn.f64 	%fd1863, %fd1860, %fd1859, %fd1861;
	fma.rn.f64 	%fd1864, %fd1863, %fd1859, %fd1862;
	ld.global.nc.v2.f64 	{%fd1865, %fd1866}, [%rd77+16];
	fma.rn.f64 	%fd1867, %fd1864, %fd1859, %fd1865;
	fma.rn.f64 	%fd1868, %fd1867, %fd1859, %fd1866;
	ld.global.nc.v2.f64 	{%fd1869, %fd1870}, [%rd77+32];
	fma.rn.f64 	%fd1871, %fd1868, %fd1859, %fd1869;
	fma.rn.f64 	%fd1872, %fd1871, %fd1859, %fd1870;
	fma.rn.f64 	%fd1873, %fd1872, %fd3272, %fd3272;
	fma.rn.f64 	%fd1874, %fd1872, %fd1859, 0d3FF0000000000000;
	selp.f64 	%fd1875, %fd1874, %fd1873, %p234;
	and.b32  	%r944, %r1689, 2;
	setp.eq.s32 	%p235, %r944, 0;
	mov.f64 	%fd1876, 0d0000000000000000;
	sub.f64 	%fd1877, %fd1876, %fd1875;
	selp.f64 	%fd1878, %fd1875, %fd1877, %p235;
	fma.rn.f64 	%fd1879, %fd424, %fd424, 0d3FF0000000000000;
	sqrt.rn.f64 	%fd1880, %fd1879;
	add.f64 	%fd444, %fd1880, %fd1878;
	{
	.reg .b32 %temp; 
	mov.b64 	{%temp, %r292}, %fd444;
	}
	setp.eq.f64 	%p236, %fd444, 0d0000000000000000;
	@%p236 bra 	$L__BB4_336;
	abs.f64 	%fd1881, %fd444;
	{ // callseq 139, 0
	.param .b64 param0;
	st.param.f64 	[param0], %fd1881;
	.param .b64 retval0;
	call.uni (retval0), 
	__internal_accurate_pow, 
	(
	param0
	);
	ld.param.f64 	%fd1882, [retval0];
	} // callseq 139
	setp.lt.s32 	%p237, %r292, 0;
	selp.f64 	%fd3274, 0dFFF8000000000000, %fd1882, %p237;
	bra.uni 	$L__BB4_337;
$L__BB4_336:
	setp.lt.s32 	%p238, %r69, 0;
	setp.eq.s32 	%p239, %r70, 1074790400;
	selp.b32 	%r945, %r292, 0, %p239;
	or.b32  	%r946, %r945, 2146435072;
	selp.b32 	%r947, %r946, %r945, %p238;
	mov.b32 	%r948, 0;
	mov.b64 	%fd3274, {%r948, %r947};
$L__BB4_337:
	add.f64 	%fd1884, %fd444, 0d4004000000000000;
	{
	.reg .b32 %temp; 
	mov.b64 	{%temp, %r949}, %fd1884;
	}
	and.b32  	%r950, %r949, 2146435072;
	setp.ne.s32 	%p240, %r950, 2146435072;
	@%p240 bra 	$L__BB4_342;
	setp.nan.f64 	%p241, %fd444, %fd444;
	@%p241 bra 	$L__BB4_341;
	abs.f64 	%fd1885, %fd444;
	setp.neu.f64 	%p242, %fd1885, 0d7FF0000000000000;
	@%p242 bra 	$L__BB4_342;
	setp.lt.s32 	%p243, %r292, 0;
	selp.b32 	%r951, %r72, %r71, %p2;
	selp.b32 	%r952, %r951, %r71, %p243;
	mov.b32 	%r953, 0;
	mov.b64 	%fd3274, {%r953, %r952};
	bra.uni 	$L__BB4_342;
$L__BB4_341:
	mov.f64 	%fd1886, 0d4004000000000000;
	add.rn.f64 	%fd3274, %fd444, %fd1886;
$L__BB4_342:
	setp.eq.f64 	%p244, %fd444, 0d3FF0000000000000;
	selp.f64 	%fd451, 0d3FF0000000000000, %fd3274, %p244;
	mul.f64 	%fd452, %fd424, 0d4014000000000000;
	abs.f64 	%fd453, %fd452;
	setp.eq.f64 	%p245, %fd453, 0d7FF0000000000000;
	@%p245 bra 	$L__BB4_346;
	mul.f64 	%fd1887, %fd452, 0d3FE45F306DC9C883;
	cvt.rni.s32.f64 	%r1690, %fd1887;
	cvt.rn.f64.s32 	%fd1888, %r1690;
	fma.rn.f64 	%fd1889, %fd1888, 0dBFF921FB54442D18, %fd452;
	fma.rn.f64 	%fd1890, %fd1888, 0dBC91A62633145C00, %fd1889;
	fma.rn.f64 	%fd3276, %fd1888, 0dB97B839A252049C0, %fd1890;
	setp.ltu.f64 	%p246, %fd453, 0d41E0000000000000;
	@%p246 bra 	$L__BB4_345;
	{ // callseq 140, 0
	.param .b64 param0;
	st.param.f64 	[param0], %fd452;
	.param .align 16 .b8 retval0[16];
	call.uni (retval0), 
	__internal_trig_reduction_slowpathd, 
	(
	param0
	);
	ld.param.f64 	%fd3276, [retval0];
	ld.param.b32 	%r1690, [retval0+8];
	} // callseq 140
$L__BB4_345:
	add.s32 	%r1691, %r1690, 1;
	bra.uni 	$L__BB4_347;
$L__BB4_346:
	mov.f64 	%fd1892, 0d0000000000000000;
	mul.rn.f64 	%fd3276, %fd452, %fd1892;
	mov.b32 	%r1691, 1;
$L__BB4_347:
	shl.b32 	%r956, %r1691, 6;
	cvt.u64.u32 	%rd78, %r956;
	and.b64  	%rd79, %rd78, 64;
	add.s64 	%rd81, %rd10, %rd79;
	mul.rn.f64 	%fd1893, %fd3276, %fd3276;
	and.b32  	%r957, %r1691, 1;
	setp.eq.b32 	%p247, %r957, 1;
	selp.f64 	%fd1894, 0dBDA8FF8320FD8164, 0d3DE5DB65F9785EBA, %p247;
	ld.global.nc.v2.f64 	{%fd1895, %fd1896}, [%rd81];
	fma.rn.f64 	%fd1897, %fd1894, %fd1893, %fd1895;
	fma.rn.f64 	%fd1898, %fd1897, %fd1893, %fd1896;
	ld.global.nc.v2.f64 	{%fd1899, %fd1900}, [%rd81+16];
	fma.rn.f64 	%fd1901, %fd1898, %fd1893, %fd1899;
	fma.rn.f64 	%fd1902, %fd1901, %fd1893, %fd1900;
	ld.global.nc.v2.f64 	{%fd1903, %fd1904}, [%rd81+32];
	fma.rn.f64 	%fd1905, %fd1902, %fd1893, %fd1903;
	fma.rn.f64 	%fd1906, %fd1905, %fd1893, %fd1904;
	fma.rn.f64 	%fd1907, %fd1906, %fd3276, %fd3276;
	fma.rn.f64 	%fd1908, %fd1906, %fd1893, 0d3FF0000000000000;
	selp.f64 	%fd1909, %fd1908, %fd1907, %p247;
	and.b32  	%r958, %r1691, 2;
	setp.eq.s32 	%p248, %r958, 0;
	mov.f64 	%fd1910, 0d0000000000000000;
	sub.f64 	%fd1911, %fd1910, %fd1909;
	selp.f64 	%fd1912, %fd1909, %fd1911, %p248;
	mul.f64 	%fd459, %fd451, %fd1912;
	neg.f64 	%fd1913, %fd424;
	fma.rn.f64 	%fd1914, %fd424, 0dBFF71547652B82FE, 0d4338000000000000;
	{
	.reg .b32 %temp; 
	mov.b64 	{%r298, %temp}, %fd1914;
	}
	mov.f64 	%fd1915, 0dC338000000000000;
	add.rn.f64 	%fd1916, %fd1914, %fd1915;
	fma.rn.f64 	%fd1917, %fd1916, 0dBFE62E42FEFA39EF, %fd1913;
	fma.rn.f64 	%fd1918, %fd1916, 0dBC7ABC9E3B39803F, %fd1917;
	fma.rn.f64 	%fd1919, %fd1918, 0d3E5ADE1569CE2BDF, 0d3E928AF3FCA213EA;
	fma.rn.f64 	%fd1920, %fd1919, %fd1918, 0d3EC71DEE62401315;
	fma.rn.f64 	%fd1921, %fd1920, %fd1918, 0d3EFA01997C89EB71;
	fma.rn.f64 	%fd1922, %fd1921, %fd1918, 0d3F2A01A014761F65;
	fma.rn.f64 	%fd1923, %fd1922, %fd1918, 0d3F56C16C1852B7AF;
	fma.rn.f64 	%fd1924, %fd1923, %fd1918, 0d3F81111111122322;
	fma.rn.f64 	%fd1925, %fd1924, %fd1918, 0d3FA55555555502A1;
	fma.rn.f64 	%fd1926, %fd1925, %fd1918, 0d3FC5555555555511;
	fma.rn.f64 	%fd1927, %fd1926, %fd1918, 0d3FE000000000000B;
	fma.rn.f64 	%fd1928, %fd1927, %fd1918, 0d3FF0000000000000;
	fma.rn.f64 	%fd1929, %fd1928, %fd1918, 0d3FF0000000000000;
	{
	.reg .b32 %temp; 
	mov.b64 	{%r299, %temp}, %fd1929;
	}
	{
	.reg .b32 %temp; 
	mov.b64 	{%temp, %r300}, %fd1929;
	}
	shl.b32 	%r959, %r298, 20;
	add.s32 	%r960, %r959, %r300;
	mov.b64 	%fd3277, {%r299, %r960};
	{
	.reg .b32 %temp; 
	mov.b64 	{%temp, %r961}, %fd1913;
	}
	mov.b32 	%f52, %r961;
	abs.f32 	%f22, %f52;
	setp.lt.f32 	%p249, %f22, 0f4086232B;
	@%p249 bra 	$L__BB4_350;
	setp.gt.f64 	%p250, %fd424, 0d0000000000000000;
	mov.f64 	%fd1930, 0d7FF0000000000000;
	sub.f64 	%fd1931, %fd1930, %fd424;
	selp.f64 	%fd3277, 0d0000000000000000, %fd1931, %p250;
	setp.geu.f32 	%p251, %f22, 0f40874800;
	@%p251 bra 	$L__BB4_350;
	shr.u32 	%r962, %r298, 31;
	add.s32 	%r963, %r298, %r962;
	shr.s32 	%r964, %r963, 1;
	shl.b32 	%r965, %r964, 20;
	add.s32 	%r966, %r300, %r965;
	mov.b64 	%fd1932, {%r299, %r966};
	sub.s32 	%r967, %r298, %r964;
	shl.b32 	%r968, %r967, 20;
	add.s32 	%r969, %r968, 1072693248;
	mov.b32 	%r970, 0;
	mov.b64 	%fd1933, {%r970, %r969};
	mul.f64 	%fd3277, %fd1933, %fd1932;
$L__BB4_350:
	add.f64 	%fd1934, %fd3277, 0d3FF0000000000000;
	div.rn.f64 	%fd464, %fd459, %fd1934;
	add.s32 	%r971, %r275, 512;
	cvt.rn.f64.s32 	%fd1935, %r971;
	fma.rn.f64 	%fd465, %fd720, %fd1935, %fd719;
	fma.rn.f64 	%fd1936, %fd465, 0d3FF71547652B82FE, 0d4338000000000000;
	{
	.reg .b32 %temp; 
	mov.b64 	{%r301, %temp}, %fd1936;
	}
	mov.f64 	%fd1937, 0dC338000000000000;
	add.rn.f64 	%fd1938, %fd1936, %fd1937;
	fma.rn.f64 	%fd1939, %fd1938, 0dBFE62E42FEFA39EF, %fd465;
	fma.rn.f64 	%fd1940, %fd1938, 0dBC7ABC9E3B39803F, %fd1939;
	fma.rn.f64 	%fd1941, %fd1940, 0d3E5ADE1569CE2BDF, 0d3E928AF3FCA213EA;
	fma.rn.f64 	%fd1942, %fd1941, %fd1940, 0d3EC71DEE62401315;
	fma.rn.f64 	%fd1943, %fd1942, %fd1940, 0d3EFA01997C89EB71;
	fma.rn.f64 	%fd1944, %fd1943, %fd1940, 0d3F2A01A014761F65;
	fma.rn.f64 	%fd1945, %fd1944, %fd1940, 0d3F56C16C1852B7AF;
	fma.rn.f64 	%fd1946, %fd1945, %fd1940, 0d3F81111111122322;
	fma.rn.f64 	%fd1947, %fd1946, %fd1940, 0d3FA55555555502A1;
	fma.rn.f64 	%fd1948, %fd1947, %fd1940, 0d3FC5555555555511;
	fma.rn.f64 	%fd1949, %fd1948, %fd1940, 0d3FE000000000000B;
	fma.rn.f64 	%fd1950, %fd1949, %fd1940, 0d3FF0000000000000;
	fma.rn.f64 	%fd1951, %fd1950, %fd1940, 0d3FF0000000000000;
	{
	.reg .b32 %temp; 
	mov.b64 	{%r302, %temp}, %fd1951;
	}
	{
	.reg .b32 %temp; 
	mov.b64 	{%temp, %r303}, %fd1951;
	}
	shl.b32 	%r972, %r301, 20;
	add.s32 	%r973, %r972, %r303;
	mov.b64 	%fd3278, {%r302, %r973};
	{
	.reg .b32 %temp; 
	mov.b64 	{%temp, %r974}, %fd465;
	}
	mov.b32 	%f53, %r974;
	abs.f32 	%f23, %f53;
	setp.lt.f32 	%p252, %f23, 0f4086232B;
	@%p252 bra 	$L__BB4_353;
	setp.lt.f64 	%p253, %fd465, 0d0000000000000000;
	add.f64 	%fd1952, %fd465, 0d7FF0000000000000;
	selp.f64 	%fd3278, 0d0000000000000000, %fd1952, %p253;
	setp.geu.f32 	%p254, %f23, 0f40874800;
	@%p254 bra 	$L__BB4_353;
	shr.u32 	%r975, %r301, 31;
	add.s32 	%r976, %r301, %r975;
	shr.s32 	%r977, %r976, 1;
	shl.b32 	%r978, %r977, 20;
	add.s32 	%r979, %r303, %r978;
	mov.b64 	%fd1953, {%r302, %r979};
	sub.s32 	%r980, %r301, %r977;
	shl.b32 	%r981, %r980, 20;
	add.s32 	%r982, %r981, 1072693248;
	mov.b32 	%r983, 0;
	mov.b64 	%fd1954, {%r983, %r982};
	mul.f64 	%fd3278, %fd1954, %fd1953;
$L__BB4_353:
	add.f64 	%fd3279, %fd465, 0d3FF0000000000000;
	{
	.reg .b32 %temp; 
	mov.b64 	{%temp, %r1692}, %fd3279;
	}
	{
	.reg .b32 %temp; 
	mov.b64 	{%r1693, %temp}, %fd3279;
	}
	setp.gt.s32 	%p255, %r1692, 1048575;
	mov.b32 	%r1694, -1023;
	@%p255 bra 	$L__BB4_355;
	mul.f64 	%fd3279, %fd3279, 0d4350000000000000;
	{
	.reg .b32 %temp; 
	mov.b64 	{%temp, %r1692}, %fd3279;
	}
	{
	.reg .b32 %temp; 
	mov.b64 	{%r1693, %temp}, %fd3279;
	}
	mov.b32 	%r1694, -1077;
$L__BB4_355:
	add.s32 	%r986, %r1692, -1;
	setp.lt.u32 	%p256, %r986, 2146435071;
	@%p256 bra 	$L__BB4_357;
	fma.rn.f64 	%fd1955, %fd3279, 0d7FF0000000000000, 0d7FF0000000000000;
	{
	.reg .b32 %temp; 
	mov.b64 	{%temp, %r987}, %fd3279;
	}
	and.b32  	%r988, %r987, 2147483647;
	setp.eq.s32 	%p257, %r988, 0;
	selp.f64 	%fd3281, 0dFFF0000000000000, %fd1955, %p257;
	bra.uni 	$L__BB4_360;
$L__BB4_357:
	shr.u32 	%r989, %r1692, 20;
	add.s32 	%r1695, %r1694, %r989;
	and.b32  	%r990, %r1692, 1048575;
	or.b32  	%r991, %r990, 1072693248;
	mov.b64 	%fd3280, {%r1693, %r991};
	setp.lt.u32 	%p258, %r991, 1073127583;
	@%p258 bra 	$L__BB4_359;
	{
	.reg .b32 %temp; 
	mov.b64 	{%r992, %temp}, %fd3280;
	}
	{
	.reg .b32 %temp; 
	mov.b64 	{%temp, %r993}, %fd3280;
	}
	add.s32 	%r994, %r993, -1048576;
	mov.b64 	%fd3280, {%r992, %r994};
	add.s32 	%r1695, %r1695, 1;
$L__BB4_359:
	add.f64 	%fd1956, %fd3280, 0dBFF0000000000000;
	add.f64 	%fd1957, %fd3280, 0d3FF0000000000000;
	rcp.approx.ftz.f64 	%fd1958, %fd1957;
	neg.f64 	%fd1959, %fd1957;
	fma.rn.f64 	%fd1960, %fd1959, %fd1958, 0d3FF0000000000000;
	fma.rn.f64 	%fd1961, %fd1960, %fd1960, %fd1960;
	fma.rn.f64 	%fd1962, %fd1961, %fd1958, %fd1958;
	mul.f64 	%fd1963, %fd1956, %fd1962;
	fma.rn.f64 	%fd1964, %fd1956, %fd1962, %fd1963;
	mul.f64 	%fd1965, %fd1964, %fd1964;
	fma.rn.f64 	%fd1966, %fd1965, 0d3EB1380B3AE80F1E, 0d3ED0EE258B7A8B04;
	fma.rn.f64 	%fd1967, %fd1966, %fd1965, 0d3EF3B2669F02676F;
	fma.rn.f64 	%fd1968, %fd1967, %fd1965, 0d3F1745CBA9AB0956;
	fma.rn.f64 	%fd1969, %fd1968, %fd1965, 0d3F3C71C72D1B5154;
	fma.rn.f64 	%fd1970, %fd1969, %fd1965, 0d3F624924923BE72D;
	fma.rn.f64 	%fd1971, %fd1970, %fd1965, 0d3F8999999999A3C4;
	fma.rn.f64 	%fd1972, %fd1971, %fd1965, 0d3FB5555555555554;
	sub.f64 	%fd1973, %fd1956, %fd1964;
	add.f64 	%fd1974, %fd1973, %fd1973;
	neg.f64 	%fd1975, %fd1964;
	fma.rn.f64 	%fd1976, %fd1975, %fd1956, %fd1974;
	mul.f64 	%fd1977, %fd1962, %fd1976;
	mul.f64 	%fd1978, %fd1965, %fd1972;
	fma.rn.f64 	%fd1979, %fd1978, %fd1964, %fd1977;
	xor.b32  	%r995, %r1695, -2147483648;
	mov.b32 	%r996, 1127219200;
	mov.b64 	%fd1980, {%r995, %r996};
	sub.f64 	%fd1981, %fd1980, %fd94;
	fma.rn.f64 	%fd1982, %fd1981, 0d3FE62E42FEFA39EF, %fd1964;
	fma.rn.f64 	%fd1983, %fd1981, 0dBFE62E42FEFA39EF, %fd1982;
	sub.f64 	%fd1984, %fd1983, %fd1964;
	sub.f64 	%fd1985, %fd1979, %fd1984;
	fma.rn.f64 	%fd1986, %fd1981, 0d3C7ABC9E3B39803F, %fd1985;
	add.f64 	%fd3281, %fd1982, %fd1986;
$L__BB4_360:
	add.f64 	%fd479, %fd3278, %fd3281;
	abs.f64 	%fd480, %fd479;
	setp.eq.f64 	%p259, %fd480, 0d7FF0000000000000;
	@%p259 bra 	$L__BB4_363;
	mul.f64 	%fd1987, %fd479, 0d3FE45F306DC9C883;
	cvt.rni.s32.f64 	%r1696, %fd1987;
	cvt.rn.f64.s32 	%fd1988, %r1696;
	fma.rn.f64 	%fd1989, %fd1988, 0dBFF921FB54442D18, %fd479;
	fma.rn.f64 	%fd1990, %fd1988, 0dBC91A62633145C00, %fd1989;
	fma.rn.f64 	%fd3282, %fd1988, 0dB97B839A252049C0, %fd1990;
	setp.ltu.f64 	%p260, %fd480, 0d41E0000000000000;
	@%p260 bra 	$L__BB4_364;
	{ // callseq 141, 0
	.param .b64 param0;
	st.param.f64 	[param0], %fd479;
	.param .align 16 .b8 retval0[16];
	call.uni (retval0), 
	__internal_trig_reduction_slowpathd, 
	(
	param0
	);
	ld.param.f64 	%fd3282, [retval0];
	ld.param.b32 	%r1696, [retval0+8];
	} // callseq 141
	bra.uni 	$L__BB4_364;
$L__BB4_363:
	mov.f64 	%fd1992, 0d0000000000000000;
	mul.rn.f64 	%fd3282, %fd479, %fd1992;
	mov.b32 	%r1696, 0;
$L__BB4_364:
	shl.b32 	%r999, %r1696, 6;
	cvt.u64.u32 	%rd82, %r999;
	and.b64  	%rd83, %rd82, 64;
	add.s64 	%rd85, %rd10, %rd83;
	mul.rn.f64 	%fd1993, %fd3282, %fd3282;
	and.b32  	%r1000, %r1696, 1;
	setp.eq.b32 	%p261, %r1000, 1;
	selp.f64 	%fd1994, 0dBDA8FF8320FD8164, 0d3DE5DB65F9785EBA, %p261;
	ld.global.nc.v2.f64 	{%fd1995, %fd1996}, [%rd85];
	fma.rn.f64 	%fd1997, %fd1994, %fd1993, %fd1995;
	fma.rn.f64 	%fd1998, %fd1997, %fd1993, %fd1996;
	ld.global.nc.v2.f64 	{%fd1999, %fd2000}, [%rd85+16];
	fma.rn.f64 	%fd2001, %fd1998, %fd1993, %fd1999;
	fma.rn.f64 	%fd2002, %fd2001, %fd1993, %fd2000;
	ld.global.nc.v2.f64 	{%fd2003, %fd2004}, [%rd85+32];
	fma.rn.f64 	%fd2005, %fd2002, %fd1993, %fd2003;
	fma.rn.f64 	%fd2006, %fd2005, %fd1993, %fd2004;
	fma.rn.f64 	%fd2007, %fd2006, %fd3282, %fd3282;
	fma.rn.f64 	%fd2008, %fd2006, %fd1993, 0d3FF0000000000000;
	selp.f64 	%fd2009, %fd2008, %fd2007, %p261;
	and.b32  	%r1001, %r1696, 2;
	setp.eq.s32 	%p262, %r1001, 0;
	mov.f64 	%fd2010, 0d0000000000000000;
	sub.f64 	%fd2011, %fd2010, %fd2009;
	selp.f64 	%fd2012, %fd2009, %fd2011, %p262;
	fma.rn.f64 	%fd2013, %fd465, %fd465, 0d3FF0000000000000;
	sqrt.rn.f64 	%fd2014, %fd2013;
	add.f64 	%fd485, %fd2014, %fd2012;
	{
	.reg .b32 %temp; 
	mov.b64 	{%temp, %r317}, %fd485;
	}
	setp.eq.f64 	%p263, %fd485, 0d0000000000000000;
	@%p263 bra 	$L__BB4_366;
	abs.f64 	%fd2015, %fd485;
	{ // callseq 142, 0
	.param .b64 param0;
	st.param.f64 	[param0], %fd2015;
	.param .b64 retval0;
	call.uni (retval0), 
	__internal_accurate_pow, 
	(
	param0
	);
	ld.param.f64 	%fd2016, [retval0];
	} // callseq 142
	setp.lt.s32 	%p264, %r317, 0;
	selp.f64 	%fd3284, 0dFFF8000000000000, %fd2016, %p264;
	bra.uni 	$L__BB4_367;
$L__BB4_366:
	setp.lt.s32 	%p265, %r69, 0;
	setp.eq.s32 	%p266, %r70, 1074790400;
	selp.b32 	%r1002, %r317, 0, %p266;
	or.b32  	%r1003, %r1002, 2146435072;
	selp.b32 	%r1004, %r1003, %r1002, %p265;
	mov.b32 	%r1005, 0;
	mov.b64 	%fd3284, {%r1005, %r1004};
$L__BB4_367:
	add.f64 	%fd2018, %fd485, 0d4004000000000000;
	{
	.reg .b32 %temp; 
	mov.b64 	{%temp, %r1006}, %fd2018;
	}
	and.b32  	%r1007, %r1006, 2146435072;
	setp.ne.s32 	%p267, %r1007, 2146435072;
	@%p267 bra 	$L__BB4_372;
	setp.nan.f64 	%p268, %fd485, %fd485;
	@%p268 bra 	$L__BB4_371;
	abs.f64 	%fd2019, %fd485;
	setp.neu.f64 	%p269, %fd2019, 0d7FF0000000000000;
	@%p269 bra 	$L__BB4_372;
	setp.lt.s32 	%p270, %r317, 0;
	selp.b32 	%r1008, %r72, %r71, %p2;
	selp.b32 	%r1009, %r1008, %r71, %p270;
	mov.b32 	%r1010, 0;
	mov.b64 	%fd3284, {%r1010, %r1009};
	bra.uni 	$L__BB4_372;
$L__BB4_371:
	mov.f64 	%fd2020, 0d4004000000000000;
	add.rn.f64 	%fd3284, %fd485, %fd2020;
$L__BB4_372:
	setp.eq.f64 	%p271, %fd485, 0d3FF0000000000000;
	selp.f64 	%fd492, 0d3FF0000000000000, %fd3284, %p271;
	mul.f64 	%fd493, %fd465, 0d4014000000000000;
	abs.f64 	%fd494, %fd493;
	setp.eq.f64 	%p272, %fd494, 0d7FF0000000000000;
	@%p272 bra 	$L__BB4_376;
	mul.f64 	%fd2021, %fd493, 0d3FE45F306DC9C883;
	cvt.rni.s32.f64 	%r1697, %fd2021;
	cvt.rn.f64.s32 	%fd2022, %r1697;
	fma.rn.f64 	%fd2023, %fd2022, 0dBFF921FB54442D18, %fd493;
	fma.rn.f64 	%fd2024, %fd2022, 0dBC91A62633145C00, %fd2023;
	fma.rn.f64 	%fd3286, %fd2022, 0dB97B839A252049C0, %fd2024;
	setp.ltu.f64 	%p273, %fd494, 0d41E0000000000000;
	@%p273 bra 	$L__BB4_375;
	{ // callseq 143, 0
	.param .b64 param0;
	st.param.f64 	[param0], %fd493;
	.param .align 16 .b8 retval0[16];
	call.uni (retval0), 
	__internal_trig_reduction_slowpathd, 
	(
	param0
	);
	ld.param.f64 	%fd3286, [retval0];
	ld.param.b32 	%r1697, [retval0+8];
	} // callseq 143
$L__BB4_375:
	add.s32 	%r1698, %r1697, 1;
	bra.uni 	$L__BB4_377;
$L__BB4_376:
	mov.f64 	%fd2026, 0d0000000000000000;
	mul.rn.f64 	%fd3286, %fd493, %fd2026;
	mov.b32 	%r1698, 1;
$L__BB4_377:
	shl.b32 	%r1013, %r1698, 6;
	cvt.u64.u32 	%rd86, %r1013;
	and.b64  	%rd87, %rd86, 64;
	add.s64 	%rd89, %rd10, %rd87;
	mul.rn.f64 	%fd2027, %fd3286, %fd3286;
	and.b32  	%r1014, %r1698, 1;
	setp.eq.b32 	%p274, %r1014, 1;
	selp.f64 	%fd2028, 0dBDA8FF8320FD8164, 0d3DE5DB65F9785EBA, %p274;
	ld.global.nc.v2.f64 	{%fd2029, %fd2030}, [%rd89];
	fma.rn.f64 	%fd2031, %fd2028, %fd2027, %fd2029;
	fma.rn.f64 	%fd2032, %fd2031, %fd2027, %fd2030;
	ld.global.nc.v2.f64 	{%fd2033, %fd2034}, [%rd89+16];
	fma.rn.f64 	%fd2035, %fd2032, %fd2027, %fd2033;
	fma.rn.f64 	%fd2036, %fd2035, %fd2027, %fd2034;
	ld.global.nc.v2.f64 	{%fd2037, %fd2038}, [%rd89+32];
	fma.rn.f64 	%fd2039, %fd2036, %fd2027, %fd2037;
	fma.rn.f64 	%fd2040, %fd2039, %fd2027, %fd2038;
	fma.rn.f64 	%fd2041, %fd2040, %fd3286, %fd3286;
	fma.rn.f64 	%fd2042, %fd2040, %fd2027, 0d3FF0000000000000;
	selp.f64 	%fd2043, %fd2042, %fd2041, %p274;
	and.b32  	%r1015, %r1698, 2;
	setp.eq.s32 	%p275, %r1015, 0;
	mov.f64 	%fd2044, 0d0000000000000000;
	sub.f64 	%fd2045, %fd2044, %fd2043;
	selp.f64 	%fd2046, %fd2043, %fd2045, %p275;
	mul.f64 	%fd500, %fd492, %fd2046;
	neg.f64 	%fd2047, %fd465;
	fma.rn.f64 	%fd2048, %fd465, 0dBFF71547652B82FE, 0d4338000000000000;
	{
	.reg .b32 %temp; 
	mov.b64 	{%r323, %temp}, %fd2048;
	}
	mov.f64 	%fd2049, 0dC338000000000000;
	add.rn.f64 	%fd2050, %fd2048, %fd2049;
	fma.rn.f64 	%fd2051, %fd2050, 0dBFE62E42FEFA39EF, %fd2047;
	fma.rn.f64 	%fd2052, %fd2050, 0dBC7ABC9E3B39803F, %fd2051;
	fma.rn.f64 	%fd2053, %fd2052, 0d3E5ADE1569CE2BDF, 0d3E928AF3FCA213EA;
	fma.rn.f64 	%fd2054, %fd2053, %fd2052, 0d3EC71DEE62401315;
	fma.rn.f64 	%fd2055, %fd2054, %fd2052, 0d3EFA01997C89EB71;
	fma.rn.f64 	%fd2056, %fd2055, %fd2052, 0d3F2A01A014761F65;
	fma.rn.f64 	%fd2057, %fd2056, %fd2052, 0d3F56C16C1852B7AF;
	fma.rn.f64 	%fd2058, %fd2057, %fd2052, 0d3F81111111122322;
	fma.rn.f64 	%fd2059, %fd2058, %fd2052, 0d3FA55555555502A1;
	fma.rn.f64 	%fd2060, %fd2059, %fd2052, 0d3FC5555555555511;
	fma.rn.f64 	%fd2061, %fd2060, %fd2052, 0d3FE000000000000B;
	fma.rn.f64 	%fd2062, %fd2061, %fd2052, 0d3FF0000000000000;
	fma.rn.f64 	%fd2063, %fd2062, %fd2052, 0d3FF0000000000000;
	{
	.reg .b32 %temp; 
	mov.b64 	{%r324, %temp}, %fd2063;
	}
	{
	.reg .b32 %temp; 
	mov.b64 	{%temp, %r325}, %fd2063;
	}
	shl.b32 	%r1016, %r323, 20;
	add.s32 	%r1017, %r1016, %r325;
	mov.b64 	%fd3287, {%r324, %r1017};
	{
	.reg .b32 %temp; 
	mov.b64 	{%temp, %r1018}, %fd2047;
	}
	mov.b32 	%f54, %r1018;
	abs.f32 	%f24, %f54;
	setp.lt.f32 	%p276, %f24, 0f4086232B;
	@%p276 bra 	$L__BB4_380;
	setp.gt.f64 	%p277, %fd465, 0d0000000000000000;
	mov.f64 	%fd2064, 0d7FF0000000000000;
	sub.f64 	%fd2065, %fd2064, %fd465;
	selp.f64 	%fd3287, 0d0000000000000000, %fd2065, %p277;
	setp.geu.f32 	%p278, %f24, 0f40874800;
	@%p278 bra 	$L__BB4_380;
	shr.u32 	%r1019, %r323, 31;
	add.s32 	%r1020, %r323, %r1019;
	shr.s32 	%r1021, %r1020, 1;
	shl.b32 	%r1022, %r1021, 20;
	add.s32 	%r1023, %r325, %r1022;
	mov.b64 	%fd2066, {%r324, %r1023};
	sub.s32 	%r1024, %r323, %r1021;
	shl.b32 	%r1025, %r1024, 20;
	add.s32 	%r1026, %r1025, 1072693248;
	mov.b32 	%r1027, 0;
	mov.b64 	%fd2067, {%r1027, %r1026};
	mul.f64 	%fd3287, %fd2067, %fd2066;
$L__BB4_380:
	add.f64 	%fd2068, %fd3287, 0d3FF0000000000000;
	div.rn.f64 	%fd505, %fd500, %fd2068;
	add.s32 	%r1028, %r275, 1024;
	cvt.rn.f64.s32 	%fd2069, %r1028;
	fma.rn.f64 	%fd506, %fd720, %fd2069, %fd719;
	fma.rn.f64 	%fd2070, %fd506, 0d3FF71547652B82FE, 0d4338000000000000;
	{
	.reg .b32 %temp; 
	mov.b64 	{%r326, %temp}, %fd2070;
	}
	mov.f64 	%fd2071, 0dC338000000000000;
	add.rn.f64 	%fd2072, %fd2070, %fd2071;
	fma.rn.f64 	%fd2073, %fd2072, 0dBFE62E42FEFA39EF, %fd506;
	fma.rn.f64 	%fd2074, %fd2072, 0dBC7ABC9E3B39803F, %fd2073;
	fma.rn.f64 	%fd2075, %fd2074, 0d3E5ADE1569CE2BDF, 0d3E928AF3FCA213EA;
	fma.rn.f64 	%fd2076, %fd2075, %fd2074, 0d3EC71DEE62401315;
	fma.rn.f64 	%fd2077, %fd2076, %fd2074, 0d3EFA01997C89EB71;
	fma.rn.f64 	%fd2078, %fd2077, %fd2074, 0d3F2A01A014761F65;
	fma.rn.f64 	%fd2079, %fd2078, %fd2074, 0d3F56C16C1852B7AF;
	fma.rn.f64 	%fd2080, %fd2079, %fd2074, 0d3F81111111122322;
	fma.rn.f64 	%fd2081, %fd2080, %fd2074, 0d3FA55555555502A1;
	fma.rn.f64 	%fd2082, %fd2081, %fd2074, 0d3FC5555555555511;
	fma.rn.f64 	%fd2083, %fd2082, %fd2074, 0d3FE000000000000B;
	fma.rn.f64 	%fd2084, %fd2083, %fd2074, 0d3FF0000000000000;
	fma.rn.f64 	%fd2085, %fd2084, %fd2074, 0d3FF0000000000000;
	{
	.reg .b32 %temp; 
	mov.b64 	{%r327, %temp}, %fd2085;
	}
	{
	.reg .b32 %temp; 
	mov.b64 	{%temp, %r328}, %fd2085;
	}
	shl.b32 	%r1029, %r326, 20;
	add.s32 	%r1030, %r1029, %r328;
	mov.b64 	%fd3288, {%r327, %r1030};
	{
	.reg .b32 %temp; 
	mov.b64 	{%temp, %r1031}, %fd506;
	}
	mov.b32 	%f55, %r1031;
	abs.f32 	%f25, %f55;
	setp.lt.f32 	%p279, %f25, 0f4086232B;
	@%p279 bra 	$L__BB4_383;
	setp.lt.f64 	%p280, %fd506, 0d0000000000000000;
	add.f64 	%fd2086, %fd506, 0d7FF0000000000000;
	selp.f64 	%fd3288, 0d0000000000000000, %fd2086, %p280;
	setp.geu.f32 	%p281, %f25, 0f40874800;
	@%p281 bra 	$L__BB4_383;
	shr.u32 	%r1032, %r326, 31;
	add.s32 	%r1033, %r326, %r1032;
	shr.s32 	%r1034, %r1033, 1;
	shl.b32 	%r1035, %r1034, 20;
	add.s32 	%r1036, %r328, %r1035;
	mov.b64 	%fd2087, {%r327, %r1036};
	sub.s32 	%r1037, %r326, %r1034;
	shl.b32 	%r1038, %r1037, 20;
	add.s32 	%r1039, %r1038, 1072693248;
	mov.b32 	%r1040, 0;
	mov.b64 	%fd2088, {%r1040, %r1039};
	mul.f64 	%fd3288, %fd2088, %fd2087;
$L__BB4_383:
	add.f64 	%fd3289, %fd506, 0d3FF0000000000000;
	{
	.reg .b32 %temp; 
	mov.b64 	{%temp, %r1699}, %fd3289;
	}
	{
	.reg .b32 %temp; 
	mov.b64 	{%r1700, %temp}, %fd3289;
	}
	setp.gt.s32 	%p282, %r1699, 1048575;
	mov.b32 	%r1701, -1023;
	@%p282 bra 	$L__BB4_385;
	mul.f64 	%fd3289, %fd3289, 0d4350000000000000;
	{
	.reg .b32 %temp; 
	mov.b64 	{%temp, %r1699}, %fd3289;
	}
	{
	.reg .b32 %temp; 
	mov.b64 	{%r1700, %temp}, %fd3289;
	}
	mov.b32 	%r1701, -1077;
$L__BB4_385:
	add.s32 	%r1043, %r1699, -1;
	setp.lt.u32 	%p283, %r1043, 2146435071;
	@%p283 bra 	$L__BB4_387;
	fma.rn.f64 	%fd2089, %fd3289, 0d7FF0000000000000, 0d7FF0000000000000;
	{
	.reg .b32 %temp; 
	mov.b64 	{%temp, %r1044}, %fd3289;
	}
	and.b32  	%r1045, %r1044, 2147483647;
	setp.eq.s32 	%p284, %r1045, 0;
	selp.f64 	%fd3291, 0dFFF0000000000000, %fd2089, %p284;
	bra.uni 	$L__BB4_390;
$L__BB4_387:
	shr.u32 	%r1046, %r1699, 20;
	add.s32 	%r1702, %r1701, %r1046;
	and.b32  	%r1047, %r1699, 1048575;
	or.b32  	%r1048, %r1047, 1072693248;
	mov.b64 	%fd3290, {%r1700, %r1048};
	setp.lt.u32 	%p285, %r1048, 1073127583;
	@%p285 bra 	$L__BB4_389;
	{
	.reg .b32 %temp; 
	mov.b64 	{%r1049, %temp}, %fd3290;
	}
	{
	.reg .b32 %temp; 
	mov.b64 	{%temp, %r1050}, %fd3290;
	}
	add.s32 	%r1051, %r1050, -1048576;
	mov.b64 	%fd3290, {%r1049, %r1051};
	add.s32 	%r1702, %r1702, 1;
$L__BB4_389:
	add.f64 	%fd2090, %fd3290, 0dBFF0000000000000;
	add.f64 	%fd2091, %fd3290, 0d3FF0000000000000;
	rcp.approx.ftz.f64 	%fd2092, %fd2091;
	neg.f64 	%fd2093, %fd2091;
	fma.rn.f64 	%fd2094, %fd2093, %fd2092, 0d3FF0000000000000;
	fma.rn.f64 	%fd2095, %fd2094, %fd2094, %fd2094;
	fma.rn.f64 	%fd2096, %fd2095, %fd2092, %fd2092;
	mul.f64 	%fd2097, %fd2090, %fd2096;
	fma.rn.f64 	%fd2098, %fd2090, %fd2096, %fd2097;
	mul.f64 	%fd2099, %fd2098, %fd2098;
	fma.rn.f64 	%fd2100, %fd2099, 0d3EB1380B3AE80F1E, 0d3ED0EE258B7A8B04;
	fma.rn.f64 	%fd2101, %fd2100, %fd2099, 0d3EF3B2669F02676F;
	fma.rn.f64 	%fd2102, %fd2101, %fd2099, 0d3F1745CBA9AB0956;
	fma.rn.f64 	%fd2103, %fd2102, %fd2099, 0d3F3C71C72D1B5154;
	fma.rn.f64 	%fd2104, %fd2103, %fd2099, 0d3F624924923BE72D;
	fma.rn.f64 	%fd2105, %fd2104, %fd2099, 0d3F8999999999A3C4;
	fma.rn.f64 	%fd2106, %fd2105, %fd2099, 0d3FB5555555555554;
	sub.f64 	%fd2107, %fd2090, %fd2098;
	add.f64 	%fd2108, %fd2107, %fd2107;
	neg.f64 	%fd2109, %fd2098;
	fma.rn.f64 	%fd2110, %fd2109, %fd2090, %fd2108;
	mul.f64 	%fd2111, %fd2096, %fd2110;
	mul.f64 	%fd2112, %fd2099, %fd2106;
	fma.rn.f64 	%fd2113, %fd2112, %fd2098, %fd2111;
	xor.b32  	%r1052, %r1702, -2147483648;
	mov.b32 	%r1053, 1127219200;
	mov.b64 	%fd2114, {%r1052, %r1053};
	sub.f64 	%fd2115, %fd2114, %fd94;
	fma.rn.f64 	%fd2116, %fd2115, 0d3FE62E42FEFA39EF, %fd2098;
	fma.rn.f64 	%fd2117, %fd2115, 0dBFE62E42FEFA39EF, %fd2116;
	sub.f64 	%fd2118, %fd2117, %fd2098;
	sub.f64 	%fd2119, %fd2113, %fd2118;
	fma.rn.f64 	%fd2120, %fd2115, 0d3C7ABC9E3B39803F, %fd2119;
	add.f64 	%fd3291, %fd2116, %fd2120;
$L__BB4_390:
	add.f64 	%fd520, %fd3288, %fd3291;
	abs.f64 	%fd521, %fd520;
	setp.eq.f64 	%p286, %fd521, 0d7FF0000000000000;
	@%p286 bra 	$L__BB4_393;
	mul.f64 	%fd2121, %fd520, 0d3FE45F306DC9C883;
	cvt.rni.s32.f64 	%r1703, %fd2121;
	cvt.rn.f64.s32 	%fd2122, %r1703;
	fma.rn.f64 	%fd2123, %fd2122, 0dBFF921FB54442D18, %fd520;
	fma.rn.f64 	%fd2124, %fd2122, 0dBC91A62633145C00, %fd2123;
	fma.rn.f64 	%fd3292, %fd2122, 0dB97B839A252049C0, %fd2124;
	setp.ltu.f64 	%p287, %fd521, 0d41E0000000000000;
	@%p287 bra 	$L__BB4_394;
	{ // callseq 144, 0
	.param .b64 param0;
	st.param.f64 	[param0], %fd520;
	.param .align 16 .b8 retval0[16];
	call.uni (retval0), 
	__internal_trig_reduction_slowpathd, 
	(
	param0
	);
	ld.param.f64 	%fd3292, [retval0];
	ld.param.b32 	%r1703, [retval0+8];
	} // callseq 144
	bra.uni 	$L__BB4_394;
$L__BB4_393:
	mov.f64 	%fd2126, 0d0000000000000000;
	mul.rn.f64 	%fd3292, %fd520, %fd2126;
	mov.b32 	%r1703, 0;
$L__BB4_394:
	shl.b32 	%r1056, %r1703, 6;
	cvt.u64.u32 	%rd90, %r1056;
	and.b64  	%rd91, %rd90, 64;
	add.s64 	%rd93, %rd10, %rd91;
	mul.rn.f64 	%fd2127, %fd3292, %fd3292;
	and.b32  	%r1057, %r1703, 1;
	setp.eq.b32 	%p288, %r1057, 1;
	selp.f64 	%fd2128, 0dBDA8FF8320FD8164, 0d3DE5DB65F9785EBA, %p288;
	ld.global.nc.v2.f64 	{%fd2129, %fd2130}, [%rd93];
	fma.rn.f64 	%fd2131, %fd2128, %fd2127, %fd2129;
	fma.rn.f64 	%fd2132, %fd2131, %fd2127, %fd2130;
	ld.global.nc.v2.f64 	{%fd2133, %fd2134}, [%rd93+16];
	fma.rn.f64 	%fd2135, %fd2132, %fd2127, %fd2133;
	fma.rn.f64 	%fd2136, %fd2135, %fd2127, %fd2134;
	ld.global.nc.v2.f64 	{%fd2137, %fd2138}, [%rd93+32];
	fma.rn.f64 	%fd2139, %fd2136, %fd2127, %fd2137;
	fma.rn.f64 	%fd2140, %fd2139, %fd2127, %fd2138;
	fma.rn.f64 	%fd2141, %fd2140, %fd3292, %fd3292;
	fma.rn.f64 	%fd2142, %fd2140, %fd2127, 0d3FF0000000000000;
	selp.f64 	%fd2143, %fd2142, %fd2141, %p288;
	and.b32  	%r1058, %r1703, 2;
	setp.eq.s32 	%p289, %r1058, 0;
	mov.f64 	%fd2144, 0d0000000000000000;
	sub.f64 	%fd2145, %fd2144, %fd2143;
	selp.f64 	%fd2146, %fd2143, %fd2145, %p289;
	fma.rn.f64 	%fd2147, %fd506, %fd506, 0d3FF0000000000000;
	sqrt.rn.f64 	%fd2148, %fd2147;
	add.f64 	%fd526, %fd2148, %fd2146;
	{
	.reg .b32 %temp; 
	mov.b64 	{%temp, %r342}, %fd526;
	}
	setp.eq.f64 	%p290, %fd526, 0d0000000000000000;
	@%p290 bra 	$L__BB4_396;
	abs.f64 	%fd2149, %fd526;
	{ // callseq 145, 0
	.param .b64 param0;
	st.param.f64 	[param0], %fd2149;
	.param .b64 retval0;
	call.uni (retval0), 
	__internal_accurate_pow, 
	(
	param0
	);
	ld.param.f64 	%fd2150, [retval0];
	} // callseq 145
	setp.lt.s32 	%p291, %r342, 0;
	selp.f64 	%fd3294, 0dFFF8000000000000, %fd2150, %p291;
	bra.uni 	$L__BB4_397;
$L__BB4_396:
	setp.lt.s32 	%p292, %r69, 0;
	setp.eq.s32 	%p293, %r70, 1074790400;
	selp.b32 	%r1059, %r342, 0, %p293;
	or.b32  	%r1060, %r1059, 2146435072;
	selp.b32 	%r1061, %r1060, %r1059, %p292;
	mov.b32 	%r1062, 0;
	mov.b64 	%fd3294, {%r1062, %r1061};
$L__BB4_397:
	add.f64 	%fd2152, %fd526, 0d4004000000000000;
	{
	.reg .b32 %temp; 
	mov.b64 	{%temp, %r1063}, %fd2152;
	}
	and.b32  	%r1064, %r1063, 2146435072;
	setp.ne.s32 	%p294, %r1064, 2146435072;
	@%p294 bra 	$L__BB4_402;
	setp.nan.f64 	%p295, %fd526, %fd526;
	@%p295 bra 	$L__BB4_401;
	abs.f64 	%fd2153, %fd526;
	setp.neu.f64 	%p296, %fd2153, 0d7FF0000000000000;
	@%p296 bra 	$L__BB4_402;
	setp.lt.s32 	%p297, %r342, 0;
	selp.b32 	%r1065, %r72, %r71, %p2;
	selp.b32 	%r1066, %r1065, %r71, %p297;
	mov.b32 	%r1067, 0;
	mov.b64 	%fd3294, {%r1067, %r1066};
	bra.uni 	$L__BB4_402;
$L__BB4_401:
	mov.f64 	%fd2154, 0d4004000000000000;
	add.rn.f64 	%fd3294, %fd526, %fd2154;
$L__BB4_402:
	setp.eq.f64 	%p298, %fd526, 0d3FF0000000000000;
	selp.f64 	%fd533, 0d3FF0000000000000, %fd3294, %p298;
	mul.f64 	%fd534, %fd506, 0d4014000000000000;
	abs.f64 	%fd535, %fd534;
	setp.eq.f64 	%p299, %fd535, 0d7FF0000000000000;
	@%p299 bra 	$L__BB4_406;
	mul.f64 	%fd2155, %fd534, 0d3FE45F306DC9C883;
	cvt.rni.s32.f64 	%r1704, %fd2155;
	cvt.rn.f64.s32 	%fd2156, %r1704;
	fma.rn.f64 	%fd2157, %fd2156, 0dBFF921FB54442D18, %fd534;
	fma.rn.f64 	%fd2158, %fd2156, 0dBC91A62633145C00, %fd2157;
	fma.rn.f64 	%fd3296, %fd2156, 0dB97B839A252049C0, %fd2158;
	setp.ltu.f64 	%p300, %fd535, 0d41E0000000000000;
	@%p300 bra 	$L__BB4_405;
	{ // callseq 146, 0
	.param .b64 param0;
	st.param.f64 	[param0], %fd534;
	.param .align 16 .b8 retval0[16];
	call.uni (retval0), 
	__internal_trig_reduction_slowpathd, 
	(
	param0
	);
	ld.param.f64 	%fd3296, [retval0];
	ld.param.b32 	%r1704, [retval0+8];
	} // callseq 146
$L__BB4_405:
	add.s32 	%r1705, %r1704, 1;
	bra.uni 	$L__BB4_407;
$L__BB4_406:
	mov.f64 	%fd2160, 0d0000000000000000;
	mul.rn.f64 	%fd3296, %fd534, %fd2160;
	mov.b32 	%r1705, 1;
$L__BB4_407:
	shl.b32 	%r1070, %r1705, 6;
	cvt.u64.u32 	%rd94, %r1070;
	and.b64  	%rd95, %rd94, 64;
	add.s64 	%rd97, %rd10, %rd95;
	mul.rn.f64 	%fd2161, %fd3296, %fd3296;
	and.b32  	%r1071, %r1705, 1;
	setp.eq.b32 	%p301, %r1071, 1;
	selp.f64 	%fd2162, 0dBDA8FF8320FD8164, 0d3DE5DB65F9785EBA, %p301;
	ld.global.nc.v2.f64 	{%fd2163, %fd2164}, [%rd97];
	fma.rn.f64 	%fd2165, %fd2162, %fd2161, %fd2163;
	fma.rn.f64 	%fd2166, %fd2165, %fd2161, %fd2164;
	ld.global.nc.v2.f64 	{%fd2167, %fd2168}, [%rd97+16];
	fma.rn.f64 	%fd2169, %fd2166, %fd2161, %fd2167;
	fma.rn.f64 	%fd2170, %fd2169, %fd2161, %fd2168;
	ld.global.nc.v2.f64 	{%fd2171, %fd2172}, [%rd97+32];
	fma.rn.f64 	%fd2173, %fd2170, %fd2161, %fd2171;
	fma.rn.f64 	%fd2174, %fd2173, %fd2161, %fd2172;
	fma.rn.f64 	%fd2175, %fd2174, %fd3296, %fd3296;
	fma.rn.f64 	%fd2176, %fd2174, %fd2161, 0d3FF0000000000000;
	selp.f64 	%fd2177, %fd2176, %fd2175, %p301;
	and.b32  	%r1072, %r1705, 2;
	setp.eq.s32 	%p302, %r1072, 0;
	mov.f64 	%fd2178, 0d0000000000000000;
	sub.f64 	%fd2179, %fd2178, %fd2177;
	selp.f64 	%fd2180, %fd2177, %fd2179, %p302;
	mul.f64 	%fd541, %fd533, %fd2180;
	neg.f64 	%fd2181, %fd506;
	fma.rn.f64 	%fd2182, %fd506, 0dBFF71547652B82FE, 0d4338000000000000;
	{
	.reg .b32 %temp; 
	mov.b64 	{%r348, %temp}, %fd2182;
	}
	mov.f64 	%fd2183, 0dC338000000000000;
	add.rn.f64 	%fd2184, %fd2182, %fd2183;
	fma.rn.f64 	%fd2185, %fd2184, 0dBFE62E42FEFA39EF, %fd2181;
	fma.rn.f64 	%fd2186, %fd2184, 0dBC7ABC9E3B39803F, %fd2185;
	fma.rn.f64 	%fd2187, %fd2186, 0d3E5ADE1569CE2BDF, 0d3E928AF3FCA213EA;
	fma.rn.f64 	%fd2188, %fd2187, %fd2186, 0d3EC71DEE62401315;
	fma.rn.f64 	%fd2189, %fd2188, %fd2186, 0d3EFA01997C89EB71;
	fma.rn.f64 	%fd2190, %fd2189, %fd2186, 0d3F2A01A014761F65;
	fma.rn.f64 	%fd2191, %fd2190, %fd2186, 0d3F56C16C1852B7AF;
	fma.rn.f64 	%fd2192, %fd2191, %fd2186, 0d3F81111111122322;
	fma.rn.f64 	%fd2193, %fd2192, %fd2186, 0d3FA55555555502A1;
	fma.rn.f64 	%fd2194, %fd2193, %fd2186, 0d3FC5555555555511;
	fma.rn.f64 	%fd2195, %fd2194, %fd2186, 0d3FE000000000000B;
	fma.rn.f64 	%fd2196, %fd2195, %fd2186, 0d3FF0000000000000;
	fma.rn.f64 	%fd2197, %fd2196, %fd2186, 0d3FF0000000000000;
	{
	.reg .b32 %temp; 
	mov.b64 	{%r349, %temp}, %fd2197;
	}
	{
	.reg .b32 %temp; 
	mov.b64 	{%temp, %r350}, %fd2197;
	}
	shl.b32 	%r1073, %r348, 20;
	add.s32 	%r1074, %r1073, %r350;
	mov.b64 	%fd3297, {%r349, %r1074};
	{
	.reg .b32 %temp; 
	mov.b64 	{%temp, %r1075}, %fd2181;
	}
	mov.b32 	%f56, %r1075;
	abs.f32 	%f26, %f56;
	setp.lt.f32 	%p303, %f26, 0f4086232B;
	@%p303 bra 	$L__BB4_410;
	setp.gt.f64 	%p304, %fd506, 0d0000000000000000;
	mov.f64 	%fd2198, 0d7FF0000000000000;
	sub.f64 	%fd2199, %fd2198, %fd506;
	selp.f64 	%fd3297, 0d0000000000000000, %fd2199, %p304;
	setp.geu.f32 	%p305, %f26, 0f40874800;
	@%p305 bra 	$L__BB4_410;
	shr.u32 	%r1076, %r348, 31;
	add.s32 	%r1077, %r348, %r1076;
	shr.s32 	%r1078, %r1077, 1;
	shl.b32 	%r1079, %r1078, 20;
	add.s32 	%r1080, %r350, %r1079;
	mov.b64 	%fd2200, {%r349, %r1080};
	sub.s32 	%r1081, %r348, %r1078;
	shl.b32 	%r1082, %r1081, 20;
	add.s32 	%r1083, %r1082, 1072693248;
	mov.b32 	%r1084, 0;
	mov.b64 	%fd2201, {%r1084, %r1083};
	mul.f64 	%fd3297, %fd2201, %fd2200;
$L__BB4_410:
	add.f64 	%fd2202, %fd3297, 0d3FF0000000000000;
	div.rn.f64 	%fd546, %fd541, %fd2202;
	add.s32 	%r1085, %r275, 1536;
	cvt.rn.f64.s32 	%fd2203, %r1085;
	fma.rn.f64 	%fd547, %fd720, %fd2203, %fd719;
	fma.rn.f64 	%fd2204, %fd547, 0d3FF71547652B82FE, 0d4338000000000000;
	{
	.reg .b32 %temp; 
	mov.b64 	{%r351, %temp}, %fd2204;
	}
	mov.f64 	%fd2205, 0dC338000000000000;
	add.rn.f64 	%fd2206, %fd2204, %fd2205;
	fma.rn.f64 	%fd2207, %fd2206, 0dBFE62E42FEFA39EF, %fd547;
	fma.rn.f64 	%fd2208, %fd2206, 0dBC7ABC9E3B39803F, %fd2207;
	fma.rn.f64 	%fd2209, %fd2208, 0d3E5ADE1569CE2BDF, 0d3E928AF3FCA213EA;
	fma.rn.f64 	%fd2210, %fd2209, %fd2208, 0d3EC71DEE62401315;
	fma.rn.f64 	%fd2211, %fd2210, %fd2208, 0d3EFA01997C89EB71;
	fma.rn.f64 	%fd2212, %fd2211, %fd2208, 0d3F2A01A014761F65;
	fma.rn.f64 	%fd2213, %fd2212, %fd2208, 0d3F56C16C1852B7AF;
	fma.rn.f64 	%fd2214, %fd2213, %fd2208, 0d3F81111111122322;
	fma.rn.f64 	%fd2215, %fd2214, %fd2208, 0d3FA55555555502A1;
	fma.rn.f64 	%fd2216, %fd2215, %fd2208, 0d3FC5555555555511;
	fma.rn.f64 	%fd2217, %fd2216, %fd2208, 0d3FE000000000000B;
	fma.rn.f64 	%fd2218, %fd2217, %fd2208, 0d3FF0000000000000;
	fma.rn.f64 	%fd2219, %fd2218, %fd2208, 0d3FF0000000000000;
	{
	.reg .b32 %temp; 
	mov.b64 	{%r352, %temp}, %fd2219;
	}
	{
	.reg .b32 %temp; 
	mov.b64 	{%temp, %r353}, %fd2219;
	}
	shl.b32 	%r1086, %r351, 20;
	add.s32 	%r1087, %r1086, %r353;
	mov.b64 	%fd3298, {%r352, %r1087};
	{
	.reg .b32 %temp; 
	mov.b64 	{%temp, %r1088}, %fd547;
	}
	mov.b32 	%f57, %r1088;
	abs.f32 	%f27, %f57;
	setp.lt.f32 	%p306, %f27, 0f4086232B;
	@%p306 bra 	$L__BB4_413;
	setp.lt.f64 	%p307, %fd547, 0d0000000000000000;
	add.f64 	%fd2220, %fd547, 0d7FF0000000000000;
	selp.f64 	%fd3298, 0d0000000000000000, %fd2220, %p307;
	setp.geu.f32 	%p308, %f27, 0f40874800;
	@%p308 bra 	$L__BB4_413;
	shr.u32 	%r1089, %r351, 31;
	add.s32 	%r1090, %r351, %r1089;
	shr.s32 	%r1091, %r1090, 1;
	shl.b32 	%r1092, %r1091, 20;
	add.s32 	%r1093, %r353, %r1092;
	mov.b64 	%fd2221, {%r352, %r1093};
	sub.s32 	%r1094, %r351, %r1091;
	shl.b32 	%r1095, %r1094, 20;
	add.s32 	%r1096, %r1095, 1072693248;
	mov.b32 	%r1097, 0;
	mov.b64 	%fd2222, {%r1097, %r1096};
	mul.f64 	%fd3298, %fd2222, %fd2221;
$L__BB4_413:
	add.f64 	%fd3299, %fd547, 0d3FF0000000000000;
	{
	.reg .b32 %temp; 
	mov.b64 	{%temp, %r1706}, %fd3299;
	}
	{
	.reg .b32 %temp; 
	mov.b64 	{%r1707, %temp}, %fd3299;
	}
	setp.gt.s32 	%p309, %r1706, 1048575;
	mov.b32 	%r1708, -1023;
	@%p309 bra 	$L__BB4_415;
	mul.f64 	%fd3299, %fd3299, 0d4350000000000000;
	{
	.reg .b32 %temp; 
	mov.b64 	{%temp, %r1706}, %fd3299;
	}
	{
	.reg .b32 %temp; 
	mov.b64 	{%r1707, %temp}, %fd3299;
	}
	mov.b32 	%r1708, -1077;
$L__BB4_415:
	add.s32 	%r1100, %r1706, -1;
	setp.lt.u32 	%p310, %r1100, 2146435071;
	@%p310 bra 	$L__BB4_417;
	fma.rn.f64 	%fd2223, %fd3299, 0d7FF0000000000000, 0d7FF0000000000000;
	{
	.reg .b32 %temp; 
	mov.b64 	{%temp, %r1101}, %fd3299;
	}
	and.b32  	%r1102, %r1101, 2147483647;
	setp.eq.s32 	%p311, %r1102, 0;
	selp.f64 	%fd3301, 0dFFF0000000000000, %fd2223, %p311;
	bra.uni 	$L__BB4_420;
$L__BB4_417:
	shr.u32 	%r1103, %r1706, 20;
	add.s32 	%r1709, %r1708, %r1103;
	and.b32  	%r1104, %r1706, 1048575;
	or.b32  	%r1105, %r1104, 1072693248;
	mov.b64 	%fd3300, {%r1707, %r1105};
	setp.lt.u32 	%p312, %r1105, 1073127583;
	@%p312 bra 	$L__BB4_419;
	{
	.reg .b32 %temp; 
	mov.b64 	{%r1106, %temp}, %fd3300;
	}
	{
	.reg .b32 %temp; 
	mov.b64 	{%temp, %r1107}, %fd3300;
	}
	add.s32 	%r1108, %r1107, -1048576;
	mov.b64 	%fd3300, {%r1106, %r1108};
	add.s32 	%r1709, %r1709, 1;
$L__BB4_419:
	add.f64 	%fd2224, %fd3300, 0dBFF0000000000000;
	add.f64 	%fd2225, %fd3300, 0d3FF0000000000000;
	rcp.approx.ftz.f64 	%fd2226, %fd2225;
	neg.f64 	%fd2227, %fd2225;
	fma.rn.f64 	%fd2228, %fd2227, %fd2226, 0d3FF0000000000000;
	fma.rn.f64 	%fd2229, %fd2228, %fd2228, %fd2228;
	fma.rn.f64 	%fd2230, %fd2229, %fd2226, %fd2226;
	mul.f64 	%fd2231, %fd2224, %fd2230;
	fma.rn.f64 	%fd2232, %fd2224, %fd2230, %fd2231;
	mul.f64 	%fd2233, %fd2232, %fd2232;
	fma.rn.f64 	%fd2234, %fd2233, 0d3EB1380B3AE80F1E, 0d3ED0EE258B7A8B04;
	fma.rn.f64 	%fd2235, %fd2234, %fd2233, 0d3EF3B2669F02676F;
	fma.rn.f64 	%fd2236, %fd2235, %fd2233, 0d3F1745CBA9AB0956;
	fma.rn.f64 	%fd2237, %fd2236, %fd2233, 0d3F3C71C72D1B5154;
	fma.rn.f64 	%fd2238, %fd2237, %fd2233, 0d3F624924923BE72D;
	fma.rn.f64 	%fd2239, %fd2238, %fd2233, 0d3F8999999999A3C4;
	fma.rn.f64 	%fd2240, %fd2239, %fd2233, 0d3FB5555555555554;
	sub.f64 	%fd2241, %fd2224, %fd2232;
	add.f64 	%fd2242, %fd2241, %fd2241;
	neg.f64 	%fd2243, %fd2232;
	fma.rn.f64 	%fd2244, %fd2243, %fd2224, %fd2242;
	mul.f64 	%fd2245, %fd2230, %fd2244;
	mul.f64 	%fd2246, %fd2233, %fd2240;
	fma.rn.f64 	%fd2247, %fd2246, %fd2232, %fd2245;
	xor.b32  	%r1109, %r1709, -2147483648;
	mov.b32 	%r1110, 1127219200;
	mov.b64 	%fd2248, {%r1109, %r1110};
	sub.f64 	%fd2249, %fd2248, %fd94;
	fma.rn.f64 	%fd2250, %fd2249, 0d3FE62E42FEFA39EF, %fd2232;
	fma.rn.f64 	%fd2251, %fd2249, 0dBFE62E42FEFA39EF, %fd2250;
	sub.f64 	%fd2252, %fd2251, %fd2232;
	sub.f64 	%fd2253, %fd2247, %fd2252;
	fma.rn.f64 	%fd2254, %fd2249, 0d3C7ABC9E3B39803F, %fd2253;
	add.f64 	%fd3301, %fd2250, %fd2254;
$L__BB4_420:
	add.f64 	%fd561, %fd3298, %fd3301;
	abs.f64 	%fd562, %fd561;
	setp.eq.f64 	%p313, %fd562, 0d7FF0000000000000;
	@%p313 bra 	$L__BB4_423;
	mul.f64 	%fd2255, %fd561, 0d3FE45F306DC9C883;
	cvt.rni.s32.f64 	%r1710, %fd2255;
	cvt.rn.f64.s32 	%fd2256, %r1710;
	fma.rn.f64 	%fd2257, %fd2256, 0dBFF921FB54442D18, %fd561;
	fma.rn.f64 	%fd2258, %fd2256, 0dBC91A62633145C00, %fd2257;
	fma.rn.f64 	%fd3302, %fd2256, 0dB97B839A252049C0, %fd2258;
	setp.ltu.f64 	%p314, %fd562, 0d41E0000000000000;
	@%p314 bra 	$L__BB4_424;
	{ // callseq 147, 0
	.param .b64 param0;
	st.param.f64 	[param0], %fd561;
	.param .align 16 .b8 retval0[16];
	call.uni (retval0), 
	__internal_trig_reduction_slowpathd, 
	(
	param0
	);
	ld.param.f64 	%fd3302, [retval0];
	ld.param.b32 	%r1710, [retval0+8];
	} // callseq 147
	bra.uni 	$L__BB4_424;
$L__BB4_423:
	mov.f64 	%fd2260, 0d0000000000000000;
	mul.rn.f64 	%fd3302, %fd561, %fd2260;
	mov.b32 	%r1710, 0;
$L__BB4_424:
	shl.b32 	%r1113, %r1710, 6;
	cvt.u64.u32 	%rd98, %r1113;
	and.b64  	%rd99, %rd98, 64;
	add.s64 	%rd101, %rd10, %rd99;
	mul.rn.f64 	%fd2261, %fd3302, %fd3302;
	and.b32  	%r1114, %r1710, 1;
	setp.eq.b32 	%p315, %r1114, 1;
	selp.f64 	%fd2262, 0dBDA8FF8320FD8164, 0d3DE5DB65F9785EBA, %p315;
	ld.global.nc.v2.f64 	{%fd2263, %fd2264}, [%rd101];
	fma.rn.f64 	%fd2265, %fd2262, %fd2261, %fd2263;
	fma.rn.f64 	%fd2266, %fd2265, %fd2261, %fd2264;
	ld.global.nc.v2.f64 	{%fd2267, %fd2268}, [%rd101+16];
	fma.rn.f64 	%fd2269, %fd2266, %fd2261, %fd2267;
	fma.rn.f64 	%fd2270, %fd2269, %fd2261, %fd2268;
	ld.global.nc.v2.f64 	{%fd2271, %fd2272}, [%rd101+32];
	fma.rn.f64 	%fd2273, %fd2270, %fd2261, %fd2271;
	fma.rn.f64 	%fd2274, %fd2273, %fd2261, %fd2272;
	fma.rn.f64 	%fd2275, %fd2274, %fd3302, %fd3302;
	fma.rn.f64 	%fd2276, %fd2274, %fd2261, 0d3FF0000000000000;
	selp.f64 	%fd2277, %fd2276, %fd2275, %p315;
	and.b32  	%r1115, %r1710, 2;
	setp.eq.s32 	%p316, %r1115, 0;
	mov.f64 	%fd2278, 0d0000000000000000;
	sub.f64 	%fd2279, %fd2278, %fd2277;
	selp.f64 	%fd2280, %fd2277, %fd2279, %p316;
	fma.rn.f64 	%fd2281, %fd547, %fd547, 0d3FF0000000000000;
	sqrt.rn.f64 	%fd2282, %fd2281;
	add.f64 	%fd567, %fd2282, %fd2280;
	{
	.reg .b32 %temp; 
	mov.b64 	{%temp, %r367}, %fd567;
	}
	setp.eq.f64 	%p317, %fd567, 0d0000000000000000;
	@%p317 bra 	$L__BB4_426;
	abs.f64 	%fd2283, %fd567;
	{ // callseq 148, 0
	.param .b64 param0;
	st.param.f64 	[param0], %fd2283;
	.param .b64 retval0;
	call.uni (retval0), 
	__internal_accurate_pow, 
	(
	param0
	);
	ld.param.f64 	%fd2284, [retval0];
	} // callseq 148
	setp.lt.s32 	%p318, %r367, 0;
	selp.f64 	%fd3304, 0dFFF8000000000000, %fd2284, %p318;
	bra.uni 	$L__BB4_427;
$L__BB4_426:
	setp.lt.s32 	%p319, %r69, 0;
	setp.eq.s32 	%p320, %r70, 1074790400;
	selp.b32 	%r1116, %r367, 0, %p320;
	or.b32  	%r1117, %r1116, 2146435072;
	selp.b32 	%r1118, %r1117, %r1116, %p319;
	mov.b32 	%r1119, 0;
	mov.b64 	%fd3304, {%r1119, %r1118};
$L__BB4_427:
	add.f64 	%fd2286, %fd567, 0d4004000000000000;
	{
	.reg .b32 %temp; 
	mov.b64 	{%temp, %r1120}, %fd2286;
	}
	and.b32  	%r1121, %r1120, 2146435072;
	setp.ne.s32 	%p321, %r1121, 2146435072;
	@%p321 bra 	$L__BB4_432;
	setp.nan.f64 	%p322, %fd567, %fd567;
	@%p322 bra 	$L__BB4_431;
	abs.f64 	%fd2287, %fd567;
	setp.neu.f64 	%p323, %fd2287, 0d7FF0000000000000;
	@%p323 bra 	$L__BB4_432;
	setp.lt.s32 	%p324, %r367, 0;
	selp.b32 	%r1122, %r72, %r71, %p2;
	selp.b32 	%r1123, %r1122, %r71, %p324;
	mov.b32 	%r1124, 0;
	mov.b64 	%fd3304, {%r1124, %r1123};
	bra.uni 	$L__BB4_432;
$L__BB4_431:
	mov.f64 	%fd2288, 0d4004000000000000;
	add.rn.f64 	%fd3304, %fd567, %fd2288;
$L__BB4_432:
	setp.eq.f64 	%p325, %fd567, 0d3FF0000000000000;
	selp.f64 	%fd574, 0d3FF0000000000000, %fd3304, %p325;
	mul.f64 	%fd575, %fd547, 0d4014000000000000;
	abs.f64 	%fd576, %fd575;
	setp.eq.f64 	%p326, %fd576, 0d7FF0000000000000;
	@%p326 bra 	$L__BB4_436;
	mul.f64 	%fd2289, %fd575, 0d3FE45F306DC9C883;
	cvt.rni.s32.f64 	%r1711, %fd2289;
	cvt.rn.f64.s32 	%fd2290, %r1711;
	fma.rn.f64 	%fd2291, %fd2290, 0dBFF921FB54442D18, %fd575;
	fma.rn.f64 	%fd2292, %fd2290, 0dBC91A62633145C00, %fd2291;
	fma.rn.f64 	%fd3306, %fd2290, 0dB97B839A252049C0, %fd2292;
	setp.ltu.f64 	%p327, %fd576, 0d41E0000000000000;
	@%p327 bra 	$L__BB4_435;
	{ // callseq 149, 0
	.param .b64 param0;
	st.param.f64 	[param0], %fd575;
	.param .align 16 .b8 retval0[16];
	call.uni (retval0), 
	__internal_trig_reduction_slowpathd, 
	(
	param0
	);
	ld.param.f64 	%fd3306, [retval0];
	ld.param.b32 	%r1711, [retval0+8];
	} // callseq 149
$L__BB4_435:
	add.s32 	%r1712, %r1711, 1;
	bra.uni 	$L__BB4_437;
$L__BB4_436:
	mov.f64 	%fd2294, 0d0000000000000000;
	mul.rn.f64 	%fd3306, %fd575, %fd2294;
	mov.b32 	%r1712, 1;
$L__BB4_437:
	shl.b32 	%r1127, %r1712, 6;
	cvt.u64.u32 	%rd102, %r1127;
	and.b64  	%rd103, %rd102, 64;
	add.s64 	%rd105, %rd10, %rd103;
	mul.rn.f64 	%fd2295, %fd3306, %fd3306;
	and.b32  	%r1128, %r1712, 1;
	setp.eq.b32 	%p328, %r1128, 1;
	selp.f64 	%fd2296, 0dBDA8FF8320FD8164, 0d3DE5DB65F9785EBA, %p328;
	ld.global.nc.v2.f64 	{%fd2297, %fd2298}, [%rd105];
	fma.rn.f64 	%fd2299, %fd2296, %fd2295, %fd2297;
	fma.rn.f64 	%fd2300, %fd2299, %fd2295, %fd2298;
	ld.global.nc.v2.f64 	{%fd2301, %fd2302}, [%rd105+16];
	fma.rn.f64 	%fd2303, %fd2300, %fd2295, %fd2301;
	fma.rn.f64 	%fd2304, %fd2303, %fd2295, %fd2302;
	ld.global.nc.v2.f64 	{%fd2305, %fd2306}, [%rd105+32];
	fma.rn.f64 	%fd2307, %fd2304, %fd2295, %fd2305;
	fma.rn.f64 	%fd2308, %fd2307, %fd2295, %fd2306;
	fma.rn.f64 	%fd2309, %fd2308, %fd3306, %fd3306;
	fma.rn.f64 	%fd2310, %fd2308, %fd2295, 0d3FF0000000000000;
	selp.f64 	%fd2311, %fd2310, %fd2309, %p328;
	and.b32  	%r1129, %r1712, 2;
	setp.eq.s32 	%p329, %r1129, 0;
	mov.f64 	%fd2312, 0d0000000000000000;
	sub.f64 	%fd2313, %fd2312, %fd2311;
	selp.f64 	%fd2314, %fd2311, %fd2313, %p329;
	mul.f64 	%fd582, %fd574, %fd2314;
	neg.f64 	%fd2315, %fd547;
	fma.rn.f64 	%fd2316, %fd547, 0dBFF71547652B82FE, 0d4338000000000000;
	{
	.reg .b32 %temp; 
	mov.b64 	{%r373, %temp}, %fd2316;
	}
	mov.f64 	%fd2317, 0dC338000000000000;
	add.rn.f64 	%fd2318, %fd2316, %fd2317;
	fma.rn.f64 	%fd2319, %fd2318, 0dBFE62E42FEFA39EF, %fd2315;
	fma.rn.f64 	%fd2320, %fd2318, 0dBC7ABC9E3B39803F, %fd2319;
	fma.rn.f64 	%fd2321, %fd2320, 0d3E5ADE1569CE2BDF, 0d3E928AF3FCA213EA;
	fma.rn.f64 	%fd2322, %fd2321, %fd2320, 0d3EC71DEE62401315;
	fma.rn.f64 	%fd2323, %fd2322, %fd2320, 0d3EFA01997C89EB71;
	fma.rn.f64 	%fd2324, %fd2323, %fd2320, 0d3F2A01A014761F65;
	fma.rn.f64 	%fd2325, %fd2324, %fd2320, 0d3F56C16C1852B7AF;
	fma.rn.f64 	%fd2326, %fd2325, %fd2320, 0d3F81111111122322;
	fma.rn.f64 	%fd2327, %fd2326, %fd2320, 0d3FA55555555502A1;
	fma.rn.f64 	%fd2328, %fd2327, %fd2320, 0d3FC5555555555511;
	fma.rn.f64 	%fd2329, %fd2328, %fd2320, 0d3FE000000000000B;
	fma.rn.f64 	%fd2330, %fd2329, %fd2320, 0d3FF0000000000000;
	fma.rn.f64 	%fd2331, %fd2330, %fd2320, 0d3FF0000000000000;
	{
	.reg .b32 %temp; 
	mov.b64 	{%r374, %temp}, %fd2331;
	}
	{
	.reg .b32 %temp; 
	mov.b64 	{%temp, %r375}, %fd2331;
	}
	shl.b32 	%r1130, %r373, 20;
	add.s32 	%r1131, %r1130, %r375;
	mov.b64 	%fd3307, {%r374, %r1131};
	{
	.reg .b32 %temp; 
	mov.b64 	{%temp, %r1132}, %fd2315;
	}
	mov.b32 	%f58, %r1132;
	abs.f32 	%f28, %f58;
	setp.lt.f32 	%p330, %f28, 0f4086232B;
	@%p330 bra 	$L__BB4_440;
	setp.gt.f64 	%p331, %fd547, 0d0000000000000000;
	mov.f64 	%fd2332, 0d7FF0000000000000;
	sub.f64 	%fd2333, %fd2332, %fd547;
	selp.f64 	%fd3307, 0d0000000000000000, %fd2333, %p331;
	setp.geu.f32 	%p332, %f28, 0f40874800;
	@%p332 bra 	$L__BB4_440;
	shr.u32 	%r1133, %r373, 31;
	add.s32 	%r1134, %r373, %r1133;
	shr.s32 	%r1135, %r1134, 1;
	shl.b32 	%r1136, %r1135, 20;
	add.s32 	%r1137, %r375, %r1136;
	mov.b64 	%fd2334, {%r374, %r1137};
	sub.s32 	%r1138, %r373, %r1135;
	shl.b32 	%r1139, %r1138, 20;
	add.s32 	%r1140, %r1139, 1072693248;
	mov.b32 	%r1141, 0;
	mov.b64 	%fd2335, {%r1141, %r1140};
	mul.f64 	%fd3307, %fd2335, %fd2334;
$L__BB4_440:
	add.f64 	%fd2336, %fd3307, 0d3FF0000000000000;
	div.rn.f64 	%fd587, %fd582, %fd2336;
	add.s32 	%r1142, %r275, 2048;
	cvt.rn.f64.s32 	%fd2337, %r1142;
	fma.rn.f64 	%fd588, %fd720, %fd2337, %fd719;
	fma.rn.f64 	%fd2338, %fd588, 0d3FF71547652B82FE, 0d4338000000000000;
	{
	.reg .b32 %temp; 
	mov.b64 	{%r376, %temp}, %fd2338;
	}
	mov.f64 	%fd2339, 0dC338000000000000;
	add.rn.f64 	%fd2340, %fd2338, %fd2339;
	fma.rn.f64 	%fd2341, %fd2340, 0dBFE62E42FEFA39EF, %fd588;
	fma.rn.f64 	%fd2342, %fd2340, 0dBC7ABC9E3B39803F, %fd2341;
	fma.rn.f64 	%fd2343, %fd2342, 0d3E5ADE1569CE2BDF, 0d3E928AF3FCA213EA;
	fma.rn.f64 	%fd2344, %fd2343, %fd2342, 0d3EC71DEE62401315;
	fma.rn.f64 	%fd2345, %fd2344, %fd2342, 0d3EFA01997C89EB71;
	fma.rn.f64 	%fd2346, %fd2345, %fd2342, 0d3F2A01A014761F65;
	fma.rn.f64 	%fd2347, %fd2346, %fd2342, 0d3F56C16C1852B7AF;
	fma.rn.f64 	%fd2348, %fd2347, %fd2342, 0d3F81111111122322;
	fma.rn.f64 	%fd2349, %fd2348, %fd2342, 0d3FA55555555502A1;
	fma.rn.f64 	%fd2350, %fd2349, %fd2342, 0d3FC5555555555511;
	fma.rn.f64 	%fd2351, %fd2350, %fd2342, 0d3FE000000000000B;
	fma.rn.f64 	%fd2352, %fd2351, %fd2342, 0d3FF0000000000000;
	fma.rn.f64 	%fd2353, %fd2352, %fd2342, 0d3FF0000000000000;
	{
	.reg .b32 %temp; 
	mov.b64 	{%r377, %temp}, %fd2353;
	}
	{
	.reg .b32 %temp; 
	mov.b64 	{%temp, %r378}, %fd2353;
	}
	shl.b32 	%r1143, %r376, 20;
	add.s32 	%r1144, %r1143, %r378;
	mov.b64 	%fd3308, {%r377, %r1144};
	{
	.reg .b32 %temp; 
	mov.b64 	{%temp, %r1145}, %fd588;
	}
	mov.b32 	%f59, %r1145;
	abs.f32 	%f29, %f59;
	setp.lt.f32 	%p333, %f29, 0f4086232B;
	@%p333 bra 	$L__BB4_443;
	setp.lt.f64 	%p334, %fd588, 0d0000000000000000;
	add.f64 	%fd2354, %fd588, 0d7FF0000000000000;
	selp.f64 	%fd3308, 0d0000000000000000, %fd2354, %p334;
	setp.geu.f32 	%p335, %f29, 0f40874800;
	@%p335 bra 	$L__BB4_443;
	shr.u32 	%r1146, %r376, 31;
	add.s32 	%r1147, %r376, %r1146;
	shr.s32 	%r1148, %r1147, 1;
	shl.b32 	%r1149, %r1148, 20;
	add.s32 	%r1150, %r378, %r1149;
	mov.b64 	%fd2355, {%r377, %r1150};
	sub.s32 	%r1151, %r376, %r1148;
	shl.b32 	%r1152, %r1151, 20;
	add.s32 	%r1153, %r1152, 1072693248;
	mov.b32 	%r1154, 0;
	mov.b64 	%fd2356, {%r1154, %r1153};
	mul.f64 	%fd3308, %fd2356, %fd2355;
$L__BB4_443:
	add.f64 	%fd3309, %fd588, 0d3FF0000000000000;
	{
	.reg .b32 %temp; 
	mov.b64 	{%temp, %r1713}, %fd3309;
	}
	{
	.reg .b32 %temp; 
	mov.b64 	{%r1714, %temp}, %fd3309;
	}
	setp.gt.s32 	%p336, %r1713, 1048575;
	mov.b32 	%r1715, -1023;
	@%p336 bra 	$L__BB4_445;
	mul.f64 	%fd3309, %fd3309, 0d4350000000000000;
	{
	.reg .b32 %temp; 
	mov.b64 	{%temp, %r1713}, %fd3309;
	}
	{
	.reg .b32 %temp; 
	mov.b64 	{%r1714, %temp}, %fd3309;
	}
	mov.b32 	%r1715, -1077;
$L__BB4_445:
	add.s32 	%r1157, %r1713, -1;
	setp.lt.u32 	%p337, %r1157, 2146435071;
	@%p337 bra 	$L__BB4_447;
	fma.rn.f64 	%fd2357, %fd3309, 0d7FF0000000000000, 0d7FF0000000000000;
	{
	.reg .b32 %temp; 
	mov.b64 	{%temp, %r1158}, %fd3309;
	}
	and.b32  	%r1159, %r1158, 2147483647;
	setp.eq.s32 	%p338, %r1159, 0;
	selp.f64 	%fd3311, 0dFFF0000000000000, %fd2357, %p338;
	bra.uni 	$L__BB4_450;
$L__BB4_447:
	shr.u32 	%r1160, %r1713, 20;
	add.s32 	%r1716, %r1715, %r1160;
	and.b32  	%r1161, %r1713, 1048575;
	or.b32  	%r1162, %r1161, 1072693248;
	mov.b64 	%fd3310, {%r1714, %r1162};
	setp.lt.u32 	%p339, %r1162, 1073127583;
	@%p339 bra 	$L__BB4_449;
	{
	.reg .b32 %temp; 
	mov.b64 	{%r1163, %temp}, %fd3310;
	}
	{
	.reg .b32 %temp; 
	mov.b64 	{%temp, %r1164}, %fd3310;
	}
	add.s32 	%r1165, %r1164, -1048576;
	mov.b64 	%fd3310, {%r1163, %r1165};
	add.s32 	%r1716, %r1716, 1;
$L__BB4_449:
	add.f64 	%fd2358, %fd3310, 0dBFF0000000000000;
	add.f64 	%fd2359, %fd3310, 0d3FF0000000000000;
	rcp.approx.ftz.f64 	%fd2360, %fd2359;
	neg.f64 	%fd2361, %fd2359;
	fma.rn.f64 	%fd2362, %fd2361, %fd2360, 0d3FF0000000000000;
	fma.rn.f64 	%fd2363, %fd2362, %fd2362, %fd2362;
	fma.rn.f64 	%fd2364, %fd2363, %fd2360, %fd2360;
	mul.f64 	%fd2365, %fd2358, %fd2364;
	fma.rn.f64 	%fd2366, %fd2358, %fd2364, %fd2365;
	mul.f64 	%fd2367, %fd2366, %fd2366;
	fma.rn.f64 	%fd2368, %fd2367, 0d3EB1380B3AE80F1E, 0d3ED0EE258B7A8B04;
	fma.rn.f64 	%fd2369, %fd2368, %fd2367, 0d3EF3B2669F02676F;
	fma.rn.f64 	%fd2370, %fd2369, %fd2367, 0d3F1745CBA9AB0956;
	fma.rn.f64 	%fd2371, %fd2370, %fd2367, 0d3F3C71C72D1B5154;
	fma.rn.f64 	%fd2372, %fd2371, %fd2367, 0d3F624924923BE72D;
	fma.rn.f64 	%fd2373, %fd2372, %fd2367, 0d3F8999999999A3C4;
	fma.rn.f64 	%fd2374, %fd2373, %fd2367, 0d3FB5555555555554;
	sub.f64 	%fd2375, %fd2358, %fd2366;
	add.f64 	%fd2376, %fd2375, %fd2375;
	neg.f64 	%fd2377, %fd2366;
	fma.rn.f64 	%fd2378, %fd2377, %fd2358, %fd2376;
	mul.f64 	%fd2379, %fd2364, %fd2378;
	mul.f64 	%fd2380, %fd2367, %fd2374;
	fma.rn.f64 	%fd2381, %fd2380, %fd2366, %fd2379;
	xor.b32  	%r1166, %r1716, -2147483648;
	mov.b32 	%r1167, 1127219200;
	mov.b64 	%fd2382, {%r1166, %r1167};
	sub.f64 	%fd2383, %fd2382, %fd94;
	fma.rn.f64 	%fd2384, %fd2383, 0d3FE62E42FEFA39EF, %fd2366;
	fma.rn.f64 	%fd2385, %fd2383, 0dBFE62E42FEFA39EF, %fd2384;
	sub.f64 	%fd2386, %fd2385, %fd2366;
	sub.f64 	%fd2387, %fd2381, %fd2386;
	fma.rn.f64 	%fd2388, %fd2383, 0d3C7ABC9E3B39803F, %fd2387;
	add.f64 	%fd3311, %fd2384, %fd2388;
$L__BB4_450:
	add.f64 	%fd602, %fd3308, %fd3311;
	abs.f64 	%fd603, %fd602;
	setp.eq.f64 	%p340, %fd603, 0d7FF0000000000000;
	@%p340 bra 	$L__BB4_453;
	mul.f64 	%fd2389, %fd602, 0d3FE45F306DC9C883;
	cvt.rni.s32.f64 	%r1717, %fd2389;
	cvt.rn.f64.s32 	%fd2390, %r1717;
	fma.rn.f64 	%fd2391, %fd2390, 0dBFF921FB54442D18, %fd602;
	fma.rn.f64 	%fd2392, %fd2390, 0dBC91A62633145C00, %fd2391;
	fma.rn.f64 	%fd3312, %fd2390, 0dB97B839A252049C0, %fd2392;
	setp.ltu.f64 	%p341, %fd603, 0d41E0000000000000;
	@%p341 bra 	$L__BB4_454;
	{ // callseq 150, 0
	.param .b64 param0;
	st.param.f64 	[param0], %fd602;
	.param .align 16 .b8 retval0[16];
	call.uni (retval0), 
	__internal_trig_reduction_slowpathd, 
	(
	param0
	);
	ld.param.f64 	%fd3312, [retval0];
	ld.param.b32 	%r1717, [retval0+8];
	} // callseq 150
	bra.uni 	$L__BB4_454;
$L__BB4_453:
	mov.f64 	%fd2394, 0d0000000000000000;
	mul.rn.f64 	%fd3312, %fd602, %fd2394;
	mov.b32 	%r1717, 0;
$L__BB4_454:
	shl.b32 	%r1170, %r1717, 6;
	cvt.u64.u32 	%rd106, %r1170;
	and.b64  	%rd107, %rd106, 64;
	add.s64 	%rd109, %rd10, %rd107;
	mul.rn.f64 	%fd2395, %fd3312, %fd3312;
	and.b32  	%r1171, %r1717, 1;
	setp.eq.b32 	%p342, %r1171, 1;
	selp.f64 	%fd2396, 0dBDA8FF8320FD8164, 0d3DE5DB65F9785EBA, %p342;
	ld.global.nc.v2.f64 	{%fd2397, %fd2398}, [%rd109];
	fma.rn.f64 	%fd2399, %fd2396, %fd2395, %fd2397;
	fma.rn.f64 	%fd2400, %fd2399, %fd2395, %fd2398;
	ld.global.nc.v2.f64 	{%fd2401, %fd2402}, [%rd109+16];
	fma.rn.f64 	%fd2403, %fd2400, %fd2395, %fd2401;
	fma.rn.f64 	%fd2404, %fd2403, %fd2395, %fd2402;
	ld.global.nc.v2.f64 	{%fd2405, %fd2406}, [%rd109+32];
	fma.rn.f64 	%fd2407, %fd2404, %fd2395, %fd2405;
	fma.rn.f64 	%fd2408, %fd2407, %fd2395, %fd2406;
	fma.rn.f64 	%fd2409, %fd2408, %fd3312, %fd3312;
	fma.rn.f64 	%fd2410, %fd2408, %fd2395, 0d3FF0000000000000;
	selp.f64 	%fd2411, %fd2410, %fd2409, %p342;
	and.b32  	%r1172, %r1717, 2;
	setp.eq.s32 	%p343, %r1172, 0;
	mov.f64 	%fd2412, 0d0000000000000000;
	sub.f64 	%fd2413, %fd2412, %fd2411;
	selp.f64 	%fd2414, %fd2411, %fd2413, %p343;
	fma.rn.f64 	%fd2415, %fd588, %fd588, 0d3FF0000000000000;
	sqrt.rn.f64 	%fd2416, %fd2415;
	add.f64 	%fd608, %fd2416, %fd2414;
	{
	.reg .b32 %temp; 
	mov.b64 	{%temp, %r392}, %fd608;
	}
	setp.eq.f64 	%p344, %fd608, 0d0000000000000000;
	@%p344 bra 	$L__BB4_456;
	abs.f64 	%fd2417, %fd608;
	{ // callseq 151, 0
	.param .b64 param0;
	st.param.f64 	[param0], %fd2417;
	.param .b64 retval0;
	call.uni (retval0), 
	__internal_accurate_pow, 
	(
	param0
	);
	ld.param.f64 	%fd2418, [retval0];
	} // callseq 151
	setp.lt.s32 	%p345, %r392, 0;
	selp.f64 	%fd3314, 0dFFF8000000000000, %fd2418, %p345;
	bra.uni 	$L__BB4_457;
$L__BB4_456:
	setp.lt.s32 	%p346, %r69, 0;
	setp.eq.s32 	%p347, %r70, 1074790400;
	selp.b32 	%r1173, %r392, 0, %p347;
	or.b32  	%r1174, %r1173, 2146435072;
	selp.b32 	%r1175, %r1174, %r1173, %p346;
	mov.b32 	%r1176, 0;
	mov.b64 	%fd3314, {%r1176, %r1175};
$L__BB4_457:
	add.f64 	%fd2420, %fd608, 0d4004000000000000;
	{
	.reg .b32 %temp; 
	mov.b64 	{%temp, %r1177}, %fd2420;
	}
	and.b32  	%r1178, %r1177, 2146435072;
	setp.ne.s32 	%p348, %r1178, 2146435072;
	@%p348 bra 	$L__BB4_462;
	setp.nan.f64 	%p349, %fd608, %fd608;
	@%p349 bra 	$L__BB4_461;
	abs.f64 	%fd2421, %fd608;
	setp.neu.f64 	%p350, %fd2421, 0d7FF0000000000000;
	@%p350 bra 	$L__BB4_462;
	setp.lt.s32 	%p351, %r392, 0;
	selp.b32 	%r1179, %r72, %r71, %p2;
	selp.b32 	%r1180, %r1179, %r71, %p351;
	mov.b32 	%r1181, 0;
	mov.b64 	%fd3314, {%r1181, %r1180};
	bra.uni 	$L__BB4_462;
$L__BB4_461:
	mov.f64 	%fd2422, 0d4004000000000000;
	add.rn.f64 	%fd3314, %fd608, %fd2422;
$L__BB4_462:
	setp.eq.f64 	%p352, %fd608, 0d3FF0000000000000;
	selp.f64 	%fd615, 0d3FF0000000000000, %fd3314, %p352;
	mul.f64 	%fd616, %fd588, 0d4014000000000000;
	abs.f64 	%fd617, %fd616;
	setp.eq.f64 	%p353, %fd617, 0d7FF0000000000000;
	@%p353 bra 	$L__BB4_466;
	mul.f64 	%fd2423, %fd616, 0d3FE45F306DC9C883;
	cvt.rni.s32.f64 	%r1718, %fd2423;
	cvt.rn.f64.s32 	%fd2424, %r1718;
	fma.rn.f64 	%fd2425, %fd2424, 0dBFF921FB54442D18, %fd616;
	fma.rn.f64 	%fd2426, %fd2424, 0dBC91A62633145C00, %fd2425;
	fma.rn.f64 	%fd3316, %fd2424, 0dB97B839A252049C0, %fd2426;
	setp.ltu.f64 	%p354, %fd617, 0d41E0000000000000;
	@%p354 bra 	$L__BB4_465;
	{ // callseq 152, 0
	.param .b64 param0;
	st.param.f64 	[param0], %fd616;
	.param .align 16 .b8 retval0[16];
	call.uni (retval0), 
	__internal_trig_reduction_slowpathd, 
	(
	param0
	);
	ld.param.f64 	%fd3316, [retval0];
	ld.param.b32 	%r1718, [retval0+8];
	} // callseq 152
$L__BB4_465:
	add.s32 	%r1719, %r1718, 1;
	bra.uni 	$L__BB4_467;
$L__BB4_466:
	mov.f64 	%fd2428, 0d0000000000000000;
	mul.rn.f64 	%fd3316, %fd616, %fd2428;
	mov.b32 	%r1719, 1;
$L__BB4_467:
	shl.b32 	%r1184, %r1719, 6;
	cvt.u64.u32 	%rd110, %r1184;
	and.b64  	%rd111, %rd110, 64;
	add.s64 	%rd113, %rd10, %rd111;
	mul.rn.f64 	%fd2429, %fd3316, %fd3316;
	and.b32  	%r1185, %r1719, 1;
	setp.eq.b32 	%p355, %r1185, 1;
	selp.f64 	%fd2430, 0dBDA8FF8320FD8164, 0d3DE5DB65F9785EBA, %p355;
	ld.global.nc.v2.f64 	{%fd2431, %fd2432}, [%rd113];
	fma.rn.f64 	%fd2433, %fd2430, %fd2429, %fd2431;
	fma.rn.f64 	%fd2434, %fd2433, %fd2429, %fd2432;
	ld.global.nc.v2.f64 	{%fd2435, %fd2436}, [%rd113+16];
	fma.rn.f64 	%fd2437, %fd2434, %fd2429, %fd2435;
	fma.rn.f64 	%fd2438, %fd2437, %fd2429, %fd2436;
	ld.global.nc.v2.f64 	{%fd2439, %fd2440}, [%rd113+32];
	fma.rn.f64 	%fd2441, %fd2438, %fd2429, %fd2439;
	fma.rn.f64 	%fd2442, %fd2441, %fd2429, %fd2440;
	fma.rn.f64 	%fd2443, %fd2442, %fd3316, %fd3316;
	fma.rn.f64 	%fd2444, %fd2442, %fd2429, 0d3FF0000000000000;
	selp.f64 	%fd2445, %fd2444, %fd2443, %p355;
	and.b32  	%r1186, %r1719, 2;
	setp.eq.s32 	%p356, %r1186, 0;
	mov.f64 	%fd2446, 0d0000000000000000;
	sub.f64 	%fd2447, %fd2446, %fd2445;
	selp.f64 	%fd2448, %fd2445, %fd2447, %p356;
	mul.f64 	%fd623, %fd615, %fd2448;
	neg.f64 	%fd2449, %fd588;
	fma.rn.f64 	%fd2450, %fd588, 0dBFF71547652B82FE, 0d4338000000000000;
	{
	.reg .b32 %temp; 
	mov.b64 	{%r398, %temp}, %fd2450;
	}
	mov.f64 	%fd2451, 0dC338000000000000;
	add.rn.f64 	%fd2452, %fd2450, %fd2451;
	fma.rn.f64 	%fd2453, %fd2452, 0dBFE62E42FEFA39EF, %fd2449;
	fma.rn.f64 	%fd2454, %fd2452, 0dBC7ABC9E3B39803F, %fd2453;
	fma.rn.f64 	%fd2455, %fd2454, 0d3E5ADE1569CE2BDF, 0d3E928AF3FCA213EA;
	fma.rn.f64 	%fd2456, %fd2455, %fd2454, 0d3EC71DEE62401315;
	fma.rn.f64 	%fd2457, %fd2456, %fd2454, 0d3EFA01997C89EB71;
	fma.rn.f64 	%fd2458, %fd2457, %fd2454, 0d3F2A01A014761F65;
	fma.rn.f64 	%fd2459, %fd2458, %fd2454, 0d3F56C16C1852B7AF;
	fma.rn.f64 	%fd2460, %fd2459, %fd2454, 0d3F81111111122322;
	fma.rn.f64 	%fd2461, %fd2460, %fd2454, 0d3FA55555555502A1;
	fma.rn.f64 	%fd2462, %fd2461, %fd2454, 0d3FC5555555555511;
	fma.rn.f64 	%fd2463, %fd2462, %fd2454, 0d3FE000000000000B;
	fma.rn.f64 	%fd2464, %fd2463, %fd2454, 0d3FF0000000000000;
	fma.rn.f64 	%fd2465, %fd2464, %fd2454, 0d3FF0000000000000;
	{
	.reg .b32 %temp; 
	mov.b64 	{%r399, %temp}, %fd2465;
	}
	{
	.reg .b32 %temp; 
	mov.b64 	{%temp, %r400}, %fd2465;
	}
	shl.b32 	%r1187, %r398, 20;
	add.s32 	%r1188, %r1187, %r400;
	mov.b64 	%fd3317, {%r399, %r1188};
	{
	.reg .b32 %temp; 
	mov.b64 	{%temp, %r1189}, %fd2449;
	}
	mov.b32 	%f60, %r1189;
	abs.f32 	%f30, %f60;
	setp.lt.f32 	%p357, %f30, 0f4086232B;
	@%p357 bra 	$L__BB4_470;
	setp.gt.f64 	%p358, %fd588, 0d0000000000000000;
	mov.f64 	%fd2466, 0d7FF0000000000000;
	sub.f64 	%fd2467, %fd2466, %fd588;
	selp.f64 	%fd3317, 0d0000000000000000, %fd2467, %p358;
	setp.geu.f32 	%p359, %f30, 0f40874800;
	@%p359 bra 	$L__BB4_470;
	shr.u32 	%r1190, %r398, 31;
	add.s32 	%r1191, %r398, %r1190;
	shr.s32 	%r1192, %r1191, 1;
	shl.b32 	%r1193, %r1192, 20;
	add.s32 	%r1194, %r400, %r1193;
	mov.b64 	%fd2468, {%r399, %r1194};
	sub.s32 	%r1195, %r398, %r1192;
	shl.b32 	%r1196, %r1195, 20;
	add.s32 	%r1197, %r1196, 1072693248;
	mov.b32 	%r1198, 0;
	mov.b64 	%fd2469, {%r1198, %r1197};
	mul.f64 	%fd3317, %fd2469, %fd2468;
$L__BB4_470:
	add.f64 	%fd2470, %fd3317, 0d3FF0000000000000;
	div.rn.f64 	%fd628, %fd623, %fd2470;
	add.s32 	%r1199, %r275, 2560;
	cvt.rn.f64.s32 	%fd2471, %r1199;
	fma.rn.f64 	%fd629, %fd720, %fd2471, %fd719;
	fma.rn.f64 	%fd2472, %fd629, 0d3FF71547652B82FE, 0d4338000000000000;
	{
	.reg .b32 %temp; 
	mov.b64 	{%r401, %temp}, %fd2472;
	}
	mov.f64 	%fd2473, 0dC338000000000000;
	add.rn.f64 	%fd2474, %fd2472, %fd2473;
	fma.rn.f64 	%fd2475, %fd2474, 0dBFE62E42FEFA39EF, %fd629;
	fma.rn.f64 	%fd2476, %fd2474, 0dBC7ABC9E3B39803F, %fd2475;
	fma.rn.f64 	%fd2477, %fd2476, 0d3E5ADE1569CE2BDF, 0d3E928AF3FCA213EA;
	fma.rn.f64 	%fd2478, %fd2477, %fd2476, 0d3EC71DEE62401315;
	fma.rn.f64 	%fd2479, %fd2478, %fd2476, 0d3EFA01997C89EB71;
	fma.rn.f64 	%fd2480, %fd2479, %fd2476, 0d3F2A01A014761F65;
	fma.rn.f64 	%fd2481, %fd2480, %fd2476, 0d3F56C16C1852B7AF;
	fma.rn.f64 	%fd2482, %fd2481, %fd2476, 0d3F81111111122322;
	fma.rn.f64 	%fd2483, %fd2482, %fd2476, 0d3FA55555555502A1;
	fma.rn.f64 	%fd2484, %fd2483, %fd2476, 0d3FC5555555555511;
	fma.rn.f64 	%fd2485, %fd2484, %fd2476, 0d3FE000000000000B;
	fma.rn.f64 	%fd2486, %fd2485, %fd2476, 0d3FF0000000000000;
	fma.rn.f64 	%fd2487, %fd2486, %fd2476, 0d3FF0000000000000;
	{
	.reg .b32 %temp; 
	mov.b64 	{%r402, %temp}, %fd2487;
	}
	{
	.reg .b32 %temp; 
	mov.b64 	{%temp, %r403}, %fd2487;
	}
	shl.b32 	%r1200, %r401, 20;
	add.s32 	%r1201, %r1200, %r403;
	mov.b64 	%fd3318, {%r402, %r1201};
	{
	.reg .b32 %temp; 
	mov.b64 	{%temp, %r1202}, %fd629;
	}
	mov.b32 	%f61, %r1202;
	abs.f32 	%f31, %f61;
	setp.lt.f32 	%p360, %f31, 0f4086232B;
	@%p360 bra 	$L__BB4_473;
	setp.lt.f64 	%p361, %fd629, 0d0000000000000000;
	add.f64 	%fd2488, %fd629, 0d7FF0000000000000;
	selp.f64 	%fd3318, 0d0000000000000000, %fd2488, %p361;
	setp.geu.f32 	%p362, %f31, 0f40874800;
	@%p362 bra 	$L__BB4_473;
	shr.u32 	%r1203, %r401, 31;
	add.s32 	%r1204, %r401, %r1203;
	shr.s32 	%r1205, %r1204, 1;
	shl.b32 	%r1206, %r1205, 20;
	add.s32 	%r1207, %r403, %r1206;
	mov.b64 	%fd2489, {%r402, %r1207};
	sub.s32 	%r1208, %r401, %r1205;
	shl.b32 	%r1209, %r1208, 20;
	add.s32 	%r1210, %r1209, 1072693248;
	mov.b32 	%r1211, 0;
	mov.b64 	%fd2490, {%r1211, %r1210};
	mul.f64 	%fd3318, %fd2490, %fd2489;
$L__BB4_473:
	add.f64 	%fd3319, %fd629, 0d3FF0000000000000;
	{
	.reg .b32 %temp; 
	mov.b64 	{%temp, %r1720}, %fd3319;
	}
	{
	.reg .b32 %temp; 
	mov.b64 	{%r1721, %temp}, %fd3319;
	}
	setp.gt.s32 	%p363, %r1720, 1048575;
	mov.b32 	%r1722, -1023;
	@%p363 bra 	$L__BB4_475;
	mul.f64 	%fd3319, %fd3319, 0d4350000000000000;
	{
	.reg .b32 %temp; 
	mov.b64 	{%temp, %r1720}, %fd3319;
	}
	{
	.reg .b32 %temp; 
	mov.b64 	{%r1721, %temp}, %fd3319;
	}
	mov.b32 	%r1722, -1077;
$L__BB4_475:
	add.s32 	%r1214, %r1720, -1;
	setp.lt.u32 	%p364, %r1214, 2146435071;
	@%p364 bra 	$L__BB4_477;
	fma.rn.f64 	%fd2491, %fd3319, 0d7FF0000000000000, 0d7FF0000000000000;
	{
	.reg .b32 %temp; 
	mov.b64 	{%temp, %r1215}, %fd3319;
	}
	and.b32  	%r1216, %r1215, 2147483647;
	setp.eq.s32 	%p365, %r1216, 0;
	selp.f64 	%fd3321, 0dFFF0000000000000, %fd2491, %p365;
	bra.uni 	$L__BB4_480;
$L__BB4_477:
	shr.u32 	%r1217, %r1720, 20;
	add.s32 	%r1723, %r1722, %r1217;
	and.b32  	%r1218, %r1720, 1048575;
	or.b32  	%r1219, %r1218, 1072693248;
	mov.b64 	%fd3320, {%r1721, %r1219};
	setp.lt.u32 	%p366, %r1219, 1073127583;
	@%p366 bra 	$L__BB4_479;
	{
	.reg .b32 %temp; 
	mov.b64 	{%r1220, %temp}, %fd3320;
	}
	{
	.reg .b32 %temp; 
	mov.b64 	{%temp, %r1221}, %fd3320;
	}
	add.s32 	%r1222, %r1221, -1048576;
	mov.b64 	%fd3320, {%r1220, %r1222};
	add.s32 	%r1723, %r1723, 1;
$L__BB4_479:
	add.f64 	%fd2492, %fd3320, 0dBFF0000000000000;
	add.f64 	%fd2493, %fd3320, 0d3FF0000000000000;
	rcp.approx.ftz.f64 	%fd2494, %fd2493;
	neg.f64 	%fd2495, %fd2493;
	fma.rn.f64 	%fd2496, %fd2495, %fd2494, 0d3FF0000000000000;
	fma.rn.f64 	%fd2497, %fd2496, %fd2496, %fd2496;
	fma.rn.f64 	%fd2498, %fd2497, %fd2494, %fd2494;
	mul.f64 	%fd2499, %fd2492, %fd2498;
	fma.rn.f64 	%fd2500, %fd2492, %fd2498, %fd2499;
	mul.f64 	%fd2501, %fd2500, %fd2500;
	fma.rn.f64 	%fd2502, %fd2501, 0d3EB1380B3AE80F1E, 0d3ED0EE258B7A8B04;
	fma.rn.f64 	%fd2503, %fd2502, %fd2501, 0d3EF3B2669F02676F;
	fma.rn.f64 	%fd2504, %fd2503, %fd2501, 0d3F1745CBA9AB0956;
	fma.rn.f64 	%fd2505, %fd2504, %fd2501, 0d3F3C71C72D1B5154;
	fma.rn.f64 	%fd2506, %fd2505, %fd2501, 0d3F624924923BE72D;
	fma.rn.f64 	%fd2507, %fd2506, %fd2501, 0d3F8999999999A3C4;
	fma.rn.f64 	%fd2508, %fd2507, %fd2501, 0d3FB5555555555554;
	sub.f64 	%fd2509, %fd2492, %fd2500;
	add.f64 	%fd2510, %fd2509, %fd2509;
	neg.f64 	%fd2511, %fd2500;
	fma.rn.f64 	%fd2512, %fd2511, %fd2492, %fd2510;
	mul.f64 	%fd2513, %fd2498, %fd2512;
	mul.f64 	%fd2514, %fd2501, %fd2508;
	fma.rn.f64 	%fd2515, %fd2514, %fd2500, %fd2513;
	xor.b32  	%r1223, %r1723, -2147483648;
	mov.b32 	%r1224, 1127219200;
	mov.b64 	%fd2516, {%r1223, %r1224};
	sub.f64 	%fd2517, %fd2516, %fd94;
	fma.rn.f64 	%fd2518, %fd2517, 0d3FE62E42FEFA39EF, %fd2500;
	fma.rn.f64 	%fd2519, %fd2517, 0dBFE62E42FEFA39EF, %fd2518;
	sub.f64 	%fd2520, %fd2519, %fd2500;
	sub.f64 	%fd2521, %fd2515, %fd2520;
	fma.rn.f64 	%fd2522, %fd2517, 0d3C7ABC9E3B39803F, %fd2521;
	add.f64 	%fd3321, %fd2518, %fd2522;
$L__BB4_480:
	add.f64 	%fd643, %fd3318, %fd3321;
	abs.f64 	%fd644, %fd643;
	setp.eq.f64 	%p367, %fd644, 0d7FF0000000000000;
	@%p367 bra 	$L__BB4_483;
	mul.f64 	%fd2523, %fd643, 0d3FE45F306DC9C883;
	cvt.rni.s32.f64 	%r1724, %fd2523;
	cvt.rn.f64.s32 	%fd2524, %r1724;
	fma.rn.f64 	%fd2525, %fd2524, 0dBFF921FB54442D18, %fd643;
	fma.rn.f64 	%fd2526, %fd2524, 0dBC91A62633145C00, %fd2525;
	fma.rn.f64 	%fd3322, %fd2524, 0dB97B839A252049C0, %fd2526;
	setp.ltu.f64 	%p368, %fd644, 0d41E0000000000000;
	@%p368 bra 	$L__BB4_484;
	{ // callseq 153, 0
	.param .b64 param0;
	st.param.f64 	[param0], %fd643;
	.param .align 16 .b8 retval0[16];
	call.uni (retval0), 
	__internal_trig_reduction_slowpathd, 
	(
	param0
	);
	ld.param.f64 	%fd3322, [retval0];
	ld.param.b32 	%r1724, [retval0+8];
	} // callseq 153
	bra.uni 	$L__BB4_484;
$L__BB4_483:
	mov.f64 	%fd2528, 0d0000000000000000;
	mul.rn.f64 	%fd3322, %fd643, %fd2528;
	mov.b32 	%r1724, 0;
$L__BB4_484:
	shl.b32 	%r1227, %r1724, 6;
	cvt.u64.u32 	%rd114, %r1227;
	and.b64  	%rd115, %rd114, 64;
	add.s64 	%rd117, %rd10, %rd115;
	mul.rn.f64 	%fd2529, %fd3322, %fd3322;
	and.b32  	%r1228, %r1724, 1;
	setp.eq.b32 	%p369, %r1228, 1;
	selp.f64 	%fd2530, 0dBDA8FF8320FD8164, 0d3DE5DB65F9785EBA, %p369;
	ld.global.nc.v2.f64 	{%fd2531, %fd2532}, [%rd117];
	fma.rn.f64 	%fd2533, %fd2530, %fd2529, %fd2531;
	fma.rn.f64 	%fd2534, %fd2533, %fd2529, %fd2532;
	ld.global.nc.v2.f64 	{%fd2535, %fd2536}, [%rd117+16];
	fma.rn.f64 	%fd2537, %fd2534, %fd2529, %fd2535;
	fma.rn.f64 	%fd2538, %fd2537, %fd2529, %fd2536;
	ld.global.nc.v2.f64 	{%fd2539, %fd2540}, [%rd117+32];
	fma.rn.f64 	%fd2541, %fd2538, %fd2529, %fd2539;
	fma.rn.f64 	%fd2542, %fd2541, %fd2529, %fd2540;
	fma.rn.f64 	%fd2543, %fd2542, %fd3322, %fd3322;
	fma.rn.f64 	%fd2544, %fd2542, %fd2529, 0d3FF0000000000000;
	selp.f64 	%fd2545, %fd2544, %fd2543, %p369;
	and.b32  	%r1229, %r1724, 2;
	setp.eq.s32 	%p370, %r1229, 0;
	mov.f64 	%fd2546, 0d0000000000000000;
	sub.f64 	%fd2547, %fd2546, %fd2545;
	selp.f64 	%fd2548, %fd2545, %fd2547, %p370;
	fma.rn.f64 	%fd2549, %fd629, %fd629, 0d3FF0000000000000;
	sqrt.rn.f64 	%fd2550, %fd2549;
	add.f64 	%fd649, %fd2550, %fd2548;
	{
	.reg .b32 %temp; 
	mov.b64 	{%temp, %r417}, %fd649;
	}
	setp.eq.f64 	%p371, %fd649, 0d0000000000000000;
	@%p371 bra 	$L__BB4_486;
	abs.f64 	%fd2551, %fd649;
	{ // callseq 154, 0
	.param .b64 param0;
	st.param.f64 	[param0], %fd2551;
	.param .b64 retval0;
	call.uni (retval0), 
	__internal_accurate_pow, 
	(
	param0
	);
	ld.param.f64 	%fd2552, [retval0];
	} // callseq 154
	setp.lt.s32 	%p372, %r417, 0;
	selp.f64 	%fd3324, 0dFFF8000000000000, %fd2552, %p372;
	bra.uni 	$L__BB4_487;
$L__BB4_486:
	setp.lt.s32 	%p373, %r69, 0;
	setp.eq.s32 	%p374, %r70, 1074790400;
	selp.b32 	%r1230, %r417, 0, %p374;
	or.b32  	%r1231, %r1230, 2146435072;
	selp.b32 	%r1232, %r1231, %r1230, %p373;
	mov.b32 	%r1233, 0;
	mov.b64 	%fd3324, {%r1233, %r1232};
$L__BB4_487:
	add.f64 	%fd2554, %fd649, 0d4004000000000000;
	{
	.reg .b32 %temp; 
	mov.b64 	{%temp, %r1234}, %fd2554;
	}
	and.b32  	%r1235, %r1234, 2146435072;
	setp.ne.s32 	%p375, %r1235, 2146435072;
	@%p375 bra 	$L__BB4_492;
	setp.nan.f64 	%p376, %fd649, %fd649;
	@%p376 bra 	$L__BB4_491;
	abs.f64 	%fd2555, %fd649;
	setp.neu.f64 	%p377, %fd2555, 0d7FF0000000000000;
	@%p377 bra 	$L__BB4_492;
	setp.lt.s32 	%p378, %r417, 0;
	selp.b32 	%r1236, %r72, %r71, %p2;
	selp.b32 	%r1237, %r1236, %r71, %p378;
	mov.b32 	%r1238, 0;
	mov.b64 	%fd3324, {%r1238, %r1237};
	bra.uni 	$L__BB4_492;
$L__BB4_491:
	mov.f64 	%fd2556, 0d4004000000000000;
	add.rn.f64 	%fd3324, %fd649, %fd2556;
$L__BB4_492:
	setp.eq.f64 	%p379, %fd649, 0d3FF0000000000000;
	selp.f64 	%fd656, 0d3FF0000000000000, %fd3324, %p379;
	mul.f64 	%fd657, %fd629, 0d4014000000000000;
	abs.f64 	%fd658, %fd657;
	setp.eq.f64 	%p380, %fd658, 0d7FF0000000000000;
	@%p380 bra 	$L__BB4_496;
	mul.f64 	%fd2557, %fd657, 0d3FE45F306DC9C883;
	cvt.rni.s32.f64 	%r1725, %fd2557;
	cvt.rn.f64.s32 	%fd2558, %r1725;
	fma.rn.f64 	%fd2559, %fd2558, 0dBFF921FB54442D18, %fd657;
	fma.rn.f64 	%fd2560, %fd2558, 0dBC91A62633145C00, %fd2559;
	fma.rn.f64 	%fd3326, %fd2558, 0dB97B839A252049C0, %fd2560;
	setp.ltu.f64 	%p381, %fd658, 0d41E0000000000000;
	@%p381 bra 	$L__BB4_495;
	{ // callseq 155, 0
	.param .b64 param0;
	st.param.f64 	[param0], %fd657;
	.param .align 16 .b8 retval0[16];
	call.uni (retval0), 
	__internal_trig_reduction_slowpathd, 
	(
	param0
	);
	ld.param.f64 	%fd3326, [retval0];
	ld.param.b32 	%r1725, [retval0+8];
	} // callseq 155
$L__BB4_495:
	add.s32 	%r1726, %r1725, 1;
	bra.uni 	$L__BB4_497;
$L__BB4_496:
	mov.f64 	%fd2562, 0d0000000000000000;
	mul.rn.f64 	%fd3326, %fd657, %fd2562;
	mov.b32 	%r1726, 1;
$L__BB4_497:
	shl.b32 	%r1241, %r1726, 6;
	cvt.u64.u32 	%rd118, %r1241;
	and.b64  	%rd119, %rd118, 64;
	add.s64 	%rd121, %rd10, %rd119;
	mul.rn.f64 	%fd2563, %fd3326, %fd3326;
	and.b32  	%r1242, %r1726, 1;
	setp.eq.b32 	%p382, %r1242, 1;
	selp.f64 	%fd2564, 0dBDA8FF8320FD8164, 0d3DE5DB65F9785EBA, %p382;
	ld.global.nc.v2.f64 	{%fd2565, %fd2566}, [%rd121];
	fma.rn.f64 	%fd2567, %fd2564, %fd2563, %fd2565;
	fma.rn.f64 	%fd2568, %fd2567, %fd2563, %fd2566;
	ld.global.nc.v2.f64 	{%fd2569, %fd2570}, [%rd121+16];
	fma.rn.f64 	%fd2571, %fd2568, %fd2563, %fd2569;
	fma.rn.f64 	%fd2572, %fd2571, %fd2563, %fd2570;
	ld.global.nc.v2.f64 	{%fd2573, %fd2574}, [%rd121+32];
	fma.rn.f64 	%fd2575, %fd2572, %fd2563, %fd2573;
	fma.rn.f64 	%fd2576, %fd2575, %fd2563, %fd2574;
	fma.rn.f64 	%fd2577, %fd2576, %fd3326, %fd3326;
	fma.rn.f64 	%fd2578, %fd2576, %fd2563, 0d3FF0000000000000;
	selp.f64 	%fd2579, %fd2578, %fd2577, %p382;
	and.b32  	%r1243, %r1726, 2;
	setp.eq.s32 	%p383, %r1243, 0;
	mov.f64 	%fd2580, 0d0000000000000000;
	sub.f64 	%fd2581, %fd2580, %fd2579;
	selp.f64 	%fd2582, %fd2579, %fd2581, %p383;
	mul.f64 	%fd664, %fd656, %fd2582;
	neg.f64 	%fd2583, %fd629;
	fma.rn.f64 	%fd2584, %fd629, 0dBFF71547652B82FE, 0d4338000000000000;
	{
	.reg .b32 %temp; 
	mov.b64 	{%r423, %temp}, %fd2584;
	}
	mov.f64 	%fd2585, 0dC338000000000000;
	add.rn.f64 	%fd2586, %fd2584, %fd2585;
	fma.rn.f64 	%fd2587, %fd2586, 0dBFE62E42FEFA39EF, %fd2583;
	fma.rn.f64 	%fd2588, %fd2586, 0dBC7ABC9E3B39803F, %fd2587;
	fma.rn.f64 	%fd2589, %fd2588, 0d3E5ADE1569CE2BDF, 0d3E928AF3FCA213EA;
	fma.rn.f64 	%fd2590, %fd2589, %fd2588, 0d3EC71DEE62401315;
	fma.rn.f64 	%fd2591, %fd2590, %fd2588, 0d3EFA01997C89EB71;
	fma.rn.f64 	%fd2592, %fd2591, %fd2588, 0d3F2A01A014761F65;
	fma.rn.f64 	%fd2593, %fd2592, %fd2588, 0d3F56C16C1852B7AF;
	fma.rn.f64 	%fd2594, %fd2593, %fd2588, 0d3F81111111122322;
	fma.rn.f64 	%fd2595, %fd2594, %fd2588, 0d3FA55555555502A1;
	fma.rn.f64 	%fd2596, %fd2595, %fd2588, 0d3FC5555555555511;
	fma.rn.f64 	%fd2597, %fd2596, %fd2588, 0d3FE000000000000B;
	fma.rn.f64 	%fd2598, %fd2597, %fd2588, 0d3FF0000000000000;
	fma.rn.f64 	%fd2599, %fd2598, %fd2588, 0d3FF0000000000000;
	{
	.reg .b32 %temp; 
	mov.b64 	{%r424, %temp}, %fd2599;
	}
	{
	.reg .b32 %temp; 
	mov.b64 	{%temp, %r425}, %fd2599;
	}
	shl.b32 	%r1244, %r423, 20;
	add.s32 	%r1245, %r1244, %r425;
	mov.b64 	%fd3327, {%r424, %r1245};
	{
	.reg .b32 %temp; 
	mov.b64 	{%temp, %r1246}, %fd2583;
	}
	mov.b32 	%f62, %r1246;
	abs.f32 	%f32, %f62;
	setp.lt.f32 	%p384, %f32, 0f4086232B;
	@%p384 bra 	$L__BB4_500;
	setp.gt.f64 	%p385, %fd629, 0d0000000000000000;
	mov.f64 	%fd2600, 0d7FF0000000000000;
	sub.f64 	%fd2601, %fd2600, %fd629;
	selp.f64 	%fd3327, 0d0000000000000000, %fd2601, %p385;
	setp.geu.f32 	%p386, %f32, 0f40874800;
	@%p386 bra 	$L__BB4_500;
	shr.u32 	%r1247, %r423, 31;
	add.s32 	%r1248, %r423, %r1247;
	shr.s32 	%r1249, %r1248, 1;
	shl.b32 	%r1250, %r1249, 20;
	add.s32 	%r1251, %r425, %r1250;
	mov.b64 	%fd2602, {%r424, %r1251};
	sub.s32 	%r1252, %r423, %r1249;
	shl.b32 	%r1253, %r1252, 20;
	add.s32 	%r1254, %r1253, 1072693248;
	mov.b32 	%r1255, 0;
	mov.b64 	%fd2603, {%r1255, %r1254};
	mul.f64 	%fd3327, %fd2603, %fd2602;
$L__BB4_500:
	add.f64 	%fd2604, %fd3327, 0d3FF0000000000000;
	div.rn.f64 	%fd2605, %fd664, %fd2604;
	fma.rn.f64 	%fd2606, %fd720, %fd423, %fd3340;
	fma.rn.f64 	%fd2607, %fd720, %fd464, %fd2606;
	fma.rn.f64 	%fd2608, %fd720, %fd505, %fd2607;
	fma.rn.f64 	%fd2609, %fd720, %fd546, %fd2608;
	fma.rn.f64 	%fd2610, %fd720, %fd587, %fd2609;
	fma.rn.f64 	%fd2611, %fd720, %fd628, %fd2610;
	fma.rn.f64 	%fd3340, %fd720, %fd2605, %fd2611;
	sub.s64 	%rd122, %rd6, %rd178;
	setp.lt.u64 	%p387, %rd122, 3584;
	@%p387 bra 	$L__BB4_536;
	add.s64 	%rd178, %rd178, 3584;
	setp.le.u64 	%p388, %rd178, %rd2;
	@%p388 bra 	$L__BB4_290;
$L__BB4_502:
	setp.le.u64 	%p389, %rd6, %rd178;
	@%p389 bra 	$L__BB4_536;
	cvt.u32.u64 	%r1256, %rd178;
	cvt.u32.u64 	%r1257, %rd6;
	sub.s32 	%r426, %r1257, %r1256;
	setp.ge.s32 	%p390, %r67, %r426;
	@%p390 bra 	$L__BB4_536;
	add.s32 	%r1727, %r68, %r1256;
	mov.u32 	%r1728, %r67;
$L__BB4_505:
	cvt.rn.f64.s32 	%fd2612, %r1727;
	fma.rn.f64 	%fd672, %fd720, %fd2612, %fd719;
	fma.rn.f64 	%fd2613, %fd672, 0d3FF71547652B82FE, 0d4338000000000000;
	{
	.reg .b32 %temp; 
	mov.b64 	{%r430, %temp}, %fd2613;
	}
	mov.f64 	%fd2614, 0dC338000000000000;
	add.rn.f64 	%fd2615, %fd2613, %fd2614;
	fma.rn.f64 	%fd2616, %fd2615, 0dBFE62E42FEFA39EF, %fd672;
	fma.rn.f64 	%fd2617, %fd2615, 0dBC7ABC9E3B39803F, %fd2616;
	fma.rn.f64 	%fd2618, %fd2617, 0d3E5ADE1569CE2BDF, 0d3E928AF3FCA213EA;
	fma.rn.f64 	%fd2619, %fd2618, %fd2617, 0d3EC71DEE62401315;
	fma.rn.f64 	%fd2620, %fd2619, %fd2617, 0d3EFA01997C89EB71;
	fma.rn.f64 	%fd2621, %fd2620, %fd2617, 0d3F2A01A014761F65;
	fma.rn.f64 	%fd2622, %fd2621, %fd2617, 0d3F56C16C1852B7AF;
	fma.rn.f64 	%fd2623, %fd2622, %fd2617, 0d3F81111111122322;
	fma.rn.f64 	%fd2624, %fd2623, %fd2617, 0d3FA55555555502A1;
	fma.rn.f64 	%fd2625, %fd2624, %fd2617, 0d3FC5555555555511;
	fma.rn.f64 	%fd2626, %fd2625, %fd2617, 0d3FE000000000000B;
	fma.rn.f64 	%fd2627, %fd2626, %fd2617, 0d3FF0000000000000;
	fma.rn.f64 	%fd2628, %fd2627, %fd2617, 0d3FF0000000000000;
	{
	.reg .b32 %temp; 
	mov.b64 	{%r431, %temp}, %fd2628;
	}
	{
	.reg .b32 %temp; 
	mov.b64 	{%temp, %r432}, %fd2628;
	}
	shl.b32 	%r1259, %r430, 20;
	add.s32 	%r1260, %r1259, %r432;
	mov.b64 	%fd3330, {%r431, %r1260};
	{
	.reg .b32 %temp; 
	mov.b64 	{%temp, %r1261}, %fd672;
	}
	mov.b32 	%f63, %r1261;
	abs.f32 	%f33, %f63;
	setp.lt.f32 	%p391, %f33, 0f4086232B;
	@%p391 bra 	$L__BB4_508;
	setp.lt.f64 	%p392, %fd672, 0d0000000000000000;
	add.f64 	%fd2629, %fd672, 0d7FF0000000000000;
	selp.f64 	%fd3330, 0d0000000000000000, %fd2629, %p392;
	setp.geu.f32 	%p393, %f33, 0f40874800;
	@%p393 bra 	$L__BB4_508;
	shr.u32 	%r1262, %r430, 31;
	add.s32 	%r1263, %r430, %r1262;
	shr.s32 	%r1264, %r1263, 1;
	shl.b32 	%r1265, %r1264, 20;
	add.s32 	%r1266, %r432, %r1265;
	mov.b64 	%fd2630, {%r431, %r1266};
	sub.s32 	%r1267, %r430, %r1264;
	shl.b32 	%r1268, %r1267, 20;
	add.s32 	%r1269, %r1268, 1072693248;
	mov.b32 	%r1270, 0;
	mov.b64 	%fd2631, {%r1270, %r1269};
	mul.f64 	%fd3330, %fd2631, %fd2630;
$L__BB4_508:
	add.f64 	%fd3331, %fd672, 0d3FF0000000000000;
	{
	.reg .b32 %temp; 
	mov.b64 	{%temp, %r1729}, %fd3331;
	}
	{
	.reg .b32 %temp; 
	mov.b64 	{%r1730, %temp}, %fd3331;
	}
	setp.gt.s32 	%p394, %r1729, 1048575;
	mov.b32 	%r1731, -1023;
	@%p394 bra 	$L__BB4_510;
	mul.f64 	%fd3331, %fd3331, 0d4350000000000000;
	{
	.reg .b32 %temp; 
	mov.b64 	{%temp, %r1729}, %fd3331;
	}
	{
	.reg .b32 %temp; 
	mov.b64 	{%r1730, %temp}, %fd3331;
	}
	mov.b32 	%r1731, -1077;
$L__BB4_510:
	add.s32 	%r1273, %r1729, -1;
	setp.gt.u32 	%p395, %r1273, 2146435070;
	@%p395 bra 	$L__BB4_514;
	shr.u32 	%r1276, %r1729, 20;
	add.s32 	%r1732, %r1731, %r1276;
	and.b32  	%r1277, %r1729, 1048575;
	or.b32  	%r1278, %r1277, 1072693248;
	mov.b64 	%fd3332, {%r1730, %r1278};
	setp.lt.u32 	%p397, %r1278, 1073127583;
	@%p397 bra 	$L__BB4_513;
	{
	.reg .b32 %temp; 
	mov.b64 	{%r1279, %temp}, %fd3332;
	}
	{
	.reg .b32 %temp; 
	mov.b64 	{%temp, %r1280}, %fd3332;
	}
	add.s32 	%r1281, %r1280, -1048576;
	mov.b64 	%fd3332, {%r1279, %r1281};
	add.s32 	%r1732, %r1732, 1;
$L__BB4_513:
	add.f64 	%fd2633, %fd3332, 0dBFF0000000000000;
	add.f64 	%fd2634, %fd3332, 0d3FF0000000000000;
	rcp.approx.ftz.f64 	%fd2635, %fd2634;
	neg.f64 	%fd2636, %fd2634;
	fma.rn.f64 	%fd2637, %fd2636, %fd2635, 0d3FF0000000000000;
	fma.rn.f64 	%fd2638, %fd2637, %fd2637, %fd2637;
	fma.rn.f64 	%fd2639, %fd2638, %fd2635, %fd2635;
	mul.f64 	%fd2640, %fd2633, %fd2639;
	fma.rn.f64 	%fd2641, %fd2633, %fd2639, %fd2640;
	mul.f64 	%fd2642, %fd2641, %fd2641;
	fma.rn.f64 	%fd2643, %fd2642, 0d3EB1380B3AE80F1E, 0d3ED0EE258B7A8B04;
	fma.rn.f64 	%fd2644, %fd2643, %fd2642, 0d3EF3B2669F02676F;
	fma.rn.f64 	%fd2645, %fd2644, %fd2642, 0d3F1745CBA9AB0956;
	fma.rn.f64 	%fd2646, %fd2645, %fd2642, 0d3F3C71C72D1B5154;
	fma.rn.f64 	%fd2647, %fd2646, %fd2642, 0d3F624924923BE72D;
	fma.rn.f64 	%fd2648, %fd2647, %fd2642, 0d3F8999999999A3C4;
	fma.rn.f64 	%fd2649, %fd2648, %fd2642, 0d3FB5555555555554;
	sub.f64 	%fd2650, %fd2633, %fd2641;
	add.f64 	%fd2651, %fd2650, %fd2650;
	neg.f64 	%fd2652, %fd2641;
	fma.rn.f64 	%fd2653, %fd2652, %fd2633, %fd2651;
	mul.f64 	%fd2654, %fd2639, %fd2653;
	mul.f64 	%fd2655, %fd2642, %fd2649;
	fma.rn.f64 	%fd2656, %fd2655, %fd2641, %fd2654;
	xor.b32  	%r1282, %r1732, -2147483648;
	mov.b32 	%r1283, 1127219200;
	mov.b64 	%fd2657, {%r1282, %r1283};
	sub.f64 	%fd2658, %fd2657, %fd94;
	fma.rn.f64 	%fd2659, %fd2658, 0d3FE62E42FEFA39EF, %fd2641;
	fma.rn.f64 	%fd2660, %fd2658, 0dBFE62E42FEFA39EF, %fd2659;
	sub.f64 	%fd2661, %fd2660, %fd2641;
	sub.f64 	%fd2662, %fd2656, %fd2661;
	fma.rn.f64 	%fd2663, %fd2658, 0d3C7ABC9E3B39803F, %fd2662;
	add.f64 	%fd3333, %fd2659, %fd2663;
	bra.uni 	$L__BB4_515;
$L__BB4_514:
	fma.rn.f64 	%fd2632, %fd3331, 0d7FF0000000000000, 0d7FF0000000000000;
	{
	.reg .b32 %temp; 
	mov.b64 	{%temp, %r1274}, %fd3331;
	}
	and.b32  	%r1275, %r1274, 2147483647;
	setp.eq.s32 	%p396, %r1275, 0;
	selp.f64 	%fd3333, 0dFFF0000000000000, %fd2632, %p396;
$L__BB4_515:
	add.f64 	%fd686, %fd3330, %fd3333;
	abs.f64 	%fd687, %fd686;
	setp.neu.f64 	%p398, %fd687, 0d7FF0000000000000;
	@%p398 bra 	$L__BB4_517;
	mov.f64 	%fd2669, 0d0000000000000000;
	mul.rn.f64 	%fd3334, %fd686, %fd2669;
	mov.b32 	%r1733, 0;
	bra.uni 	$L__BB4_519;
$L__BB4_517:
	mul.f64 	%fd2664, %fd686, 0d3FE45F306DC9C883;
	cvt.rni.s32.f64 	%r1733, %fd2664;
	cvt.rn.f64.s32 	%fd2665, %r1733;
	fma.rn.f64 	%fd2666, %fd2665, 0dBFF921FB54442D18, %fd686;
	fma.rn.f64 	%fd2667, %fd2665, 0dBC91A62633145C00, %fd2666;
	fma.rn.f64 	%fd3334, %fd2665, 0dB97B839A252049C0, %fd2667;
	setp.ltu.f64 	%p399, %fd687, 0d41E0000000000000;
	@%p399 bra 	$L__BB4_519;
	{ // callseq 156, 0
	.param .b64 param0;
	st.param.f64 	[param0], %fd686;
	.param .align 16 .b8 retval0[16];
	call.uni (retval0), 
	__internal_trig_reduction_slowpathd, 
	(
	param0
	);
	ld.param.f64 	%fd3334, [retval0];
	ld.param.b32 	%r1733, [retval0+8];
	} // callseq 156
$L__BB4_519:
	shl.b32 	%r1286, %r1733, 6;
	cvt.u64.u32 	%rd123, %r1286;
	and.b64  	%rd124, %rd123, 64;
	add.s64 	%rd126, %rd10, %rd124;
	mul.rn.f64 	%fd2670, %fd3334, %fd3334;
	and.b32  	%r1287, %r1733, 1;
	setp.eq.b32 	%p400, %r1287, 1;
	selp.f64 	%fd2671, 0dBDA8FF8320FD8164, 0d3DE5DB65F9785EBA, %p400;
	ld.global.nc.v2.f64 	{%fd2672, %fd2673}, [%rd126];
	fma.rn.f64 	%fd2674, %fd2671, %fd2670, %fd2672;
	fma.rn.f64 	%fd2675, %fd2674, %fd2670, %fd2673;
	ld.global.nc.v2.f64 	{%fd2676, %fd2677}, [%rd126+16];
	fma.rn.f64 	%fd2678, %fd2675, %fd2670, %fd2676;
	fma.rn.f64 	%fd2679, %fd2678, %fd2670, %fd2677;
	ld.global.nc.v2.f64 	{%fd2680, %fd2681}, [%rd126+32];
	fma.rn.f64 	%fd2682, %fd2679, %fd2670, %fd2680;
	fma.rn.f64 	%fd2683, %fd2682, %fd2670, %fd2681;
	fma.rn.f64 	%fd2684, %fd2683, %fd3334, %fd3334;
	fma.rn.f64 	%fd2685, %fd2683, %fd2670, 0d3FF0000000000000;
	selp.f64 	%fd2686, %fd2685, %fd2684, %p400;
	and.b32  	%r1288, %r1733, 2;
	setp.eq.s32 	%p401, %r1288, 0;
	mov.f64 	%fd2687, 0d0000000000000000;
	sub.f64 	%fd2688, %fd2687, %fd2686;
	selp.f64 	%fd2689, %fd2686, %fd2688, %p401;
	fma.rn.f64 	%fd2690, %fd672, %fd672, 0d3FF0000000000000;
	sqrt.rn.f64 	%fd2691, %fd2690;
	add.f64 	%fd692, %fd2691, %fd2689;
	{
	.reg .b32 %temp; 
	mov.b64 	{%temp, %r446}, %fd692;
	}
	setp.neu.f64 	%p402, %fd692, 0d0000000000000000;
	@%p402 bra 	$L__BB4_521;
	setp.lt.s32 	%p404, %r69, 0;
	setp.eq.s32 	%p405, %r70, 1074790400;
	selp.b32 	%r1289, %r446, 0, %p405;
	or.b32  	%r1290, %r1289, 2146435072;
	selp.b32 	%r1291, %r1290, %r1289, %p404;
	mov.b32 	%r1292, 0;
	mov.b64 	%fd3336, {%r1292, %r1291};
	bra.uni 	$L__BB4_522;
$L__BB4_521:
	abs.f64 	%fd2692, %fd692;
	{ // callseq 157, 0
	.param .b64 param0;
	st.param.f64 	[param0], %fd2692;
	.param .b64 retval0;
	call.uni (retval0), 
	__internal_accurate_pow, 
	(
	param0
	);
	ld.param.f64 	%fd2693, [retval0];
	} // callseq 157
	setp.lt.s32 	%p403, %r446, 0;
	selp.f64 	%fd3336, 0dFFF8000000000000, %fd2693, %p403;
$L__BB4_522:
	add.f64 	%fd2695, %fd692, 0d4004000000000000;
	{
	.reg .b32 %temp; 
	mov.b64 	{%temp, %r1293}, %fd2695;
	}
	and.b32  	%r1294, %r1293, 2146435072;
	setp.ne.s32 	%p406, %r1294, 2146435072;
	@%p406 bra 	$L__BB4_527;
	setp.num.f64 	%p407, %fd692, %fd692;
	@%p407 bra 	$L__BB4_525;
	mov.f64 	%fd2697, 0d4004000000000000;
	add.rn.f64 	%fd3336, %fd692, %fd2697;
	bra.uni 	$L__BB4_527;
$L__BB4_525:
	abs.f64 	%fd2696, %fd692;
	setp.neu.f64 	%p408, %fd2696, 0d7FF0000000000000;
	@%p408 bra 	$L__BB4_527;
	setp.lt.s32 	%p409, %r446, 0;
	selp.b32 	%r1295, %r72, %r71, %p2;
	selp.b32 	%r1296, %r1295, %r71, %p409;
	mov.b32 	%r1297, 0;
	mov.b64 	%fd3336, {%r1297, %r1296};
$L__BB4_527:
	setp.eq.f64 	%p410, %fd692, 0d3FF0000000000000;
	selp.f64 	%fd699, 0d3FF0000000000000, %fd3336, %p410;
	mul.f64 	%fd700, %fd672, 0d4014000000000000;
	abs.f64 	%fd701, %fd700;
	setp.neu.f64 	%p411, %fd701, 0d7FF0000000000000;
	@%p411 bra 	$L__BB4_529;
	mov.f64 	%fd2703, 0d0000000000000000;
	mul.rn.f64 	%fd3338, %fd700, %fd2703;
	mov.b32 	%r1735, 1;
	bra.uni 	$L__BB4_532;
$L__BB4_529:
	mul.f64 	%fd2698, %fd700, 0d3FE45F306DC9C883;
	cvt.rni.s32.f64 	%r1734, %fd2698;
	cvt.rn.f64.s32 	%fd2699, %r1734;
	fma.rn.f64 	%fd2700, %fd2699, 0dBFF921FB54442D18, %fd700;
	fma.rn.f64 	%fd2701, %fd2699, 0dBC91A62633145C00, %fd2700;
	fma.rn.f64 	%fd3338, %fd2699, 0dB97B839A252049C0, %fd2701;
	setp.ltu.f64 	%p412, %fd701, 0d41E0000000000000;
	@%p412 bra 	$L__BB4_531;
	{ // callseq 158, 0
	.param .b64 param0;
	st.param.f64 	[param0], %fd700;
	.param .align 16 .b8 retval0[16];
	call.uni (retval0), 
	__internal_trig_reduction_slowpathd, 
	(
	param0
	);
	ld.param.f64 	%fd3338, [retval0];
	ld.param.b32 	%r1734, [retval0+8];
	} // callseq 158
$L__BB4_531:
	add.s32 	%r1735, %r1734, 1;
$L__BB4_532:
	shl.b32 	%r1300, %r1735, 6;
	cvt.u64.u32 	%rd127, %r1300;
	and.b64  	%rd128, %rd127, 64;
	add.s64 	%rd130, %rd10, %rd128;
	mul.rn.f64 	%fd2704, %fd3338, %fd3338;
	and.b32  	%r1301, %r1735, 1;
	setp.eq.b32 	%p413, %r1301, 1;
	selp.f64 	%fd2705, 0dBDA8FF8320FD8164, 0d3DE5DB65F9785EBA, %p413;
	ld.global.nc.v2.f64 	{%fd2706, %fd2707}, [%rd130];
	fma.rn.f64 	%fd2708, %fd2705, %fd2704, %fd2706;
	fma.rn.f64 	%fd2709, %fd2708, %fd2704, %fd2707;
	ld.global.nc.v2.f64 	{%fd2710, %fd2711}, [%rd130+16];
	fma.rn.f64 	%fd2712, %fd2709, %fd2704, %fd2710;
	fma.rn.f64 	%fd2713, %fd2712, %fd2704, %fd2711;
	ld.global.nc.v2.f64 	{%fd2714, %fd2715}, [%rd130+32];
	fma.rn.f64 	%fd2716, %fd2713, %fd2704, %fd2714;
	fma.rn.f64 	%fd2717, %fd2716, %fd2704, %fd2715;
	fma.rn.f64 	%fd2718, %fd2717, %fd3338, %fd3338;
	fma.rn.f64 	%fd2719, %fd2717, %fd2704, 0d3FF0000000000000;
	selp.f64 	%fd2720, %fd2719, %fd2718, %p413;
	and.b32  	%r1302, %r1735, 2;
	setp.eq.s32 	%p414, %r1302, 0;
	mov.f64 	%fd2721, 0d0000000000000000;
	sub.f64 	%fd2722, %fd2721, %fd2720;
	selp.f64 	%fd2723, %fd2720, %fd2722, %p414;
	mul.f64 	%fd707, %fd699, %fd2723;
	neg.f64 	%fd2724, %fd672;
	fma.rn.f64 	%fd2725, %fd672, 0dBFF71547652B82FE, 0d4338000000000000;
	{
	.reg .b32 %temp; 
	mov.b64 	{%r452, %temp}, %fd2725;
	}
	mov.f64 	%fd2726, 0dC338000000000000;
	add.rn.f64 	%fd2727, %fd2725, %fd2726;
	fma.rn.f64 	%fd2728, %fd2727, 0dBFE62E42FEFA39EF, %fd2724;
	fma.rn.f64 	%fd2729, %fd2727, 0dBC7ABC9E3B39803F, %fd2728;
	fma.rn.f64 	%fd2730, %fd2729, 0d3E5ADE1569CE2BDF, 0d3E928AF3FCA213EA;
	fma.rn.f64 	%fd2731, %fd2730, %fd2729, 0d3EC71DEE62401315;
	fma.rn.f64 	%fd2732, %fd2731, %fd2729, 0d3EFA01997C89EB71;
	fma.rn.f64 	%fd2733, %fd2732, %fd2729, 0d3F2A01A014761F65;
	fma.rn.f64 	%fd2734, %fd2733, %fd2729, 0d3F56C16C1852B7AF;
	fma.rn.f64 	%fd2735, %fd2734, %fd2729, 0d3F81111111122322;
	fma.rn.f64 	%fd2736, %fd2735, %fd2729, 0d3FA55555555502A1;
	fma.rn.f64 	%fd2737, %fd2736, %fd2729, 0d3FC5555555555511;
	fma.rn.f64 	%fd2738, %fd2737, %fd2729, 0d3FE000000000000B;
	fma.rn.f64 	%fd2739, %fd2738, %fd2729, 0d3FF0000000000000;
	fma.rn.f64 	%fd2740, %fd2739, %fd2729, 0d3FF0000000000000;
	{
	.reg .b32 %temp; 
	mov.b64 	{%r453, %temp}, %fd2740;
	}
	{
	.reg .b32 %temp; 
	mov.b64 	{%temp, %r454}, %fd2740;
	}
	shl.b32 	%r1303, %r452, 20;
	add.s32 	%r1304, %r1303, %r454;
	mov.b64 	%fd3339, {%r453, %r1304};
	{
	.reg .b32 %temp; 
	mov.b64 	{%temp, %r1305}, %fd2724;
	}
	mov.b32 	%f64, %r1305;
	abs.f32 	%f34, %f64;
	setp.lt.f32 	%p415, %f34, 0f4086232B;
	@%p415 bra 	$L__BB4_535;
	setp.gt.f64 	%p416, %fd672, 0d0000000000000000;
	mov.f64 	%fd2741, 0d7FF0000000000000;
	sub.f64 	%fd2742, %fd2741, %fd672;
	selp.f64 	%fd3339, 0d0000000000000000, %fd2742, %p416;
	setp.geu.f32 	%p417, %f34, 0f40874800;
	@%p417 bra 	$L__BB4_535;
	shr.u32 	%r1306, %r452, 31;
	add.s32 	%r1307, %r452, %r1306;
	shr.s32 	%r1308, %r1307, 1;
	shl.b32 	%r1309, %r1308, 20;
	add.s32 	%r1310, %r454, %r1309;
	mov.b64 	%fd2743, {%r453, %r1310};
	sub.s32 	%r1311, %r452, %r1308;
	shl.b32 	%r1312, %r1311, 20;
	add.s32 	%r1313, %r1312, 1072693248;
	mov.b32 	%r1314, 0;
	mov.b64 	%fd2744, {%r1314, %r1313};
	mul.f64 	%fd3339, %fd2744, %fd2743;
$L__BB4_535:
	add.f64 	%fd2745, %fd3339, 0d3FF0000000000000;
	div.rn.f64 	%fd2746, %fd707, %fd2745;
	fma.rn.f64 	%fd3340, %fd720, %fd2746, %fd3340;
	add.s32 	%r1728, %r1728, 512;
	add.s32 	%r1727, %r1727, 512;
	setp.lt.s32 	%p418, %r1728, %r426;
	@%p418 bra 	$L__BB4_505;
$L__BB4_536:
	// begin inline asm
	mov.u32 %r1315, %laneid;
	// end inline asm
	mov.b64 	%rd131, %fd3340;
	mov.b64 	{%r1317, %r1322}, %rd131;
	mov.b32 	%r1323, 1;
	mov.b32 	%r1364, 31;
	mov.b32 	%r1365, -1;
	// begin inline asm
	shfl.sync.down.b32 %r1316, %r1317, %r1323, %r1364, %r1365;
	// end inline asm
	// begin inline asm
	shfl.sync.down.b32 %r1321, %r1322, %r1323, %r1364, %r1365;
	// end inline asm
	mov.b64 	%rd132, {%r1316, %r1321};
	mov.b64 	%fd2747, %rd132;
	setp.gt.s32 	%p419, %r1315, 30;
	add.f64 	%fd2748, %fd3340, %fd2747;
	selp.f64 	%fd2749, %fd3340, %fd2748, %p419;
	mov.b64 	%rd133, %fd2749;
	mov.b64 	{%r1327, %r1332}, %rd133;
	mov.b32 	%r1333, 2;
	// begin inline asm
	shfl.sync.down.b32 %r1326, %r1327, %r1333, %r1364, %r1365;
	// end inline asm
	// begin inline asm
	shfl.sync.down.b32 %r1331, %r1332, %r1333, %r1364, %r1365;
	// end inline asm
	mov.b64 	%rd134, {%r1326, %r1331};
	mov.b64 	%fd2750, %rd134;
	setp.gt.s32 	%p420, %r1315, 29;
	add.f64 	%fd2751, %fd2749, %fd2750;
	selp.f64 	%fd2752, %fd2749, %fd2751, %p420;
	mov.b64 	%rd135, %fd2752;
	mov.b64 	{%r1337, %r1342}, %rd135;
	mov.b32 	%r1343, 4;
	// begin inline asm
	shfl.sync.down.b32 %r1336, %r1337, %r1343, %r1364, %r1365;
	// end inline asm
	// begin inline asm
	shfl.sync.down.b32 %r1341, %r1342, %r1343, %r1364, %r1365;
	// end inline asm
	mov.b64 	%rd136, {%r1336, %r1341};
	mov.b64 	%fd2753, %rd136;
	setp.gt.s32 	%p421, %r1315, 27;
	add.f64 	%fd2754, %fd2752, %fd2753;
	selp.f64 	%fd2755, %fd2752, %fd2754, %p421;
	mov.b64 	%rd137, %fd2755;
	mov.b64 	{%r1347, %r1352}, %rd137;
	mov.b32 	%r1353, 8;
	// begin inline asm
	shfl.sync.down.b32 %r1346, %r1347, %r1353, %r1364, %r1365;
	// end inline asm
	// begin inline asm
	shfl.sync.down.b32 %r1351, %r1352, %r1353, %r1364, %r1365;
	// end inline asm
	mov.b64 	%rd138, {%r1346, %r1351};
	mov.b64 	%fd2756, %rd138;
	setp.gt.s32 	%p422, %r1315, 23;
	add.f64 	%fd2757, %fd2755, %fd2756;
	selp.f64 	%fd2758, %fd2755, %fd2757, %p422;
	mov.b64 	%rd139, %fd2758;
	mov.b64 	{%r1357, %r1362}, %rd139;
	mov.b32 	%r1363, 16;
	// begin inline asm
	shfl.sync.down.b32 %r1356, %r1357, %r1363, %r1364, %r1365;
	// end inline asm
	// begin inline asm
	shfl.sync.down.b32 %r1361, %r1362, %r1363, %r1364, %r1365;
	// end inline asm
	mov.b64 	%rd140, {%r1356, %r1361};
	mov.b64 	%fd2759, %rd140;
	setp.gt.s32 	%p423, %r1315, 15;
	add.f64 	%fd714, %fd2758, %fd2759;
	selp.f64 	%fd3341, %fd2758, %fd714, %p423;
	setp.ne.s32 	%p424, %r1315, 0;
	@%p424 bra 	$L__BB4_538;
	shr.u32 	%r1366, %r67, 2;
	and.b32  	%r1367, %r1366, 248;
	mov.u32 	%r1368, _ZZN3cub18CUB_300001_SM_10006detail6reduce28DeviceReduceSingleTileKernelINS2_10policy_hubIdyN4cuda3std3__44plusIdEEE10Policy1000EN6thrust24THRUST_300001_SM_1000_NS17counting_iteratorIiNSD_11use_defaultESF_SF_EEPdyS9_dd22ComplexRiemannFunctionEEvT0_T1_T2_T3_T4_T6_E12temp_storage;
	add.s32 	%r1369, %r1368, %r1367;
	st.shared.f64 	[%r1369+16], %fd714;
$L__BB4_538:
	bar.sync 	0;
	setp.ne.s32 	%p425, %r67, 0;
	@%p425 bra 	$L__BB4_540;
	ld.shared.f64 	%fd2760, [_ZZN3cub18CUB_300001_SM_10006detail6reduce28DeviceReduceSingleTileKernelINS2_10policy_hubIdyN4cuda3std3__44plusIdEEE10Policy1000EN6thrust24THRUST_300001_SM_1000_NS17counting_iteratorIiNSD_11use_defaultESF_SF_EEPdyS9_dd22ComplexRiemannFunctionEEvT0_T1_T2_T3_T4_T6_E12temp_storage+24];
	add.f64 	%fd2761, %fd3341, %fd2760;
	ld.shared.f64 	%fd2762, [_ZZN3cub18CUB_300001_SM_10006detail6reduce28DeviceReduceSingleTileKernelINS2_10policy_hubIdyN4cuda3std3__44plusIdEEE10Policy1000EN6thrust24THRUST_300001_SM_1000_NS17counting_iteratorIiNSD_11use_defaultESF_SF_EEPdyS9_dd22ComplexRiemannFunctionEEvT0_T1_T2_T3_T4_T6_E12temp_storage+32];
	add.f64 	%fd2763, %fd2761, %fd2762;
	ld.shared.f64 	%fd2764, [_ZZN3cub18CUB_300001_SM_10006detail6reduce28DeviceReduceSingleTileKernelINS2_10policy_hubIdyN4cuda3std3__44plusIdEEE10Policy1000EN6thrust24THRUST_300001_SM_1000_NS17counting_iteratorIiNSD_11use_defaultESF_SF_EEPdyS9_dd22ComplexRiemannFunctionEEvT0_T1_T2_T3_T4_T6_E12temp_storage+40];
	add.f64 	%fd2765, %fd2763, %fd2764;
	ld.shared.f64 	%fd2766, [_ZZN3cub18CUB_300001_SM_10006detail6reduce28DeviceReduceSingleTileKernelINS2_10policy_hubIdyN4cuda3std3__44plusIdEEE10Policy1000EN6thrust24THRUST_300001_SM_1000_NS17counting_iteratorIiNSD_11use_defaultESF_SF_EEPdyS9_dd22ComplexRiemannFunctionEEvT0_T1_T2_T3_T4_T6_E12temp_storage+48];
	add.f64 	%fd2767, %fd2765, %fd2766;
	ld.shared.f64 	%fd2768, [_ZZN3cub18CUB_300001_SM_10006detail6reduce28DeviceReduceSingleTileKernelINS2_10policy_hubIdyN4cuda3std3__44plusIdEEE10Policy1000EN6thrust24THRUST_300001_SM_1000_NS17counting_iteratorIiNSD_11use_defaultESF_SF_EEPdyS9_dd22ComplexRiemannFunctionEEvT0_T1_T2_T3_T4_T6_E12temp_storage+56];
	add.f64 	%fd2769, %fd2767, %fd2768;
	ld.shared.f64 	%fd2770, [_ZZN3cub18CUB_300001_SM_10006detail6reduce28DeviceReduceSingleTileKernelINS2_10policy_hubIdyN4cuda3std3__44plusIdEEE10Policy1000EN6thrust24THRUST_300001_SM_1000_NS17counting_iteratorIiNSD_11use_defaultESF_SF_EEPdyS9_dd22ComplexRiemannFunctionEEvT0_T1_T2_T3_T4_T6_E12temp_storage+64];
	add.f64 	%fd2771, %fd2769, %fd2770;
	ld.shared.f64 	%fd2772, [_ZZN3cub18CUB_300001_SM_10006detail6reduce28DeviceReduceSingleTileKernelINS2_10policy_hubIdyN4cuda3std3__44plusIdEEE10Policy1000EN6thrust24THRUST_300001_SM_1000_NS17counting_iteratorIiNSD_11use_defaultESF_SF_EEPdyS9_dd22ComplexRiemannFunctionEEvT0_T1_T2_T3_T4_T6_E12temp_storage+72];
	add.f64 	%fd2773, %fd2771, %fd2772;
	ld.shared.f64 	%fd2774, [_ZZN3cub18CUB_300001_SM_10006detail6reduce28DeviceReduceSingleTileKernelINS2_10policy_hubIdyN4cuda3std3__44plusIdEEE10Policy1000EN6thrust24THRUST_300001_SM_1000_NS17counting_iteratorIiNSD_11use_defaultESF_SF_EEPdyS9_dd22ComplexRiemannFunctionEEvT0_T1_T2_T3_T4_T6_E12temp_storage+80];
	add.f64 	%fd2775, %fd2773, %fd2774;
	ld.shared.f64 	%fd2776, [_ZZN3cub18CUB_300001_SM_10006detail6reduce28DeviceReduceSingleTileKernelINS2_10policy_hubIdyN4cuda3std3__44plusIdEEE10Policy1000EN6thrust24THRUST_300001_SM_1000_NS17counting_iteratorIiNSD_11use_defaultESF_SF_EEPdyS9_dd22ComplexRiemannFunctionEEvT0_T1_T2_T3_T4_T6_E12temp_storage+88];
	add.f64 	%fd2777, %fd2775, %fd2776;
	ld.shared.f64 	%fd2778, [_ZZN3cub18CUB_300001_SM_10006detail6reduce28DeviceReduceSingleTileKernelINS2_10policy_hubIdyN4cuda3std3__44plusIdEEE10Policy1000EN6thrust24THRUST_300001_SM_1000_NS17counting_iteratorIiNSD_11use_defaultESF_SF_EEPdyS9_dd22ComplexRiemannFunctionEEvT0_T1_T2_T3_T4_T6_E12temp_storage+96];
	add.f64 	%fd2779, %fd2777, %fd2778;
	ld.shared.f64 	%fd2780, [_ZZN3cub18CUB_300001_SM_10006detail6reduce28DeviceReduceSingleTileKernelINS2_10policy_hubIdyN4cuda3std3__44plusIdEEE10Policy1000EN6thrust24THRUST_300001_SM_1000_NS17counting_iteratorIiNSD_11use_defaultESF_SF_EEPdyS9_dd22ComplexRiemannFunctionEEvT0_T1_T2_T3_T4_T6_E12temp_storage+104];
	add.f64 	%fd2781, %fd2779, %fd2780;
	ld.shared.f64 	%fd2782, [_ZZN3cub18CUB_300001_SM_10006detail6reduce28DeviceReduceSingleTileKernelINS2_10policy_hubIdyN4cuda3std3__44plusIdEEE10Policy1000EN6thrust24THRUST_300001_SM_1000_NS17counting_iteratorIiNSD_11use_defaultESF_SF_EEPdyS9_dd22ComplexRiemannFunctionEEvT0_T1_T2_T3_T4_T6_E12temp_storage+112];
	add.f64 	%fd2783, %fd2781, %fd2782;
	ld.shared.f64 	%fd2784, [_ZZN3cub18CUB_300001_SM_10006detail6reduce28DeviceReduceSingleTileKernelINS2_10policy_hubIdyN4cuda3std3__44plusIdEEE10Policy1000EN6thrust24THRUST_300001_SM_1000_NS17counting_iteratorIiNSD_11use_defaultESF_SF_EEPdyS9_dd22ComplexRiemannFunctionEEvT0_T1_T2_T3_T4_T6_E12temp_storage+120];
	add.f64 	%fd2785, %fd2783, %fd2784;
	ld.shared.f64 	%fd2786, [_ZZN3cub18CUB_300001_SM_10006detail6reduce28DeviceReduceSingleTileKernelINS2_10policy_hubIdyN4cuda3std3__44plusIdEEE10Policy1000EN6thrust24THRUST_300001_SM_1000_NS17counting_iteratorIiNSD_11use_defaultESF_SF_EEPdyS9_dd22ComplexRiemannFunctionEEvT0_T1_T2_T3_T4_T6_E12temp_storage+128];
	add.f64 	%fd2787, %fd2785, %fd2786;
	ld.shared.f64 	%fd2788, [_ZZN3cub18CUB_300001_SM_10006detail6reduce28DeviceReduceSingleTileKernelINS2_10policy_hubIdyN4cuda3std3__44plusIdEEE10Policy1000EN6thrust24THRUST_300001_SM_1000_NS17counting_iteratorIiNSD_11use_defaultESF_SF_EEPdyS9_dd22ComplexRiemannFunctionEEvT0_T1_T2_T3_T4_T6_E12temp_storage+136];
	add.f64 	%fd3341, %fd2787, %fd2788;
$L__BB4_540:
	mov.u32 	%r1610, %tid.x;
	setp.ne.s32 	%p520, %r1610, 0;
	@%p520 bra 	$L__BB4_542;
	add.f64 	%fd3163, %fd718, %fd3341;
	st.global.f64 	[%rd1], %fd3163;
$L__BB4_542:
	ret;

}
	// .globl	_ZN3cub18CUB_300001_SM_10006detail6reduce18DeviceReduceKernelINS2_10policy_hubIdyN4cuda3std3__44plusIdEEE10Policy1000EN6thrust24THRUST_300001_SM_1000_NS17counting_iteratorIiNSD_11use_defaultESF_SF_EEyS9_d22ComplexRiemannFunctionEEvT0_PT3_T1_NS0_13GridEvenShareISL_EET2_T4_
.visible .entry _ZN3cub18CUB_300001_SM_10006detail6reduce18DeviceReduceKernelINS2_10policy_hubIdyN4cuda3std3__44plusIdEEE10Policy1000EN6thrust24THRUST_300001_SM_1000_NS17counting_iteratorIiNSD_11use_defaultESF_SF_EEyS9_d22ComplexRiemannFunctionEEvT0_PT3_T1_NS0_13GridEvenShareISL_EET2_T4_(
	.param .align 4 .b8 _ZN3cub18CUB_300001_SM_10006detail6reduce18DeviceReduceKernelINS2_10policy_hubIdyN4cuda3std3__44plusIdEEE10Policy1000EN6thrust24THRUST_300001_SM_1000_NS17counting_iteratorIiNSD_11use_defaultESF_SF_EEyS9_d22ComplexRiemannFunctionEEvT0_PT3_T1_NS0_13GridEvenShareISL_EET2_T4__param_0[4],
	.param .u64 .ptr .align 1 _ZN3cub18CUB_300001_SM_10006detail6reduce18DeviceReduceKernelINS2_10policy_hubIdyN4cuda3std3__44plusIdEEE10Policy1000EN6thrust24THRUST_300001_SM_1000_NS17counting_iteratorIiNSD_11use_defaultESF_SF_EEyS9_d22ComplexRiemannFunctionEEvT0_PT3_T1_NS0_13GridEvenShareISL_EET2_T4__param_1,
	.param .u64 _ZN3cub18CUB_300001_SM_10006detail6reduce18DeviceReduceKernelINS2_10policy_hubIdyN4cuda3std3__44plusIdEEE10Policy1000EN6thrust24THRUST_300001_SM_1000_NS17counting_iteratorIiNSD_11use_defaultESF_SF_EEyS9_d22ComplexRiemannFunctionEEvT0_PT3_T1_NS0_13GridEvenShareISL_EET2_T4__param_2,
	.param .align 8 .b8 _ZN3cub18CUB_300001_SM_10006detail6reduce18DeviceReduceKernelINS2_10policy_hubIdyN4cuda3std3__44plusIdEEE10Policy1000EN6thrust24THRUST_300001_SM_1000_NS17counting_iteratorIiNSD_11use_defaultESF_SF_EEyS9_d22ComplexRiemannFunctionEEvT0_PT3_T1_NS0_13GridEvenShareISL_EET2_T4__param_3[72],
	.param .align 1 .b8 _ZN3cub18CUB_300001_SM_10006detail6reduce18DeviceReduceKernelINS2_10policy_hubIdyN4cuda3std3__44plusIdEEE10Policy1000EN6thrust24THRUST_300001_SM_1000_NS17counting_iteratorIiNSD_11use_defaultESF_SF_EEyS9_d22ComplexRiemannFunctionEEvT0_PT3_T1_NS0_13GridEvenShareISL_EET2_T4__param_4[1],
	.param .align 8 .b8 _ZN3cub18CUB_300001_SM_10006detail6reduce18DeviceReduceKernelINS2_10policy_hubIdyN4cuda3std3__44plusIdEEE10Policy1000EN6thrust24THRUST_300001_SM_1000_NS17counting_iteratorIiNSD_11use_defaultESF_SF_EEyS9_d22ComplexRiemannFunctionEEvT0_PT3_T1_NS0_13GridEvenShareISL_EET2_T4__param_5[16]
)
.maxntid 512
{
	.reg .pred 	%p<523>;
	.reg .b32 	%r<1780>;
	.reg .b32 	%f<69>;
	.reg .b64 	%rd<193>;
	.reg .b64 	%fd<3340>;
	// demoted variable
	.shared .align 8 .b8 _ZZN3cub18CUB_300001_SM_10006detail6reduce18DeviceReduceKernelINS2_10policy_hubIdyN4cuda3std3__44plusIdEEE10Policy1000EN6thrust24THRUST_300001_SM_1000_NS17counting_iteratorIiNSD_11use_defaultESF_SF_EEyS9_d22ComplexRiemannFunctionEEvT0_PT3_T1_NS0_13GridEvenShareISL_EET2_T4_E12temp_storage[152];
	ld.param.f64 	%fd720, [_ZN3cub18CUB_300001_SM_10006detail6reduce18DeviceReduceKernelINS2_10policy_hubIdyN4cuda3std3__44plusIdEEE10Policy1000EN6thrust24THRUST_300001_SM_1000_NS17counting_iteratorIiNSD_11use_defaultESF_SF_EEyS9_d22ComplexRiemannFunctionEEvT0_PT3_T1_NS0_13GridEvenShareISL_EET2_T4__param_5+8];
	ld.param.f64 	%fd719, [_ZN3cub18CUB_300001_SM_10006detail6reduce18DeviceReduceKernelINS2_10policy_hubIdyN4cuda3std3__44plusIdEEE10Policy1000EN6thrust24THRUST_300001_SM_1000_NS17counting_iteratorIiNSD_11use_defaultESF_SF_EEyS9_d22ComplexRiemannFunctionEEvT0_PT3_T1_NS0_13GridEvenShareISL_EET2_T4__param_5];
	ld.param.u32 	%r464, [_ZN3cub18CUB_300001_SM_10006detail6reduce18DeviceReduceKernelINS2_10policy_hubIdyN4cuda3std3__44plusIdEEE10Policy1000EN6thrust24THRUST_300001_SM_1000_NS17counting_iteratorIiNSD_11use_defaultESF_SF_EEyS9_d22ComplexRiemannFunctionEEvT0_PT3_T1_NS0_13GridEvenShareISL_EET2_T4__param_3+40];
	ld.param.u32 	%r1, [_ZN3cub18CUB_300001_SM_10006detail6reduce18DeviceReduceKernelINS2_10policy_hubIdyN4cuda3std3__44plusIdEEE10Policy1000EN6thrust24THRUST_300001_SM_1000_NS17counting_iteratorIiNSD_11use_defaultESF_SF_EEyS9_d22ComplexRiemannFunctionEEvT0_PT3_T1_NS0_13GridEvenShareISL_EET2_T4__param_0];
	ld.param.u64 	%rd12, [_ZN3cub18CUB_300001_SM_10006detail6reduce18DeviceReduceKernelINS2_10policy_hubIdyN4cuda3std3__44plusIdEEE10Policy1000EN6thrust24THRUST_300001_SM_1000_NS17counting_iteratorIiNSD_11use_defaultESF_SF_EEyS9_d22ComplexRiemannFunctionEEvT0_PT3_T1_NS0_13GridEvenShareISL_EET2_T4__param_3+32];
	mov.u32 	%r465, %ctaid.x;
	mul.lo.s32 	%r466, %r465, 3584;
	cvt.u64.u32 	%rd2, %r466;
	sub.s64 	%rd16, %rd12, %rd2;
	setp.gt.u64 	%p3, %rd16, 3583;
	@%p3 bra 	$L__BB5_75;
	cvt.u32.u64 	%r1407, %rd2;
	cvt.u32.u64 	%r1408, %rd12;
	sub.s32 	%r2, %r1408, %r1407;
	mov.u32 	%r3, %tid.x;
	setp.ge.s32 	%p428, %r3, %r2;
	mov.f64 	%fd3185, 0d0000000000000000;
	mov.u32 	%r1664, %r3;
	@%p428 bra 	$L__BB5_33;
	add.s32 	%r1410, %r1407, %r3;
	add.s32 	%r1411, %r1410, %r1;
	cvt.rn.f64.s32 	%fd2790, %r1411;
	fma.rn.f64 	%fd3, %fd720, %fd2790, %fd719;
	fma.rn.f64 	%fd2791, %fd3, 0d3FF71547652B82FE, 0d4338000000000000;
	{
	.reg .b32 %temp; 
	mov.b64 	{%r4, %temp}, %fd2791;
	}
	mov.f64 	%fd2792, 0dC338000000000000;
	add.rn.f64 	%fd2793, %fd2791, %fd2792;
	fma.rn.f64 	%fd2794, %fd2793, 0dBFE62E42FEFA39EF, %fd3;
	fma.rn.f64 	%fd2795, %fd2793, 0dBC7ABC9E3B39803F, %fd2794;
	fma.rn.f64 	%fd2796, %fd2795, 0d3E5ADE1569CE2BDF, 0d3E928AF3FCA213EA;
	fma.rn.f64 	%fd2797, %fd2796, %fd2795, 0d3EC71DEE62401315;
	fma.rn.f64 	%fd2798, %fd2797, %fd2795, 0d3EFA01997C89EB71;
	fma.rn.f64 	%fd2799, %fd2798, %fd2795, 0d3F2A01A014761F65;
	fma.rn.f64 	%fd2800, %fd2799, %fd2795, 0d3F56C16C1852B7AF;
	fma.rn.f64 	%fd2801, %fd2800, %fd2795, 0d3F81111111122322;
	fma.rn.f64 	%fd2802, %fd2801, %fd2795, 0d3FA55555555502A1;
	fma.rn.f64 	%fd2803, %fd2802, %fd2795, 0d3FC5555555555511;
	fma.rn.f64 	%fd2804, %fd2803, %fd2795, 0d3FE000000000000B;
	fma.rn.f64 	%fd2805, %fd2804, %fd2795, 0d3FF0000000000000;
	fma.rn.f64 	%fd2806, %fd2805, %fd2795, 0d3FF0000000000000;
	{
	.reg .b32 %temp; 
	mov.b64 	{%r5, %temp}, %fd2806;
	}
	{
	.reg .b32 %temp; 
	mov.b64 	{%temp, %r6}, %fd2806;
	}
	shl.b32 	%r1412, %r4, 20;
	add.s32 	%r1413, %r1412, %r6;
	mov.b64 	%fd3163, {%r5, %r1413};
	{
	.reg .b32 %temp; 
	mov.b64 	{%temp, %r1414}, %fd3;
	}
	mov.b32 	%f65, %r1414;
	abs.f32 	%f1, %f65;
	setp.lt.f32 	%p429, %f1, 0f4086232B;
	@%p429 bra 	$L__BB5_5;
	setp.lt.f64 	%p430, %fd3, 0d0000000000000000;
	add.f64 	%fd2807, %fd3, 0d7FF0000000000000;
	selp.f64 	%fd3163, 0d0000000000000000, %fd2807, %p430;
	setp.geu.f32 	%p431, %f1, 0f40874800;
	@%p431 bra 	$L__BB5_5;
	shr.u32 	%r1415, %r4, 31;
	add.s32 	%r1416, %r4, %r1415;
	shr.s32 	%r1417, %r1416, 1;
	shl.b32 	%r1418, %r1417, 20;
	add.s32 	%r1419, %r6, %r1418;
	mov.b64 	%fd2808, {%r5, %r1419};
	sub.s32 	%r1420, %r4, %r1417;
	shl.b32 	%r1421, %r1420, 20;
	add.s32 	%r1422, %r1421, 1072693248;
	mov.b32 	%r1423, 0;
	mov.b64 	%fd2809, {%r1423, %r1422};
	mul.f64 	%fd3163, %fd2809, %fd2808;
$L__BB5_5:
	add.f64 	%fd3164, %fd3, 0d3FF0000000000000;
	{
	.reg .b32 %temp; 
	mov.b64 	{%temp, %r1655}, %fd3164;
	}
	{
	.reg .b32 %temp; 
	mov.b64 	{%r1656, %temp}, %fd3164;
	}
	setp.gt.s32 	%p432, %r1655, 1048575;
	mov.b32 	%r1657, -1023;
	@%p432 bra 	$L__BB5_7;
	mul.f64 	%fd3164, %fd3164, 0d4350000000000000;
	{
	.reg .b32 %temp; 
	mov.b64 	{%temp, %r1655}, %fd3164;
	}
	{
	.reg .b32 %temp; 
	mov.b64 	{%r1656, %temp}, %fd3164;
	}
	mov.b32 	%r1657, -1077;
$L__BB5_7:
	add.s32 	%r1426, %r1655, -1;
	setp.gt.u32 	%p433, %r1426, 2146435070;
	@%p433 bra 	$L__BB5_11;
	shr.u32 	%r1429, %r1655, 20;
	add.s32 	%r1658, %r1657, %r1429;
	and.b32  	%r1430, %r1655, 1048575;
	or.b32  	%r1431, %r1430, 1072693248;
	mov.b64 	%fd3165, {%r1656, %r1431};
	setp.lt.u32 	%p435, %r1431, 1073127583;
	@%p435 bra 	$L__BB5_10;
	{
	.reg .b32 %temp; 
	mov.b64 	{%r1432, %temp}, %fd3165;
	}
	{
	.reg .b32 %temp; 
	mov.b64 	{%temp, %r1433}, %fd3165;
	}
	add.s32 	%r1434, %r1433, -1048576;
	mov.b64 	%fd3165, {%r1432, %r1434};
	add.s32 	%r1658, %r1658, 1;
$L__BB5_10:
	add.f64 	%fd2811, %fd3165, 0dBFF0000000000000;
	add.f64 	%fd2812, %fd3165, 0d3FF0000000000000;
	rcp.approx.ftz.f64 	%fd2813, %fd2812;
	neg.f64 	%fd2814, %fd2812;
	fma.rn.f64 	%fd2815, %fd2814, %fd2813, 0d3FF0000000000000;
	fma.rn.f64 	%fd2816, %fd2815, %fd2815, %fd2815;
	fma.rn.f64 	%fd2817, %fd2816, %fd2813, %fd2813;
	mul.f64 	%fd2818, %fd2811, %fd2817;
	fma.rn.f64 	%fd2819, %fd2811, %fd2817, %fd2818;
	mul.f64 	%fd2820, %fd2819, %fd2819;
	fma.rn.f64 	%fd2821, %fd2820, 0d3EB1380B3AE80F1E, 0d3ED0EE258B7A8B04;
	fma.rn.f64 	%fd2822, %fd2821, %fd2820, 0d3EF3B2669F02676F;
	fma.rn.f64 	%fd2823, %fd2822, %fd2820, 0d3F1745CBA9AB0956;
	fma.rn.f64 	%fd2824, %fd2823, %fd2820, 0d3F3C71C72D1B5154;
	fma.rn.f64 	%fd2825, %fd2824, %fd2820, 0d3F624924923BE72D;
	fma.rn.f64 	%fd2826, %fd2825, %fd2820, 0d3F8999999999A3C4;
	fma.rn.f64 	%fd2827, %fd2826, %fd2820, 0d3FB5555555555554;
	sub.f64 	%fd2828, %fd2811, %fd2819;
	add.f64 	%fd2829, %fd2828, %fd2828;
	neg.f64 	%fd2830, %fd2819;
	fma.rn.f64 	%fd2831, %fd2830, %fd2811, %fd2829;
	mul.f64 	%fd2832, %fd2817, %fd2831;
	mul.f64 	%fd2833, %fd2820, %fd2827;
	fma.rn.f64 	%fd2834, %fd2833, %fd2819, %fd2832;
	xor.b32  	%r1435, %r1658, -2147483648;
	mov.b32 	%r1436, 1127219200;
	mov.b64 	%fd2835, {%r1435, %r1436};
	mov.b32 	%r1437, -2147483648;
	mov.b64 	%fd2836, {%r1437, %r1436};
	sub.f64 	%fd2837, %fd2835, %fd2836;
	fma.rn.f64 	%fd2838, %fd2837, 0d3FE62E42FEFA39EF, %fd2819;
	fma.rn.f64 	%fd2839, %fd2837, 0dBFE62E42FEFA39EF, %fd2838;
	sub.f64 	%fd2840, %fd2839, %fd2819;
	sub.f64 	%fd2841, %fd2834, %fd2840;
	fma.rn.f64 	%fd2842, %fd2837, 0d3C7ABC9E3B39803F, %fd2841;
	add.f64 	%fd3166, %fd2838, %fd2842;
	bra.uni 	$L__BB5_12;
$L__BB5_11:
	fma.rn.f64 	%fd2810, %fd3164, 0d7FF0000000000000, 0d7FF0000000000000;
	{
	.reg .b32 %temp; 
	mov.b64 	{%temp, %r1427}, %fd3164;
	}
	and.b32  	%r1428, %r1427, 2147483647;
	setp.eq.s32 	%p434, %r1428, 0;
	selp.f64 	%fd3166, 0dFFF0000000000000, %fd2810, %p434;
$L__BB5_12:
	add.f64 	%fd17, %fd3163, %fd3166;
	abs.f64 	%fd18, %fd17;
	setp.neu.f64 	%p436, %fd18, 0d7FF0000000000000;
	@%p436 bra 	$L__BB5_14;
	mov.f64 	%fd2848, 0d0000000000000000;
	mul.rn.f64 	%fd3167, %fd17, %fd2848;
	mov.b32 	%r1659, 0;
	bra.uni 	$L__BB5_16;
$L__BB5_14:
	mul.f64 	%fd2843, %fd17, 0d3FE45F306DC9C883;
	cvt.rni.s32.f64 	%r1659, %fd2843;
	cvt.rn.f64.s32 	%fd2844, %r1659;
	fma.rn.f64 	%fd2845, %fd2844, 0dBFF921FB54442D18, %fd17;
	fma.rn.f64 	%fd2846, %fd2844, 0dBC91A62633145C00, %fd2845;
	fma.rn.f64 	%fd3167, %fd2844, 0dB97B839A252049C0, %fd2846;
	setp.ltu.f64 	%p437, %fd18, 0d41E0000000000000;
	@%p437 bra 	$L__BB5_16;
	{ // callseq 210, 0
	.param .b64 param0;
	st.param.f64 	[param0], %fd17;
	.param .align 16 .b8 retval0[16];
	call.uni (retval0), 
	__internal_trig_reduction_slowpathd, 
	(
	param0
	);
	ld.param.f64 	%fd3167, [retval0];
	ld.param.b32 	%r1659, [retval0+8];
	} // callseq 210
$L__BB5_16:
	shl.b32 	%r1440, %r1659, 6;
	cvt.u64.u32 	%rd152, %r1440;
	and.b64  	%rd153, %rd152, 64;
	mov.u64 	%rd154, __cudart_sin_cos_coeffs;
	add.s64 	%rd155, %rd154, %rd153;
	mul.rn.f64 	%fd2849, %fd3167, %fd3167;
	and.b32  	%r1441, %r1659, 1;
	setp.eq.b32 	%p438, %r1441, 1;
	selp.f64 	%fd2850, 0dBDA8FF8320FD8164, 0d3DE5DB65F9785EBA, %p438;
	ld.global.nc.v2.f64 	{%fd2851, %fd2852}, [%rd155];
	fma.rn.f64 	%fd2853, %fd2850, %fd2849, %fd2851;
	fma.rn.f64 	%fd2854, %fd2853, %fd2849, %fd2852;
	ld.global.nc.v2.f64 	{%fd2855, %fd2856}, [%rd155+16];
	fma.rn.f64 	%fd2857, %fd2854, %fd2849, %fd2855;
	fma.rn.f64 	%fd2858, %fd2857, %fd2849, %fd2856;
	ld.global.nc.v2.f64 	{%fd2859, %fd2860}, [%rd155+32];
	fma.rn.f64 	%fd2861, %fd2858, %fd2849, %fd2859;
	fma.rn.f64 	%fd2862, %fd2861, %fd2849, %fd2860;
	fma.rn.f64 	%fd2863, %fd2862, %fd3167, %fd3167;
	fma.rn.f64 	%fd2864, %fd2862, %fd2849, 0d3FF0000000000000;
	selp.f64 	%fd2865, %fd2864, %fd2863, %p438;
	and.b32  	%r1442, %r1659, 2;
	setp.eq.s32 	%p439, %r1442, 0;
	mov.f64 	%fd2866, 0d0000000000000000;
	sub.f64 	%fd2867, %fd2866, %fd2865;
	selp.f64 	%fd2868, %fd2865, %fd2867, %p439;
	fma.rn.f64 	%fd2869, %fd3, %fd3, 0d3FF0000000000000;
	sqrt.rn.f64 	%fd2870, %fd2869;
	add.f64 	%fd23, %fd2870, %fd2868;
	{
	.reg .b32 %temp; 
	mov.b64 	{%temp, %r20}, %fd23;
	}
	mov.f64 	%fd2871, 0d4004000000000000;
	{
	.reg .b32 %temp; 
	mov.b64 	{%temp, %r21}, %fd2871;
	}
	and.b32  	%r22, %r21, 2146435072;
	setp.neu.f64 	%p440, %fd23, 0d0000000000000000;
	@%p440 bra 	$L__BB5_18;
	setp.eq.s32 	%p442, %r22, 1074790400;
	selp.b32 	%r1443, %r20, 0, %p442;
	setp.lt.s32 	%p443, %r21, 0;
	or.b32  	%r1444, %r1443, 2146435072;
	selp.b32 	%r1445, %r1444, %r1443, %p443;
	mov.b32 	%r1446, 0;
	mov.b64 	%fd3169, {%r1446, %r1445};
	bra.uni 	$L__BB5_19;
$L__BB5_18:
	abs.f64 	%fd2872, %fd23;
	{ // callseq 211, 0
	.param .b64 param0;
	st.param.f64 	[param0], %fd2872;
	.param .b64 retval0;
	call.uni (retval0), 
	__internal_accurate_pow, 
	(
	param0
	);
	ld.param.f64 	%fd2873, [retval0];
	} // callseq 211
	setp.lt.s32 	%p441, %r20, 0;
	selp.f64 	%fd3169, 0dFFF8000000000000, %fd2873, %p441;
$L__BB5_19:
	add.f64 	%fd2875, %fd23, 0d4004000000000000;
	{
	.reg .b32 %temp; 
	mov.b64 	{%temp, %r1447}, %fd2875;
	}
	and.b32  	%r1448, %r1447, 2146435072;
	setp.ne.s32 	%p444, %r1448, 2146435072;
	@%p444 bra 	$L__BB5_24;
	setp.num.f64 	%p445, %fd23, %fd23;
	@%p445 bra 	$L__BB5_22;
	mov.f64 	%fd2877, 0d4004000000000000;
	add.rn.f64 	%fd3169, %fd23, %fd2877;
	bra.uni 	$L__BB5_24;
$L__BB5_22:
	abs.f64 	%fd2876, %fd23;
	setp.neu.f64 	%p446, %fd2876, 0d7FF0000000000000;
	@%p446 bra 	$L__BB5_24;
	setp.eq.s32 	%p447, %r22, 1074790400;
	setp.lt.s32 	%p448, %r21, 0;
	selp.b32 	%r1450, 0, 2146435072, %p448;
	setp.lt.s32 	%p449, %r20, 0;
	and.b32  	%r1451, %r21, 2147483647;
	setp.ne.s32 	%p450, %r1451, 1071644672;
	or.b32  	%r1452, %r1450, -2147483648;
	selp.b32 	%r1453, %r1452, %r1450, %p450;
	selp.b32 	%r1454, %r1453, %r1450, %p447;
	selp.b32 	%r1455, %r1454, %r1450, %p449;
	mov.b32 	%r1456, 0;
	mov.b64 	%fd3169, {%r1456, %r1455};
$L__BB5_24:
	setp.eq.f64 	%p451, %fd23, 0d3FF0000000000000;
	selp.f64 	%fd30, 0d3FF0000000000000, %fd3169, %p451;
	mul.f64 	%fd31, %fd3, 0d4014000000000000;
	abs.f64 	%fd32, %fd31;
	setp.neu.f64 	%p452, %fd32, 0d7FF0000000000000;
	@%p452 bra 	$L__BB5_26;
	mov.f64 	%fd2883, 0d0000000000000000;
	mul.rn.f64 	%fd3171, %fd31, %fd2883;
	mov.b32 	%r1661, 1;
	bra.uni 	$L__BB5_29;
$L__BB5_26:
	mul.f64 	%fd2878, %fd31, 0d3FE45F306DC9C883;
	cvt.rni.s32.f64 	%r1660, %fd2878;
	cvt.rn.f64.s32 	%fd2879, %r1660;
	fma.rn.f64 	%fd2880, %fd2879, 0dBFF921FB54442D18, %fd31;
	fma.rn.f64 	%fd2881, %fd2879, 0dBC91A62633145C00, %fd2880;
	fma.rn.f64 	%fd3171, %fd2879, 0dB97B839A252049C0, %fd2881;
	setp.ltu.f64 	%p453, %fd32, 0d41E0000000000000;
	@%p453 bra 	$L__BB5_28;
	{ // callseq 212, 0
	.param .b64 param0;
	st.param.f64 	[param0], %fd31;
	.param .align 16 .b8 retval0[16];
	call.uni (retval0), 
	__internal_trig_reduction_slowpathd, 
	(
	param0
	);
	ld.param.f64 	%fd3171, [retval0];
	ld.param.b32 	%r1660, [retval0+8];
	} // callseq 212
$L__BB5_28:
	add.s32 	%r1661, %r1660, 1;
$L__BB5_29:
	shl.b32 	%r1459, %r1661, 6;
	cvt.u64.u32 	%rd156, %r1459;
	and.b64  	%rd157, %rd156, 64;
	add.s64 	%rd159, %rd154, %rd157;
	mul.rn.f64 	%fd2884, %fd3171, %fd3171;
	and.b32  	%r1460, %r1661, 1;
	setp.eq.b32 	%p454, %r1460, 1;
	selp.f64 	%fd2885, 0dBDA8FF8320FD8164, 0d3DE5DB65F9785EBA, %p454;
	ld.global.nc.v2.f64 	{%fd2886, %fd2887}, [%rd159];
	fma.rn.f64 	%fd2888, %fd2885, %fd2884, %fd2886;
	fma.rn.f64 	%fd2889, %fd2888, %fd2884, %fd2887;
	ld.global.nc.v2.f64 	{%fd2890, %fd2891}, [%rd159+16];
	fma.rn.f64 	%fd2892, %fd2889, %fd2884, %fd2890;
	fma.rn.f64 	%fd2893, %fd2892, %fd2884, %fd2891;
	ld.global.nc.v2.f64 	{%fd2894, %fd2895}, [%rd159+32];
	fma.rn.f64 	%fd2896, %fd2893, %fd2884, %fd2894;
	fma.rn.f64 	%fd2897, %fd2896, %fd2884, %fd2895;
	fma.rn.f64 	%fd2898, %fd2897, %fd3171, %fd3171;
	fma.rn.f64 	%fd2899, %fd2897, %fd2884, 0d3FF0000000000000;
	selp.f64 	%fd2900, %fd2899, %fd2898, %p454;
	and.b32  	%r1461, %r1661, 2;
	setp.eq.s32 	%p455, %r1461, 0;
	mov.f64 	%fd2901, 0d0000000000000000;
	sub.f64 	%fd2902, %fd2901, %fd2900;
	selp.f64 	%fd2903, %fd2900, %fd2902, %p455;
	mul.f64 	%fd38, %fd30, %fd2903;
	neg.f64 	%fd2904, %fd3;
	fma.rn.f64 	%fd2905, %fd3, 0dBFF71547652B82FE, 0d4338000000000000;
	{
	.reg .b32 %temp; 
	mov.b64 	{%r28, %temp}, %fd2905;
	}
	mov.f64 	%fd2906, 0dC338000000000000;
	add.rn.f64 	%fd2907, %fd2905, %fd2906;
	fma.rn.f64 	%fd2908, %fd2907, 0dBFE62E42FEFA39EF, %fd2904;
	fma.rn.f64 	%fd2909, %fd2907, 0dBC7ABC9E3B39803F, %fd2908;
	fma.rn.f64 	%fd2910, %fd2909, 0d3E5ADE1569CE2BDF, 0d3E928AF3FCA213EA;
	fma.rn.f64 	%fd2911, %fd2910, %fd2909, 0d3EC71DEE62401315;
	fma.rn.f64 	%fd2912, %fd2911, %fd2909, 0d3EFA01997C89EB71;
	fma.rn.f64 	%fd2913, %fd2912, %fd2909, 0d3F2A01A014761F65;
	fma.rn.f64 	%fd2914, %fd2913, %fd2909, 0d3F56C16C1852B7AF;
	fma.rn.f64 	%fd2915, %fd2914, %fd2909, 0d3F81111111122322;
	fma.rn.f64 	%fd2916, %fd2915, %fd2909, 0d3FA55555555502A1;
	fma.rn.f64 	%fd2917, %fd2916, %fd2909, 0d3FC5555555555511;
	fma.rn.f64 	%fd2918, %fd2917, %fd2909, 0d3FE000000000000B;
	fma.rn.f64 	%fd2919, %fd2918, %fd2909, 0d3FF0000000000000;
	fma.rn.f64 	%fd2920, %fd2919, %fd2909, 0d3FF0000000000000;
	{
	.reg .b32 %temp; 
	mov.b64 	{%r29, %temp}, %fd2920;
	}
	{
	.reg .b32 %temp; 
	mov.b64 	{%temp, %r30}, %fd2920;
	}
	shl.b32 	%r1462, %r28, 20;
	add.s32 	%r1463, %r1462, %r30;
	mov.b64 	%fd3172, {%r29, %r1463};
	{
	.reg .b32 %temp; 
	mov.b64 	{%temp, %r1464}, %fd2904;
	}
	mov.b32 	%f66, %r1464;
	abs.f32 	%f2, %f66;
	setp.lt.f32 	%p456, %f2, 0f4086232B;
	@%p456 bra 	$L__BB5_32;
	setp.gt.f64 	%p457, %fd3, 0d0000000000000000;
	mov.f64 	%fd2921, 0d7FF0000000000000;
	sub.f64 	%fd2922, %fd2921, %fd3;
	selp.f64 	%fd3172, 0d0000000000000000, %fd2922, %p457;
	setp.geu.f32 	%p458, %f2, 0f40874800;
	@%p458 bra 	$L__BB5_32;
	shr.u32 	%r1465, %r28, 31;
	add.s32 	%r1466, %r28, %r1465;
	shr.s32 	%r1467, %r1466, 1;
	shl.b32 	%r1468, %r1467, 20;
	add.s32 	%r1469, %r30, %r1468;
	mov.b64 	%fd2923, {%r29, %r1469};
	sub.s32 	%r1470, %r28, %r1467;
	shl.b32 	%r1471, %r1470, 20;
	add.s32 	%r1472, %r1471, 1072693248;
	mov.b32 	%r1473, 0;
	mov.b64 	%fd2924, {%r1473, %r1472};
	mul.f64 	%fd3172, %fd2924, %fd2923;
$L__BB5_32:
	add.f64 	%fd2925, %fd3172, 0d3FF0000000000000;
	div.rn.f64 	%fd2926, %fd38, %fd2925;
	mul.f64 	%fd3185, %fd720, %fd2926;
	add.s32 	%r1664, %r3, 512;
$L__BB5_33:
	setp.ge.s32 	%p459, %r1664, %r2;
	@%p459 bra 	$L__BB5_66;
	mov.b32 	%r1475, 1127219200;
	mov.b32 	%r1476, -2147483648;
	mov.b64 	%fd45, {%r1476, %r1475};
	mov.f64 	%fd2927, 0d4004000000000000;
	{
	.reg .b32 %temp; 
	mov.b64 	{%temp, %r33}, %fd2927;
	}
	and.b32  	%r34, %r33, 2146435072;
	setp.eq.s32 	%p460, %r34, 1074790400;
	setp.lt.s32 	%p461, %r33, 0;
	selp.b32 	%r35, 0, 2146435072, %p461;
	and.b32  	%r1477, %r33, 2147483647;
	setp.ne.s32 	%p462, %r1477, 1071644672;
	and.pred  	%p1, %p460, %p462;
	or.b32  	%r36, %r35, -2147483648;
	add.s32 	%r1478, %r1, %r1664;
	add.s32 	%r1663, %r1478, %r1407;
	mov.u64 	%rd162, __cudart_sin_cos_coeffs;
	selp.b32 	%r1515, %r36, %r35, %p1;
$L__BB5_35:
	cvt.rn.f64.s32 	%fd2928, %r1663;
	fma.rn.f64 	%fd47, %fd720, %fd2928, %fd719;
	fma.rn.f64 	%fd2929, %fd47, 0d3FF71547652B82FE, 0d4338000000000000;
	{
	.reg .b32 %temp; 
	mov.b64 	{%r40, %temp}, %fd2929;
	}
	mov.f64 	%fd2930, 0dC338000000000000;
	add.rn.f64 	%fd2931, %fd2929, %fd2930;
	fma.rn.f64 	%fd2932, %fd2931, 0dBFE62E42FEFA39EF, %fd47;
	fma.rn.f64 	%fd2933, %fd2931, 0dBC7ABC9E3B39803F, %fd2932;
	fma.rn.f64 	%fd2934, %fd2933, 0d3E5ADE1569CE2BDF, 0d3E928AF3FCA213EA;
	fma.rn.f64 	%fd2935, %fd2934, %fd2933, 0d3EC71DEE62401315;
	fma.rn.f64 	%fd2936, %fd2935, %fd2933, 0d3EFA01997C89EB71;
	fma.rn.f64 	%fd2937, %fd2936, %fd2933, 0d3F2A01A014761F65;
	fma.rn.f64 	%fd2938, %fd2937, %fd2933, 0d3F56C16C1852B7AF;
	fma.rn.f64 	%fd2939, %fd2938, %fd2933, 0d3F81111111122322;
	fma.rn.f64 	%fd2940, %fd2939, %fd2933, 0d3FA55555555502A1;
	fma.rn.f64 	%fd2941, %fd2940, %fd2933, 0d3FC5555555555511;
	fma.rn.f64 	%fd2942, %fd2941, %fd2933, 0d3FE000000000000B;
	fma.rn.f64 	%fd2943, %fd2942, %fd2933, 0d3FF0000000000000;
	fma.rn.f64 	%fd2944, %fd2943, %fd2933, 0d3FF0000000000000;
	{
	.reg .b32 %temp; 
	mov.b64 	{%r41, %temp}, %fd2944;
	}
	{
	.reg .b32 %temp; 
	mov.b64 	{%temp, %r42}, %fd2944;
	}
	shl.b32 	%r1479, %r40, 20;
	add.s32 	%r1480, %r1479, %r42;
	mov.b64 	%fd3175, {%r41, %r1480};
	{
	.reg .b32 %temp; 
	mov.b64 	{%temp, %r1481}, %fd47;
	}
	mov.b32 	%f67, %r1481;
	abs.f32 	%f3, %f67;
	setp.lt.f32 	%p463, %f3, 0f4086232B;
	@%p463 bra 	$L__BB5_38;
	setp.lt.f64 	%p464, %fd47, 0d0000000000000000;
	add.f64 	%fd2945, %fd47, 0d7FF0000000000000;
	selp.f64 	%fd3175, 0d0000000000000000, %fd2945, %p464;
	setp.geu.f32 	%p465, %f3, 0f40874800;
	@%p465 bra 	$L__BB5_38;
	shr.u32 	%r1482, %r40, 31;
	add.s32 	%r1483, %r40, %r1482;
	shr.s32 	%r1484, %r1483, 1;
	shl.b32 	%r1485, %r1484, 20;
	add.s32 	%r1486, %r42, %r1485;
	mov.b64 	%fd2946, {%r41, %r1486};
	sub.s32 	%r1487, %r40, %r1484;
	shl.b32 	%r1488, %r1487, 20;
	add.s32 	%r1489, %r1488, 1072693248;
	mov.b32 	%r1490, 0;
	mov.b64 	%fd2947, {%r1490, %r1489};
	mul.f64 	%fd3175, %fd2947, %fd2946;
$L__BB5_38:
	add.f64 	%fd3176, %fd47, 0d3FF0000000000000;
	{
	.reg .b32 %temp; 
	mov.b64 	{%temp, %r1665}, %fd3176;
	}
	{
	.reg .b32 %temp; 
	mov.b64 	{%r1666, %temp}, %fd3176;
	}
	setp.gt.s32 	%p466, %r1665, 1048575;
	mov.b32 	%r1667, -1023;
	@%p466 bra 	$L__BB5_40;
	mul.f64 	%fd3176, %fd3176, 0d4350000000000000;
	{
	.reg .b32 %temp; 
	mov.b64 	{%temp, %r1665}, %fd3176;
	}
	{
	.reg .b32 %temp; 
	mov.b64 	{%r1666, %temp}, %fd3176;
	}
	mov.b32 	%r1667, -1077;
$L__BB5_40:
	add.s32 	%r1493, %r1665, -1;
	setp.gt.u32 	%p467, %r1493, 2146435070;
	@%p467 bra 	$L__BB5_44;
	shr.u32 	%r1496, %r1665, 20;
	add.s32 	%r1668, %r1667, %r1496;
	and.b32  	%r1497, %r1665, 1048575;
	or.b32  	%r1498, %r1497, 1072693248;
	mov.b64 	%fd3177, {%r1666, %r1498};
	setp.lt.u32 	%p469, %r1498, 1073127583;
	@%p469 bra 	$L__BB5_43;
	{
	.reg .b32 %temp; 
	mov.b64 	{%r1499, %temp}, %fd3177;
	}
	{
	.reg .b32 %temp; 
	mov.b64 	{%temp, %r1500}, %fd3177;
	}
	add.s32 	%r1501, %r1500, -1048576;
	mov.b64 	%fd3177, {%r1499, %r1501};
	add.s32 	%r1668, %r1668, 1;
$L__BB5_43:
	add.f64 	%fd2949, %fd3177, 0dBFF0000000000000;
	add.f64 	%fd2950, %fd3177, 0d3FF0000000000000;
	rcp.approx.ftz.f64 	%fd2951, %fd2950;
	neg.f64 	%fd2952, %fd2950;
	fma.rn.f64 	%fd2953, %fd2952, %fd2951, 0d3FF0000000000000;
	fma.rn.f64 	%fd2954, %fd2953, %fd2953, %fd2953;
	fma.rn.f64 	%fd2955, %fd2954, %fd2951, %fd2951;
	mul.f64 	%fd2956, %fd2949, %fd2955;
	fma.rn.f64 	%fd2957, %fd2949, %fd2955, %fd2956;
	mul.f64 	%fd2958, %fd2957, %fd2957;
	fma.rn.f64 	%fd2959, %fd2958, 0d3EB1380B3AE80F1E, 0d3ED0EE258B7A8B04;
	fma.rn.f64 	%fd2960, %fd2959, %fd2958, 0d3EF3B2669F02676F;
	fma.rn.f64 	%fd2961, %fd2960, %fd2958, 0d3F1745CBA9AB0956;
	fma.rn.f64 	%fd2962, %fd2961, %fd2958, 0d3F3C71C72D1B5154;
	fma.rn.f64 	%fd2963, %fd2962, %fd2958, 0d3F624924923BE72D;
	fma.rn.f64 	%fd2964, %fd2963, %fd2958, 0d3F8999999999A3C4;
	fma.rn.f64 	%fd2965, %fd2964, %fd2958, 0d3FB5555555555554;
	sub.f64 	%fd2966, %fd2949, %fd2957;
	add.f64 	%fd2967, %fd2966, %fd2966;
	neg.f64 	%fd2968, %fd2957;
	fma.rn.f64 	%fd2969, %fd2968, %fd2949, %fd2967;
	mul.f64 	%fd2970, %fd2955, %fd2969;
	mul.f64 	%fd2971, %fd2958, %fd2965;
	fma.rn.f64 	%fd2972, %fd2971, %fd2957, %fd2970;
	xor.b32  	%r1502, %r1668, -2147483648;
	mov.b32 	%r1503, 1127219200;
	mov.b64 	%fd2973, {%r1502, %r1503};
	sub.f64 	%fd2974, %fd2973, %fd45;
	fma.rn.f64 	%fd2975, %fd2974, 0d3FE62E42FEFA39EF, %fd2957;
	fma.rn.f64 	%fd2976, %fd2974, 0dBFE62E42FEFA39EF, %fd2975;
	sub.f64 	%fd2977, %fd2976, %fd2957;
	sub.f64 	%fd2978, %fd2972, %fd2977;
	fma.rn.f64 	%fd2979, %fd2974, 0d3C7ABC9E3B39803F, %fd2978;
	add.f64 	%fd3178, %fd2975, %fd2979;
	bra.uni 	$L__BB5_45;
$L__BB5_44:
	fma.rn.f64 	%fd2948, %fd3176, 0d7FF0000000000000, 0d7FF0000000000000;
	{
	.reg .b32 %temp; 
	mov.b64 	{%temp, %r1494}, %fd3176;
	}
	and.b32  	%r1495, %r1494, 2147483647;
	setp.eq.s32 	%p468, %r1495, 0;
	selp.f64 	%fd3178, 0dFFF0000000000000, %fd2948, %p468;
$L__BB5_45:
	add.f64 	%fd61, %fd3175, %fd3178;
	abs.f64 	%fd62, %fd61;
	setp.neu.f64 	%p470, %fd62, 0d7FF0000000000000;
	@%p470 bra 	$L__BB5_47;
	mov.f64 	%fd2985, 0d0000000000000000;
	mul.rn.f64 	%fd3179, %fd61, %fd2985;
	mov.b32 	%r1669, 0;
	bra.uni 	$L__BB5_49;
$L__BB5_47:
	mul.f64 	%fd2980, %fd61, 0d3FE45F306DC9C883;
	cvt.rni.s32.f64 	%r1669, %fd2980;
	cvt.rn.f64.s32 	%fd2981, %r1669;
	fma.rn.f64 	%fd2982, %fd2981, 0dBFF921FB54442D18, %fd61;
	fma.rn.f64 	%fd2983, %fd2981, 0dBC91A62633145C00, %fd2982;
	fma.rn.f64 	%fd3179, %fd2981, 0dB97B839A252049C0, %fd2983;
	setp.ltu.f64 	%p471, %fd62, 0d41E0000000000000;
	@%p471 bra 	$L__BB5_49;
	{ // callseq 213, 0
	.param .b64 param0;
	st.param.f64 	[param0], %fd61;
	.param .align 16 .b8 retval0[16];
	call.uni (retval0), 
	__internal_trig_reduction_slowpathd, 
	(
	param0
	);
	ld.param.f64 	%fd3179, [retval0];
	ld.param.b32 	%r1669, [retval0+8];
	} // callseq 213
$L__BB5_49:
	shl.b32 	%r1506, %r1669, 6;
	cvt.u64.u32 	%rd160, %r1506;
	and.b64  	%rd161, %rd160, 64;
	add.s64 	%rd163, %rd162, %rd161;
	mul.rn.f64 	%fd2986, %fd3179, %fd3179;
	and.b32  	%r1507, %r1669, 1;
	setp.eq.b32 	%p472, %r1507, 1;
	selp.f64 	%fd2987, 0dBDA8FF8320FD8164, 0d3DE5DB65F9785EBA, %p472;
	ld.global.nc.v2.f64 	{%fd2988, %fd2989}, [%rd163];
	fma.rn.f64 	%fd2990, %fd2987, %fd2986, %fd2988;
	fma.rn.f64 	%fd2991, %fd2990, %fd2986, %fd2989;
	ld.global.nc.v2.f64 	{%fd2992, %fd2993}, [%rd163+16];
	fma.rn.f64 	%fd2994, %fd2991, %fd2986, %fd2992;
	fma.rn.f64 	%fd2995, %fd2994, %fd2986, %fd2993;
	ld.global.nc.v2.f64 	{%fd2996, %fd2997}, [%rd163+32];
	fma.rn.f64 	%fd2998, %fd2995, %fd2986, %fd2996;
	fma.rn.f64 	%fd2999, %fd2998, %fd2986, %fd2997;
	fma.rn.f64 	%fd3000, %fd2999, %fd3179, %fd3179;
	fma.rn.f64 	%fd3001, %fd2999, %fd2986, 0d3FF0000000000000;
	selp.f64 	%fd3002, %fd3001, %fd3000, %p472;
	and.b32  	%r1508, %r1669, 2;
	setp.eq.s32 	%p473, %r1508, 0;
	mov.f64 	%fd3003, 0d0000000000000000;
	sub.f64 	%fd3004, %fd3003, %fd3002;
	selp.f64 	%fd3005, %fd3002, %fd3004, %p473;
	fma.rn.f64 	%fd3006, %fd47, %fd47, 0d3FF0000000000000;
	sqrt.rn.f64 	%fd3007, %fd3006;
	add.f64 	%fd67, %fd3007, %fd3005;
	{
	.reg .b32 %temp; 
	mov.b64 	{%temp, %r56}, %fd67;
	}
	setp.neu.f64 	%p474, %fd67, 0d0000000000000000;
	@%p474 bra 	$L__BB5_51;
	setp.lt.s32 	%p476, %r33, 0;
	setp.eq.s32 	%p477, %r34, 1074790400;
	selp.b32 	%r1509, %r56, 0, %p477;
	or.b32  	%r1510, %r1509, 2146435072;
	selp.b32 	%r1511, %r1510, %r1509, %p476;
	mov.b32 	%r1512, 0;
	mov.b64 	%fd3181, {%r1512, %r1511};
	bra.uni 	$L__BB5_52;
$L__BB5_51:
	abs.f64 	%fd3008, %fd67;
	{ // callseq 214, 0
	.param .b64 param0;
	st.param.f64 	[param0], %fd3008;
	.param .b64 retval0;
	call.uni (retval0), 
	__internal_accurate_pow, 
	(
	param0
	);
	ld.param.f64 	%fd3009, [retval0];
	} // callseq 214
	setp.lt.s32 	%p475, %r56, 0;
	selp.f64 	%fd3181, 0dFFF8000000000000, %fd3009, %p475;
$L__BB5_52:
	add.f64 	%fd3011, %fd67, 0d4004000000000000;
	{
	.reg .b32 %temp; 
	mov.b64 	{%temp, %r1513}, %fd3011;
	}
	and.b32  	%r1514, %r1513, 2146435072;
	setp.ne.s32 	%p478, %r1514, 2146435072;
	@%p478 bra 	$L__BB5_57;
	setp.num.f64 	%p479, %fd67, %fd67;
	@%p479 bra 	$L__BB5_55;
	mov.f64 	%fd3013, 0d4004000000000000;
	add.rn.f64 	%fd3181, %fd67, %fd3013;
	bra.uni 	$L__BB5_57;
$L__BB5_55:
	abs.f64 	%fd3012, %fd67;
	setp.neu.f64 	%p480, %fd3012, 0d7FF0000000000000;
	@%p480 bra 	$L__BB5_57;
	setp.lt.s32 	%p481, %r56, 0;
	selp.b32 	%r1516, %r1515, %r35, %p481;
	mov.b32 	%r1517, 0;
	mov.b64 	%fd3181, {%r1517, %r1516};
$L__BB5_57:
	setp.eq.f64 	%p482, %fd67, 0d3FF0000000000000;
	selp.f64 	%fd74, 0d3FF0000000000000, %fd3181, %p482;
	mul.f64 	%fd75, %fd47, 0d4014000000000000;
	abs.f64 	%fd76, %fd75;
	setp.neu.f64 	%p483, %fd76, 0d7FF0000000000000;
	@%p483 bra 	$L__BB5_59;
	mov.f64 	%fd3019, 0d0000000000000000;
	mul.rn.f64 	%fd3183, %fd75, %fd3019;
	mov.b32 	%r1671, 1;
	bra.uni 	$L__BB5_62;
$L__BB5_59:
	mul.f64 	%fd3014, %fd75, 0d3FE45F306DC9C883;
	cvt.rni.s32.f64 	%r1670, %fd3014;
	cvt.rn.f64.s32 	%fd3015, %r1670;
	fma.rn.f64 	%fd3016, %fd3015, 0dBFF921FB54442D18, %fd75;
	fma.rn.f64 	%fd3017, %fd3015, 0dBC91A62633145C00, %fd3016;
	fma.rn.f64 	%fd3183, %fd3015, 0dB97B839A252049C0, %fd3017;
	setp.ltu.f64 	%p484, %fd76, 0d41E0000000000000;
	@%p484 bra 	$L__BB5_61;
	{ // callseq 215, 0
	.param .b64 param0;
	st.param.f64 	[param0], %fd75;
	.param .align 16 .b8 retval0[16];
	call.uni (retval0), 
	__internal_trig_reduction_slowpathd, 
	(
	param0
	);
	ld.param.f64 	%fd3183, [retval0];
	ld.param.b32 	%r1670, [retval0+8];
	} // callseq 215
$L__BB5_61:
	add.s32 	%r1671, %r1670, 1;
$L__BB5_62:
	shl.b32 	%r1520, %r1671, 6;
	cvt.u64.u32 	%rd164, %r1520;
	and.b64  	%rd165, %rd164, 64;
	add.s64 	%rd167, %rd162, %rd165;
	mul.rn.f64 	%fd3020, %fd3183, %fd3183;
	and.b32  	%r1521, %r1671, 1;
	setp.eq.b32 	%p485, %r1521, 1;
	selp.f64 	%fd3021, 0dBDA8FF8320FD8164, 0d3DE5DB65F9785EBA, %p485;
	ld.global.nc.v2.f64 	{%fd3022, %fd3023}, [%rd167];
	fma.rn.f64 	%fd3024, %fd3021, %fd3020, %fd3022;
	fma.rn.f64 	%fd3025, %fd3024, %fd3020, %fd3023;
	ld.global.nc.v2.f64 	{%fd3026, %fd3027}, [%rd167+16];
	fma.rn.f64 	%fd3028, %fd3025, %fd3020, %fd3026;
	fma.rn.f64 	%fd3029, %fd3028, %fd3020, %fd3027;
	ld.global.nc.v2.f64 	{%fd3030, %fd3031}, [%rd167+32];
	fma.rn.f64 	%fd3032, %fd3029, %fd3020, %fd3030;
	fma.rn.f64 	%fd3033, %fd3032, %fd3020, %fd3031;
	fma.rn.f64 	%fd3034, %fd3033, %fd3183, %fd3183;
	fma.rn.f64 	%fd3035, %fd3033, %fd3020, 0d3FF0000000000000;
	selp.f64 	%fd3036, %fd3035, %fd3034, %p485;
	and.b32  	%r1522, %r1671, 2;
	setp.eq.s32 	%p486, %r1522, 0;
	mov.f64 	%fd3037, 0d0000000000000000;
	sub.f64 	%fd3038, %fd3037, %fd3036;
	selp.f64 	%fd3039, %fd3036, %fd3038, %p486;
	mul.f64 	%fd82, %fd74, %fd3039;
	neg.f64 	%fd3040, %fd47;
	fma.rn.f64 	%fd3041, %fd47, 0dBFF71547652B82FE, 0d4338000000000000;
	{
	.reg .b32 %temp; 
	mov.b64 	{%r62, %temp}, %fd3041;
	}
	mov.f64 	%fd3042, 0dC338000000000000;
	add.rn.f64 	%fd3043, %fd3041, %fd3042;
	fma.rn.f64 	%fd3044, %fd3043, 0dBFE62E42FEFA39EF, %fd3040;
	fma.rn.f64 	%fd3045, %fd3043, 0dBC7ABC9E3B39803F, %fd3044;
	fma.rn.f64 	%fd3046, %fd3045, 0d3E5ADE1569CE2BDF, 0d3E928AF3FCA213EA;
	fma.rn.f64 	%fd3047, %fd3046, %fd3045, 0d3EC71DEE62401315;
	fma.rn.f64 	%fd3048, %fd3047, %fd3045, 0d3EFA01997C89EB71;
	fma.rn.f64 	%fd3049, %fd3048, %fd3045, 0d3F2A01A014761F65;
	fma.rn.f64 	%fd3050, %fd3049, %fd3045, 0d3F56C16C1852B7AF;
	fma.rn.f64 	%fd3051, %fd3050, %fd3045, 0d3F81111111122322;
	fma.rn.f64 	%fd3052, %fd3051, %fd3045, 0d3FA55555555502A1;
	fma.rn.f64 	%fd3053, %fd3052, %fd3045, 0d3FC5555555555511;
	fma.rn.f64 	%fd3054, %fd3053, %fd3045, 0d3FE000000000000B;
	fma.rn.f64 	%fd3055, %fd3054, %fd3045, 0d3FF0000000000000;
	fma.rn.f64 	%fd3056, %fd3055, %fd3045, 0d3FF0000000000000;
	{
	.reg .b32 %temp; 
	mov.b64 	{%r63, %temp}, %fd3056;
	}
	{
	.reg .b32 %temp; 
	mov.b64 	{%temp, %r64}, %fd3056;
	}
	shl.b32 	%r1523, %r62, 20;
	add.s32 	%r1524, %r1523, %r64;
	mov.b64 	%fd3184, {%r63, %r1524};
	{
	.reg .b32 %temp; 
	mov.b64 	{%temp, %r1525}, %fd3040;
	}
	mov.b32 	%f68, %r1525;
	abs.f32 	%f4, %f68;
	setp.lt.f32 	%p487, %f4, 0f4086232B;
	@%p487 bra 	$L__BB5_65;
	setp.gt.f64 	%p488, %fd47, 0d0000000000000000;
	mov.f64 	%fd3057, 0d7FF0000000000000;
	sub.f64 	%fd3058, %fd3057, %fd47;
	selp.f64 	%fd3184, 0d0000000000000000, %fd3058, %p488;
	setp.geu.f32 	%p489, %f4, 0f40874800;
	@%p489 bra 	$L__BB5_65;
	shr.u32 	%r1526, %r62, 31;
	add.s32 	%r1527, %r62, %r1526;
	shr.s32 	%r1528, %r1527, 1;
	shl.b32 	%r1529, %r1528, 20;
	add.s32 	%r1530, %r64, %r1529;
	mov.b64 	%fd3059, {%r63, %r1530};
	sub.s32 	%r1531, %r62, %r1528;
	shl.b32 	%r1532, %r1531, 20;
	add.s32 	%r1533, %r1532, 1072693248;
	mov.b32 	%r1534, 0;
	mov.b64 	%fd3060, {%r1534, %r1533};
	mul.f64 	%fd3184, %fd3060, %fd3059;
$L__BB5_65:
	add.f64 	%fd3061, %fd3184, 0d3FF0000000000000;
	div.rn.f64 	%fd3062, %fd82, %fd3061;
	fma.rn.f64 	%fd3185, %fd720, %fd3062, %fd3185;
	add.s32 	%r1664, %r1664, 512;
	add.s32 	%r1663, %r1663, 512;
	setp.lt.s32 	%p490, %r1664, %r2;
	@%p490 bra 	$L__BB5_35;
$L__BB5_66:
	setp.lt.s32 	%p491, %r2, 512;
	@%p491 bra 	$L__BB5_71;
	// begin inline asm
	mov.u32 %r1598, %laneid;
	// end inline asm
	mov.b64 	%rd178, %fd3185;
	mov.b64 	{%r1600, %r1605}, %rd178;
	mov.b32 	%r1606, 1;
	mov.b32 	%r1647, 31;
	mov.b32 	%r1648, -1;
	// begin inline asm
	shfl.sync.down.b32 %r1599, %r1600, %r1606, %r1647, %r1648;
	// end inline asm
	// begin inline asm
	shfl.sync.down.b32 %r1604, %r1605, %r1606, %r1647, %r1648;
	// end inline asm
	mov.b64 	%rd179, {%r1599, %r1604};
	mov.b64 	%fd3121, %rd179;
	setp.gt.s32 	%p515, %r1598, 30;
	add.f64 	%fd3122, %fd3185, %fd3121;
	selp.f64 	%fd3123, %fd3185, %fd3122, %p515;
	mov.b64 	%rd180, %fd3123;
	mov.b64 	{%r1610, %r1615}, %rd180;
	mov.b32 	%r1616, 2;
	// begin inline asm
	shfl.sync.down.b32 %r1609, %r1610, %r1616, %r1647, %r1648;
	// end inline asm
	// begin inline asm
	shfl.sync.down.b32 %r1614, %r1615, %r1616, %r1647, %r1648;
	// end inline asm
	mov.b64 	%rd181, {%r1609, %r1614};
	mov.b64 	%fd3124, %rd181;
	setp.gt.s32 	%p516, %r1598, 29;
	add.f64 	%fd3125, %fd3123, %fd3124;
	selp.f64 	%fd3126, %fd3123, %fd3125, %p516;
	mov.b64 	%rd182, %fd3126;
	mov.b64 	{%r1620, %r1625}, %rd182;
	mov.b32 	%r1626, 4;
	// begin inline asm
	shfl.sync.down.b32 %r1619, %r1620, %r1626, %r1647, %r1648;
	// end inline asm
	// begin inline asm
	shfl.sync.down.b32 %r1624, %r1625, %r1626, %r1647, %r1648;
	// end inline asm
	mov.b64 	%rd183, {%r1619, %r1624};
	mov.b64 	%fd3127, %rd183;
	setp.gt.s32 	%p517, %r1598, 27;
	add.f64 	%fd3128, %fd3126, %fd3127;
	selp.f64 	%fd3129, %fd3126, %fd3128, %p517;
	mov.b64 	%rd184, %fd3129;
	mov.b64 	{%r1630, %r1635}, %rd184;
	mov.b32 	%r1636, 8;
	// begin inline asm
	shfl.sync.down.b32 %r1629, %r1630, %r1636, %r1647, %r1648;
	// end inline asm
	// begin inline asm
	shfl.sync.down.b32 %r1634, %r1635, %r1636, %r1647, %r1648;
	// end inline asm
	mov.b64 	%rd185, {%r1629, %r1634};
	mov.b64 	%fd3130, %rd185;
	setp.gt.s32 	%p518, %r1598, 23;
	add.f64 	%fd3131, %fd3129, %fd3130;
	selp.f64 	%fd3132, %fd3129, %fd3131, %p518;
	mov.b64 	%rd186, %fd3132;
	mov.b64 	{%r1640, %r1645}, %rd186;
	mov.b32 	%r1646, 16;
	// begin inline asm
	shfl.sync.down.b32 %r1639, %r1640, %r1646, %r1647, %r1648;
	// end inline asm
	// begin inline asm
	shfl.sync.down.b32 %r1644, %r1645, %r1646, %r1647, %r1648;
	// end inline asm
	mov.b64 	%rd187, {%r1639, %r1644};
	mov.b64 	%fd3133, %rd187;
	setp.gt.s32 	%p519, %r1598, 15;
	add.f64 	%fd89, %fd3132, %fd3133;
	selp.f64 	%fd3339, %fd3132, %fd89, %p519;
	setp.ne.s32 	%p520, %r1598, 0;
	@%p520 bra 	$L__BB5_69;
	shr.u32 	%r1649, %r3, 2;
	and.b32  	%r1650, %r1649, 248;
	mov.u32 	%r1651, _ZZN3cub18CUB_300001_SM_10006detail6reduce18DeviceReduceKernelINS2_10policy_hubIdyN4cuda3std3__44plusIdEEE10Policy1000EN6thrust24THRUST_300001_SM_1000_NS17counting_iteratorIiNSD_11use_defaultESF_SF_EEyS9_d22ComplexRiemannFunctionEEvT0_PT3_T1_NS0_13GridEvenShareISL_EET2_T4_E12temp_storage;
	add.s32 	%r1652, %r1651, %r1650;
	st.shared.f64 	[%r1652+16], %fd89;
$L__BB5_69:
	bar.sync 	0;
	setp.ne.s32 	%p521, %r3, 0;
	@%p521 bra 	$L__BB5_537;
	ld.shared.f64 	%fd3134, [_ZZN3cub18CUB_300001_SM_10006detail6reduce18DeviceReduceKernelINS2_10policy_hubIdyN4cuda3std3__44plusIdEEE10Policy1000EN6thrust24THRUST_300001_SM_1000_NS17counting_iteratorIiNSD_11use_defaultESF_SF_EEyS9_d22ComplexRiemannFunctionEEvT0_PT3_T1_NS0_13GridEvenShareISL_EET2_T4_E12temp_storage+24];
	add.f64 	%fd3135, %fd3339, %fd3134;
	ld.shared.f64 	%fd3136, [_ZZN3cub18CUB_300001_SM_10006detail6reduce18DeviceReduceKernelINS2_10policy_hubIdyN4cuda3std3__44plusIdEEE10Policy1000EN6thrust24THRUST_300001_SM_1000_NS17counting_iteratorIiNSD_11use_defaultESF_SF_EEyS9_d22ComplexRiemannFunctionEEvT0_PT3_T1_NS0_13GridEvenShareISL_EET2_T4_E12temp_storage+32];
	add.f64 	%fd3137, %fd3135, %fd3136;
	ld.shared.f64 	%fd3138, [_ZZN3cub18CUB_300001_SM_10006detail6reduce18DeviceReduceKernelINS2_10policy_hubIdyN4cuda3std3__44plusIdEEE10Policy1000EN6thrust24THRUST_300001_SM_1000_NS17counting_iteratorIiNSD_11use_defaultESF_SF_EEyS9_d22ComplexRiemannFunctionEEvT0_PT3_T1_NS0_13GridEvenShareISL_EET2_T4_E12temp_storage+40];
	add.f64 	%fd3139, %fd3137, %fd3138;
	ld.shared.f64 	%fd3140, [_ZZN3cub18CUB_300001_SM_10006detail6reduce18DeviceReduceKernelINS2_10policy_hubIdyN4cuda3std3__44plusIdEEE10Policy1000EN6thrust24THRUST_300001_SM_1000_NS17counting_iteratorIiNSD_11use_defaultESF_SF_EEyS9_d22ComplexRiemannFunctionEEvT0_PT3_T1_NS0_13GridEvenShareISL_EET2_T4_E12temp_storage+48];
	add.f64 	%fd3141, %fd3139, %fd3140;
	ld.shared.f64 	%fd3142, [_ZZN3cub18CUB_300001_SM_10006detail6reduce18DeviceReduceKernelINS2_10policy_hubIdyN4cuda3std3__44plusIdEEE10Policy1000EN6thrust24THRUST_300001_SM_1000_NS17counting_iteratorIiNSD_11use_defaultESF_SF_EEyS9_d22ComplexRiemannFunctionEEvT0_PT3_T1_NS0_13GridEvenShareISL_EET2_T4_E12temp_storage+56];
	add.f64 	%fd3143, %fd3141, %fd3142;
	ld.shared.f64 	%fd3144, [_ZZN3cub18CUB_300001_SM_10006detail6reduce18DeviceReduceKernelINS2_10policy_hubIdyN4cuda3std3__44plusIdEEE10Policy1000EN6thrust24THRUST_300001_SM_1000_NS17counting_iteratorIiNSD_11use_defaultESF_SF_EEyS9_d22ComplexRiemannFunctionEEvT0_PT3_T1_NS0_13GridEvenShareISL_EET2_T4_E12temp_storage+64];
	add.f64 	%fd3145, %fd3143, %fd3144;
	ld.shared.f64 	%fd3146, [_ZZN3cub18CUB_300001_SM_10006detail6reduce18DeviceReduceKernelINS2_10policy_hubIdyN4cuda3std3__44plusIdEEE10Policy1000EN6thrust24THRUST_300001_SM_1000_NS17counting_iteratorIiNSD_11use_defaultESF_SF_EEyS9_d22ComplexRiemannFunctionEEvT0_PT3_T1_NS0_13GridEvenShareISL_EET2_T4_E12temp_storage+72];
	add.f64 	%fd3147, %fd3145, %fd3146;
	ld.shared.f64 	%fd3148, [_ZZN3cub18CUB_300001_SM_10006detail6reduce18DeviceReduceKernelINS2_10policy_hubIdyN4cuda3std3__44plusIdEEE10Policy1000EN6thrust24THRUST_300001_SM_1000_NS17counting_iteratorIiNSD_11use_defaultESF_SF_EEyS9_d22ComplexRiemannFunctionEEvT0_PT3_T1_NS0_13GridEvenShareISL_EET2_T4_E12temp_storage+80];
	add.f64 	%fd3149, %fd3147, %fd3148;
	ld.shared.f64 	%fd3150, [_ZZN3cub18CUB_300001_SM_10006detail6reduce18DeviceReduceKernelINS2_10policy_hubIdyN4cuda3std3__44plusIdEEE10Policy1000EN6thrust24THRUST_300001_SM_1000_NS17counting_iteratorIiNSD_11use_defaultESF_SF_EEyS9_d22ComplexRiemannFunctionEEvT0_PT3_T1_NS0_13GridEvenShareISL_EET2_T4_E12temp_storage+88];
	add.f64 	%fd3151, %fd3149, %fd3150;
	ld.shared.f64 	%fd3152, [_ZZN3cub18CUB_300001_SM_10006detail6reduce18DeviceReduceKernelINS2_10policy_hubIdyN4cuda3std3__44plusIdEEE10Policy1000EN6thrust24THRUST_300001_SM_1000_NS17counting_iteratorIiNSD_11use_defaultESF_SF_EEyS9_d22ComplexRiemannFunctionEEvT0_PT3_T1_NS0_13GridEvenShareISL_EET2_T4_E12temp_storage+96];
	add.f64 	%fd3153, %fd3151, %fd3152;
	ld.shared.f64 	%fd3154, [_ZZN3cub18CUB_300001_SM_10006detail6reduce18DeviceReduceKernelINS2_10policy_hubIdyN4cuda3std3__44plusIdEEE10Policy1000EN6thrust24THRUST_300001_SM_1000_NS17counting_iteratorIiNSD_11use_defaultESF_SF_EEyS9_d22ComplexRiemannFunctionEEvT0_PT3_T1_NS0_13GridEvenShareISL_EET2_T4_E12temp_storage+104];
	add.f64 	%fd3155, %fd3153, %fd3154;
	ld.shared.f64 	%fd3156, [_ZZN3cub18CUB_300001_SM_10006detail6reduce18DeviceReduceKernelINS2_10policy_hubIdyN4cuda3std3__44plusIdEEE10Policy1000EN6thrust24THRUST_300001_SM_1000_NS17counting_iteratorIiNSD_11use_defaultESF_SF_EEyS9_d22ComplexRiemannFunctionEEvT0_PT3_T1_NS0_13GridEvenShareISL_EET2_T4_E12temp_storage+112];
	add.f64 	%fd3157, %fd3155, %fd3156;
	ld.shared.f64 	%fd3158, [_ZZN3cub18CUB_300001_SM_10006detail6reduce18DeviceReduceKernelINS2_10policy_hubIdyN4cuda3std3__44plusIdEEE10Policy1000EN6thrust24THRUST_300001_SM_1000_NS17counting_iteratorIiNSD_11use_defaultESF_SF_EEyS9_d22ComplexRiemannFunctionEEvT0_PT3_T1_NS0_13GridEvenShareISL_EET2_T4_E12temp_storage+120];
	add.f64 	%fd3159, %fd3157, %fd3158;
	ld.shared.f64 	%fd3160, [_ZZN3cub18CUB_300001_SM_10006detail6reduce18DeviceReduceKernelINS2_10policy_hubIdyN4cuda3std3__44plusIdEEE10Policy1000EN6thrust24THRUST_300001_SM_1000_NS17counting_iteratorIiNSD_11use_defaultESF_SF_EEyS9_d22ComplexRiemannFunctionEEvT0_PT3_T1_NS0_13GridEvenShareISL_EET2_T4_E12temp_storage+128];
	add.f64 	%fd3161, %fd3159, %fd3160;
	ld.shared.f64 	%fd3162, [_ZZN3cub18CUB_300001_SM_10006detail6reduce18DeviceReduceKernelINS2_10policy_hubIdyN4cuda3std3__44plusIdEEE10Policy1000EN6thrust24THRUST_300001_SM_1000_NS17counting_iteratorIiNSD_11use_defaultESF_SF_EEyS9_d22ComplexRiemannFunctionEEvT0_PT3_T1_NS0_13GridEvenShareISL_EET2_T4_E12temp_storage+136];
	add.f64 	%fd3339, %fd3161, %fd3162;
	bra.uni 	$L__BB5_537;
$L__BB5_71:
	// begin inline asm
	mov.u32 %r1535, %laneid;
	// end inline asm
	and.b32  	%r1586, %r3, 992;
	add.s32 	%r1587, %r1586, 32;
	setp.gt.s32 	%p492, %r1587, %r2;
	not.b32 	%r1588, %r1586;
	add.s32 	%r1589, %r2, %r1588;
	selp.b32 	%r1584, %r1589, 31, %p492;
	mov.b64 	%rd168, %fd3185;
	mov.b64 	{%r1537, %r1542}, %rd168;
	mov.b32 	%r1543, 1;
	mov.b32 	%r1585, -1;
	// begin inline asm
	shfl.sync.down.b32 %r1536, %r1537, %r1543, %r1584, %r1585;
	// end inline asm
	// begin inline asm
	shfl.sync.down.b32 %r1541, %r1542, %r1543, %r1584, %r1585;
	// end inline asm
	mov.b64 	%rd169, {%r1536, %r1541};
	mov.b64 	%fd3063, %rd169;
	setp.lt.s32 	%p493, %r1535, %r1584;
	add.f64 	%fd3064, %fd3185, %fd3063;
	selp.f64 	%fd3065, %fd3064, %fd3185, %p493;
	mov.b64 	%rd170, %fd3065;
	mov.b64 	{%r1547, %r1552}, %rd170;
	mov.b32 	%r1553, 2;
	// begin inline asm
	shfl.sync.down.b32 %r1546, %r1547, %r1553, %r1584, %r1585;
	// end inline asm
	// begin inline asm
	shfl.sync.down.b32 %r1551, %r1552, %r1553, %r1584, %r1585;
	// end inline asm
	mov.b64 	%rd171, {%r1546, %r1551};
	mov.b64 	%fd3066, %rd171;
	add.s32 	%r1590, %r1535, 2;
	setp.gt.s32 	%p494, %r1590, %r1584;
	add.f64 	%fd3067, %fd3065, %fd3066;
	selp.f64 	%fd3068, %fd3065, %fd3067, %p494;
	mov.b64 	%rd172, %fd3068;
	mov.b64 	{%r1557, %r1562}, %rd172;
	mov.b32 	%r1563, 4;
	// begin inline asm
	shfl.sync.down.b32 %r1556, %r1557, %r1563, %r1584, %r1585;
	// end inline asm
	// begin inline asm
	shfl.sync.down.b32 %r1561, %r1562, %r1563, %r1584, %r1585;
	// end inline asm
	mov.b64 	%rd173, {%r1556, %r1561};
	mov.b64 	%fd3069, %rd173;
	add.s32 	%r1591, %r1535, 4;
	setp.gt.s32 	%p495, %r1591, %r1584;
	add.f64 	%fd3070, %fd3068, %fd3069;
	selp.f64 	%fd3071, %fd3068, %fd3070, %p495;
	mov.b64 	%rd174, %fd3071;
	mov.b64 	{%r1567, %r1572}, %rd174;
	mov.b32 	%r1573, 8;
	// begin inline asm
	shfl.sync.down.b32 %r1566, %r1567, %r1573, %r1584, %r1585;
	// end inline asm
	// begin inline asm
	shfl.sync.down.b32 %r1571, %r1572, %r1573, %r1584, %r1585;
	// end inline asm
	mov.b64 	%rd175, {%r1566, %r1571};
	mov.b64 	%fd3072, %rd175;
	add.s32 	%r1592, %r1535, 8;
	setp.gt.s32 	%p496, %r1592, %r1584;
	add.f64 	%fd3073, %fd3071, %fd3072;
	selp.f64 	%fd3074, %fd3071, %fd3073, %p496;
	mov.b64 	%rd176, %fd3074;
	mov.b64 	{%r1577, %r1582}, %rd176;
	mov.b32 	%r1583, 16;
	// begin inline asm
	shfl.sync.down.b32 %r1576, %r1577, %r1583, %r1584, %r1585;
	// end inline asm
	// begin inline asm
	shfl.sync.down.b32 %r1581, %r1582, %r1583, %r1584, %r1585;
	// end inline asm
	mov.b64 	%rd177, {%r1576, %r1581};
	mov.b64 	%fd3075, %rd177;
	add.s32 	%r1593, %r1535, 16;
	setp.gt.s32 	%p497, %r1593, %r1584;
	add.f64 	%fd3076, %fd3074, %fd3075;
	selp.f64 	%fd3339, %fd3074, %fd3076, %p497;
	setp.ne.s32 	%p498, %r1535, 0;
	@%p498 bra 	$L__BB5_73;
	shr.u32 	%r1594, %r3, 2;
	and.b32  	%r1595, %r1594, 248;
	mov.u32 	%r1596, _ZZN3cub18CUB_300001_SM_10006detail6reduce18DeviceReduceKernelINS2_10policy_hubIdyN4cuda3std3__44plusIdEEE10Policy1000EN6thrust24THRUST_300001_SM_1000_NS17counting_iteratorIiNSD_11use_defaultESF_SF_EEyS9_d22ComplexRiemannFunctionEEvT0_PT3_T1_NS0_13GridEvenShareISL_EET2_T4_E12temp_storage;
	add.s32 	%r1597, %r1596, %r1595;
	st.shared.f64 	[%r1597+16], %fd3339;
$L__BB5_73:
	bar.sync 	0;
	setp.ne.s32 	%p499, %r3, 0;
	@%p499 bra 	$L__BB5_537;
	setp.gt.s32 	%p500, %r2, 32;
	ld.shared.f64 	%fd3077, [_ZZN3cub18CUB_300001_SM_10006detail6reduce18DeviceReduceKernelINS2_10policy_hubIdyN4cuda3std3__44plusIdEEE10Policy1000EN6thrust24THRUST_300001_SM_1000_NS17counting_iteratorIiNSD_11use_defaultESF_SF_EEyS9_d22ComplexRiemannFunctionEEvT0_PT3_T1_NS0_13GridEvenShareISL_EET2_T4_E12temp_storage+24];
	add.f64 	%fd3078, %fd3339, %fd3077;
	selp.f64 	%fd3079, %fd3078, %fd3339, %p500;
	setp.gt.s32 	%p501, %r2, 64;
	ld.shared.f64 	%fd3080, [_ZZN3cub18CUB_300001_SM_10006detail6reduce18DeviceReduceKernelINS2_10policy_hubIdyN4cuda3std3__44plusIdEEE10Policy1000EN6thrust24THRUST_300001_SM_1000_NS17counting_iteratorIiNSD_11use_defaultESF_SF_EEyS9_d22ComplexRiemannFunctionEEvT0_PT3_T1_NS0_13GridEvenShareISL_EET2_T4_E12temp_storage+32];
	add.f64 	%fd3081, %fd3080, %fd3079;
	selp.f64 	%fd3082, %fd3081, %fd3079, %p501;
	setp.gt.s32 	%p502, %r2, 96;
	ld.shared.f64 	%fd3083, [_ZZN3cub18CUB_300001_SM_10006detail6reduce18DeviceReduceKernelINS2_10policy_hubIdyN4cuda3std3__44plusIdEEE10Policy1000EN6thrust24THRUST_300001_SM_1000_NS17counting_iteratorIiNSD_11use_defaultESF_SF_EEyS9_d22ComplexRiemannFunctionEEvT0_PT3_T1_NS0_13GridEvenShareISL_EET2_T4_E12temp_storage+40];
	add.f64 	%fd3084, %fd3083, %fd3082;
	selp.f64 	%fd3085, %fd3084, %fd3082, %p502;
	setp.gt.s32 	%p503, %r2, 128;
	ld.shared.f64 	%fd3086, [_ZZN3cub18CUB_300001_SM_10006detail6reduce18DeviceReduceKernelINS2_10policy_hubIdyN4cuda3std3__44plusIdEEE10Policy1000EN6thrust24THRUST_300001_SM_1000_NS17counting_iteratorIiNSD_11use_defaultESF_SF_EEyS9_d22ComplexRiemannFunctionEEvT0_PT3_T1_NS0_13GridEvenShareISL_EET2_T4_E12temp_storage+48];
	add.f64 	%fd3087, %fd3086, %fd3085;
	selp.f64 	%fd3088, %fd3087, %fd3085, %p503;
	setp.gt.s32 	%p504, %r2, 160;
	ld.shared.f64 	%fd3089, [_ZZN3cub18CUB_300001_SM_10006detail6reduce18DeviceReduceKernelINS2_10policy_hubIdyN4cuda3std3__44plusIdEEE10Policy1000EN6thrust24THRUST_300001_SM_1000_NS17counting_iteratorIiNSD_11use_defaultESF_SF_EEyS9_d22ComplexRiemannFunctionEEvT0_PT3_T1_NS0_13GridEvenShareISL_EET2_T4_E12temp_storage+56];
	add.f64 	%fd3090, %fd3089, %fd3088;
	selp.f64 	%fd3091, %fd3090, %fd3088, %p504;
	setp.gt.s32 	%p505, %r2, 192;
	ld.shared.f64 	%fd3092, [_ZZN3cub18CUB_300001_SM_10006detail6reduce18DeviceReduceKernelINS2_10policy_hubIdyN4cuda3std3__44plusIdEEE10Policy1000EN6thrust24THRUST_300001_SM_1000_NS17counting_iteratorIiNSD_11use_defaultESF_SF_EEyS9_d22ComplexRiemannFunctionEEvT0_PT3_T1_NS0_13GridEvenShareISL_EET2_T4_E12temp_storage+64];
	add.f64 	%fd3093, %fd3092, %fd3091;
	selp.f64 	%fd3094, %fd3093, %fd3091, %p505;
	setp.gt.s32 	%p506, %r2, 224;
	ld.shared.f64 	%fd3095, [_ZZN3cub18CUB_300001_SM_10006detail6reduce18DeviceReduceKernelINS2_10policy_hubIdyN4cuda3std3__44plusIdEEE10Policy1000EN6thrust24THRUST_300001_SM_1000_NS17counting_iteratorIiNSD_11use_defaultESF_SF_EEyS9_d22ComplexRiemannFunctionEEvT0_PT3_T1_NS0_13GridEvenShareISL_EET2_T4_E12temp_storage+72];
	add.f64 	%fd3096, %fd3095, %fd3094;
	selp.f64 	%fd3097, %fd3096, %fd3094, %p506;
	setp.gt.s32 	%p507, %r2, 256;
	ld.shared.f64 	%fd3098, [_ZZN3cub18CUB_300001_SM_10006detail6reduce18DeviceReduceKernelINS2_10policy_hubIdyN4cuda3std3__44plusIdEEE10Policy1000EN6thrust24THRUST_300001_SM_1000_NS17counting_iteratorIiNSD_11use_defaultESF_SF_EEyS9_d22ComplexRiemannFunctionEEvT0_PT3_T1_NS0_13GridEvenShareISL_EET2_T4_E12temp_storage+80];
	add.f64 	%fd3099, %fd3098, %fd3097;
	selp.f64 	%fd3100, %fd3099, %fd3097, %p507;
	setp.gt.s32 	%p508, %r2, 288;
	ld.shared.f64 	%fd3101, [_ZZN3cub18CUB_300001_SM_10006detail6reduce18DeviceReduceKernelINS2_10policy_hubIdyN4cuda3std3__44plusIdEEE10Policy1000EN6thrust24THRUST_300001_SM_1000_NS17counting_iteratorIiNSD_11use_defaultESF_SF_EEyS9_d22ComplexRiemannFunctionEEvT0_PT3_T1_NS0_13GridEvenShareISL_EET2_T4_E12temp_storage+88];
	add.f64 	%fd3102, %fd3101, %fd3100;
	selp.f64 	%fd3103, %fd3102, %fd3100, %p508;
	setp.gt.s32 	%p509, %r2, 320;
	ld.shared.f64 	%fd3104, [_ZZN3cub18CUB_300001_SM_10006detail6reduce18DeviceReduceKernelINS2_10policy_hubIdyN4cuda3std3__44plusIdEEE10Policy1000EN6thrust24THRUST_300001_SM_1000_NS17counting_iteratorIiNSD_11use_defaultESF_SF_EEyS9_d22ComplexRiemannFunctionEEvT0_PT3_T1_NS0_13GridEvenShareISL_EET2_T4_E12temp_storage+96];
	add.f64 	%fd3105, %fd3104, %fd3103;
	selp.f64 	%fd3106, %fd3105, %fd3103, %p509;
	setp.gt.s32 	%p510, %r2, 352;
	ld.shared.f64 	%fd3107, [_ZZN3cub18CUB_300001_SM_10006detail6reduce18DeviceReduceKernelINS2_10policy_hubIdyN4cuda3std3__44plusIdEEE10Policy1000EN6thrust24THRUST_300001_SM_1000_NS17counting_iteratorIiNSD_11use_defaultESF_SF_EEyS9_d22ComplexRiemannFunctionEEvT0_PT3_T1_NS0_13GridEvenShareISL_EET2_T4_E12temp_storage+104];
	add.f64 	%fd3108, %fd3107, %fd3106;
	selp.f64 	%fd3109, %fd3108, %fd3106, %p510;
	setp.gt.s32 	%p511, %r2, 384;
	ld.shared.f64 	%fd3110, [_ZZN3cub18CUB_300001_SM_10006detail6reduce18DeviceReduceKernelINS2_10policy_hubIdyN4cuda3std3__44plusIdEEE10Policy1000EN6thrust24THRUST_300001_SM_1000_NS17counting_iteratorIiNSD_11use_defaultESF_SF_EEyS9_d22ComplexRiemannFunctionEEvT0_PT3_T1_NS0_13GridEvenShareISL_EET2_T4_E12temp_storage+112];
	add.f64 	%fd3111, %fd3110, %fd3109;
	selp.f64 	%fd3112, %fd3111, %fd3109, %p511;
	setp.gt.s32 	%p512, %r2, 416;
	ld.shared.f64 	%fd3113, [_ZZN3cub18CUB_300001_SM_10006detail6reduce18DeviceReduceKernelINS2_10policy_hubIdyN4cuda3std3__44plusIdEEE10Policy1000EN6thrust24THRUST_300001_SM_1000_NS17counting_iteratorIiNSD_11use_defaultESF_SF_EEyS9_d22ComplexRiemannFunctionEEvT0_PT3_T1_NS0_13GridEvenShareISL_EET2_T4_E12temp_storage+120];
	add.f64 	%fd3114, %fd3113, %fd3112;
	selp.f64 	%fd3115, %fd3114, %fd3112, %p512;
	setp.gt.s32 	%p513, %r2, 448;
	ld.shared.f64 	%fd3116, [_ZZN3cub18CUB_300001_SM_10006detail6reduce18DeviceReduceKernelINS2_10policy_hubIdyN4cuda3std3__44plusIdEEE10Policy1000EN6thrust24THRUST_300001_SM_1000_NS17counting_iteratorIiNSD_11use_defaultESF_SF_EEyS9_d22ComplexRiemannFunctionEEvT0_PT3_T1_NS0_13GridEvenShareISL_EET2_T4_E12temp_storage+128];
	add.f64 	%fd3117, %fd3116, %fd3115;
	selp.f64 	%fd3118, %fd3117, %fd3115, %p513;
	setp.gt.s32 	%p514, %r2, 480;
	ld.shared.f64 	%fd3119, [_ZZN3cub18CUB_300001_SM_10006detail6reduce18DeviceReduceKernelINS2_10policy_hubIdyN4cuda3std3__44plusIdEEE10Policy1000EN6thrust24THRUST_300001_SM_1000_NS17counting_iteratorIiNSD_11use_defaultESF_SF_EEyS9_d22ComplexRiemannFunctionEEvT0_PT3_T1_NS0_13GridEvenShareISL_EET2_T4_E12temp_storage+136];
	add.f64 	%fd3120, %fd3119, %fd3118;
	selp.f64 	%fd3339, %fd3120, %fd3118, %p514;
	bra.uni 	$L__BB5_537;
$L__BB5_75:
	cvt.u32.u64 	%r467, %rd2;
	mov.u32 	%r468, %tid.x;
	add.s32 	%r469, %r467, %r468;
	add.s32 	%r67, %r469, %r1;
	mov.b32 	%r470, 1127219200;
	mov.b32 	%r471, -2147483648;
	mov.b64 	%fd94, {%r471, %r470};
	mov.f64 	%fd721, 0d4004000000000000;
	{
	.reg .b32 %temp; 
	mov.b64 	{%temp, %r68}, %fd721;
	}
	and.b32  	%r69, %r68, 2146435072;
	setp.eq.s32 	%p4, %r69, 1074790400;
	setp.lt.s32 	%p5, %r68, 0;
	selp.b32 	%r70, 0, 2146435072, %p5;
	and.b32  	%r472, %r68, 2147483647;
	setp.ne.s32 	%p6, %r472, 1071644672;
	and.pred  	%p2, %p4, %p6;
	or.b32  	%r71, %r70, -2147483648;
	cvt.rn.f64.s32 	%fd722, %r67;
	fma.rn.f64 	%fd95, %fd720, %fd722, %fd719;
	fma.rn.f64 	%fd723, %fd95, 0d3FF71547652B82FE, 0d4338000000000000;
	{
	.reg .b32 %temp; 
	mov.b64 	{%r72, %temp}, %fd723;
	}
	mov.f64 	%fd724, 0dC338000000000000;
	add.rn.f64 	%fd725, %fd723, %fd724;
	fma.rn.f64 	%fd726, %fd725, 0dBFE62E42FEFA39EF, %fd95;
	fma.rn.f64 	%fd727, %fd725, 0dBC7ABC9E3B39803F, %fd726;
	fma.rn.f64 	%fd728, %fd727, 0d3E5ADE1569CE2BDF, 0d3E928AF3FCA213EA;
	fma.rn.f64 	%fd729, %fd728, %fd727, 0d3EC71DEE62401315;
	fma.rn.f64 	%fd730, %fd729, %fd727, 0d3EFA01997C89EB71;
	fma.rn.f64 	%fd731, %fd730, %fd727, 0d3F2A01A014761F65;
	fma.rn.f64 	%fd732, %fd731, %fd727, 0d3F56C16C1852B7AF;
	fma.rn.f64 	%fd733, %fd732, %fd727, 0d3F81111111122322;
	fma.rn.f64 	%fd734, %fd733, %fd727, 0d3FA55555555502A1;
	fma.rn.f64 	%fd735, %fd734, %fd727, 0d3FC5555555555511;
	fma.rn.f64 	%fd736, %fd735, %fd727, 0d3FE000000000000B;
	fma.rn.f64 	%fd737, %fd736, %fd727, 0d3FF0000000000000;
	fma.rn.f64 	%fd738, %fd737, %fd727, 0d3FF0000000000000;
	{
	.reg .b32 %temp; 
	mov.b64 	{%r73, %temp}, %fd738;
	}
	{
	.reg .b32 %temp; 
	mov.b64 	{%temp, %r74}, %fd738;
	}
	shl.b32 	%r473, %r72, 20;
	add.s32 	%r474, %r473, %r74;
	mov.b64 	%fd3186, {%r73, %r474};
	{
	.reg .b32 %temp; 
	mov.b64 	{%temp, %r475}, %fd95;
	}
	mov.b32 	%f35, %r475;
	abs.f32 	%f5, %f35;
	setp.lt.f32 	%p7, %f5, 0f4086232B;
	@%p7 bra 	$L__BB5_78;
	setp.lt.f64 	%p8, %fd95, 0d0000000000000000;
	add.f64 	%fd739, %fd95, 0d7FF0000000000000;
	selp.f64 	%fd3186, 0d0000000000000000, %fd739, %p8;
	setp.geu.f32 	%p9, %f5, 0f40874800;
	@%p9 bra 	$L__BB5_78;
	shr.u32 	%r476, %r72, 31;
	add.s32 	%r477, %r72, %r476;
	shr.s32 	%r478, %r477, 1;
	shl.b32 	%r479, %r478, 20;
	add.s32 	%r480, %r74, %r479;
	mov.b64 	%fd740, {%r73, %r480};
	sub.s32 	%r481, %r72, %r478;
	shl.b32 	%r482, %r481, 20;
	add.s32 	%r483, %r482, 1072693248;
	mov.b32 	%r484, 0;
	mov.b64 	%fd741, {%r484, %r483};
	mul.f64 	%fd3186, %fd741, %fd740;
$L__BB5_78:
	add.f64 	%fd3187, %fd95, 0d3FF0000000000000;
	{
	.reg .b32 %temp; 
	mov.b64 	{%temp, %r1672}, %fd3187;
	}
	{
	.reg .b32 %temp; 
	mov.b64 	{%r1673, %temp}, %fd3187;
	}
	setp.gt.s32 	%p10, %r1672, 1048575;
	mov.b32 	%r1674, -1023;
	@%p10 bra 	$L__BB5_80;
	mul.f64 	%fd3187, %fd3187, 0d4350000000000000;
	{
	.reg .b32 %temp; 
	mov.b64 	{%temp, %r1672}, %fd3187;
	}
	{
	.reg .b32 %temp; 
	mov.b64 	{%r1673, %temp}, %fd3187;
	}
	mov.b32 	%r1674, -1077;
$L__BB5_80:
	add.s32 	%r487, %r1672, -1;
	setp.gt.u32 	%p11, %r487, 2146435070;
	@%p11 bra 	$L__BB5_84;
	shr.u32 	%r490, %r1672, 20;
	add.s32 	%r1675, %r1674, %r490;
	and.b32  	%r491, %r1672, 1048575;
	or.b32  	%r492, %r491, 1072693248;
	mov.b64 	%fd3188, {%r1673, %r492};
	setp.lt.u32 	%p13, %r492, 1073127583;
	@%p13 bra 	$L__BB5_83;
	{
	.reg .b32 %temp; 
	mov.b64 	{%r493, %temp}, %fd3188;
	}
	{
	.reg .b32 %temp; 
	mov.b64 	{%temp, %r494}, %fd3188;
	}
	add.s32 	%r495, %r494, -1048576;
	mov.b64 	%fd3188, {%r493, %r495};
	add.s32 	%r1675, %r1675, 1;
$L__BB5_83:
	add.f64 	%fd743, %fd3188, 0dBFF0000000000000;
	add.f64 	%fd744, %fd3188, 0d3FF0000000000000;
	rcp.approx.ftz.f64 	%fd745, %fd744;
	neg.f64 	%fd746, %fd744;
	fma.rn.f64 	%fd747, %fd746, %fd745, 0d3FF0000000000000;
	fma.rn.f64 	%fd748, %fd747, %fd747, %fd747;
	fma.rn.f64 	%fd749, %fd748, %fd745, %fd745;
	mul.f64 	%fd750, %fd743, %fd749;
	fma.rn.f64 	%fd751, %fd743, %fd749, %fd750;
	mul.f64 	%fd752, %fd751, %fd751;
	fma.rn.f64 	%fd753, %fd752, 0d3EB1380B3AE80F1E, 0d3ED0EE258B7A8B04;
	fma.rn.f64 	%fd754, %fd753, %fd752, 0d3EF3B2669F02676F;
	fma.rn.f64 	%fd755, %fd754, %fd752, 0d3F1745CBA9AB0956;
	fma.rn.f64 	%fd756, %fd755, %fd752, 0d3F3C71C72D1B5154;
	fma.rn.f64 	%fd757, %fd756, %fd752, 0d3F624924923BE72D;
	fma.rn.f64 	%fd758, %fd757, %fd752, 0d3F8999999999A3C4;
	fma.rn.f64 	%fd759, %fd758, %fd752, 0d3FB5555555555554;
	sub.f64 	%fd760, %fd743, %fd751;
	add.f64 	%fd761, %fd760, %fd760;
	neg.f64 	%fd762, %fd751;
	fma.rn.f64 	%fd763, %fd762, %fd743, %fd761;
	mul.f64 	%fd764, %fd749, %fd763;
	mul.f64 	%fd765, %fd752, %fd759;
	fma.rn.f64 	%fd766, %fd765, %fd751, %fd764;
	xor.b32  	%r496, %r1675, -2147483648;
	mov.b32 	%r497, 1127219200;
	mov.b64 	%fd767, {%r496, %r497};
	sub.f64 	%fd768, %fd767, %fd94;
	fma.rn.f64 	%fd769, %fd768, 0d3FE62E42FEFA39EF, %fd751;
	fma.rn.f64 	%fd770, %fd768, 0dBFE62E42FEFA39EF, %fd769;
	sub.f64 	%fd771, %fd770, %fd751;
	sub.f64 	%fd772, %fd766, %fd771;
	fma.rn.f64 	%fd773, %fd768, 0d3C7ABC9E3B39803F, %fd772;
	add.f64 	%fd3189, %fd769, %fd773;
	bra.uni 	$L__BB5_85;
$L__BB5_84:
	fma.rn.f64 	%fd742, %fd3187, 0d7FF0000000000000, 0d7FF0000000000000;
	{
	.reg .b32 %temp; 
	mov.b64 	{%temp, %r488}, %fd3187;
	}
	and.b32  	%r489, %r488, 2147483647;
	setp.eq.s32 	%p12, %r489, 0;
	selp.f64 	%fd3189, 0dFFF0000000000000, %fd742, %p12;
$L__BB5_85:
	add.f64 	%fd109, %fd3186, %fd3189;
	abs.f64 	%fd110, %fd109;
	setp.neu.f64 	%p14, %fd110, 0d7FF0000000000000;
	@%p14 bra 	$L__BB5_87;
	mov.f64 	%fd779, 0d0000000000000000;
	mul.rn.f64 	%fd3190, %fd109, %fd779;
	mov.b32 	%r1676, 0;
	bra.uni 	$L__BB5_89;
$L__BB5_87:
	mul.f64 	%fd774, %fd109, 0d3FE45F306DC9C883;
	cvt.rni.s32.f64 	%r1676, %fd774;
	cvt.rn.f64.s32 	%fd775, %r1676;
	fma.rn.f64 	%fd776, %fd775, 0dBFF921FB54442D18, %fd109;
	fma.rn.f64 	%fd777, %fd775, 0dBC91A62633145C00, %fd776;
	fma.rn.f64 	%fd3190, %fd775, 0dB97B839A252049C0, %fd777;
	setp.ltu.f64 	%p15, %fd110, 0d41E0000000000000;
	@%p15 bra 	$L__BB5_89;
	{ // callseq 165, 0
	.param .b64 param0;
	st.param.f64 	[param0], %fd109;
	.param .align 16 .b8 retval0[16];
	call.uni (retval0), 
	__internal_trig_reduction_slowpathd, 
	(
	param0
	);
	ld.param.f64 	%fd3190, [retval0];
	ld.param.b32 	%r1676, [retval0+8];
	} // callseq 165
$L__BB5_89:
	shl.b32 	%r500, %r1676, 6;
	cvt.u64.u32 	%rd17, %r500;
	and.b64  	%rd18, %rd17, 64;
	mov.u64 	%rd19, __cudart_sin_cos_coeffs;
	add.s64 	%rd20, %rd19, %rd18;
	mul.rn.f64 	%fd780, %fd3190, %fd3190;
	and.b32  	%r501, %r1676, 1;
	setp.eq.b32 	%p16, %r501, 1;
	selp.f64 	%fd781, 0dBDA8FF8320FD8164, 0d3DE5DB65F9785EBA, %p16;
	ld.global.nc.v2.f64 	{%fd782, %fd783}, [%rd20];
	fma.rn.f64 	%fd784, %fd781, %fd780, %fd782;
	fma.rn.f64 	%fd785, %fd784, %fd780, %fd783;
	ld.global.nc.v2.f64 	{%fd786, %fd787}, [%rd20+16];
	fma.rn.f64 	%fd788, %fd785, %fd780, %fd786;
	fma.rn.f64 	%fd789, %fd788, %fd780, %fd787;
	ld.global.nc.v2.f64 	{%fd790, %fd791}, [%rd20+32];
	fma.rn.f64 	%fd792, %fd789, %fd780, %fd790;
	fma.rn.f64 	%fd793, %fd792, %fd780, %fd791;
	fma.rn.f64 	%fd794, %fd793, %fd3190, %fd3190;
	fma.rn.f64 	%fd795, %fd793, %fd780, 0d3FF0000000000000;
	selp.f64 	%fd796, %fd795, %fd794, %p16;
	and.b32  	%r502, %r1676, 2;
	setp.eq.s32 	%p17, %r502, 0;
	mov.f64 	%fd797, 0d0000000000000000;
	sub.f64 	%fd798, %fd797, %fd796;
	selp.f64 	%fd799, %fd796, %fd798, %p17;
	fma.rn.f64 	%fd800, %fd95, %fd95, 0d3FF0000000000000;
	sqrt.rn.f64 	%fd801, %fd800;
	add.f64 	%fd115, %fd801, %fd799;
	{
	.reg .b32 %temp; 
	mov.b64 	{%temp, %r88}, %fd115;
	}
	setp.neu.f64 	%p18, %fd115, 0d0000000000000000;
	@%p18 bra 	$L__BB5_91;
	setp.lt.s32 	%p20, %r68, 0;
	setp.eq.s32 	%p21, %r69, 1074790400;
	selp.b32 	%r503, %r88, 0, %p21;
	or.b32  	%r504, %r503, 2146435072;
	selp.b32 	%r505, %r504, %r503, %p20;
	mov.b32 	%r506, 0;
	mov.b64 	%fd3192, {%r506, %r505};
	bra.uni 	$L__BB5_92;
$L__BB5_91:
	abs.f64 	%fd802, %fd115;
	{ // callseq 166, 0
	.param .b64 param0;
	st.param.f64 	[param0], %fd802;
	.param .b64 retval0;
	call.uni (retval0), 
	__internal_accurate_pow, 
	(
	param0
	);
	ld.param.f64 	%fd803, [retval0];
	} // callseq 166
	setp.lt.s32 	%p19, %r88, 0;
	selp.f64 	%fd3192, 0dFFF8000000000000, %fd803, %p19;
$L__BB5_92:
	add.f64 	%fd805, %fd115, 0d4004000000000000;
	{
	.reg .b32 %temp; 
	mov.b64 	{%temp, %r507}, %fd805;
	}
	and.b32  	%r508, %r507, 2146435072;
	setp.ne.s32 	%p22, %r508, 2146435072;
	@%p22 bra 	$L__BB5_97;
	setp.num.f64 	%p23, %fd115, %fd115;
	@%p23 bra 	$L__BB5_95;
	mov.f64 	%fd807, 0d4004000000000000;
	add.rn.f64 	%fd3192, %fd115, %fd807;
	bra.uni 	$L__BB5_97;
$L__BB5_95:
	abs.f64 	%fd806, %fd115;
	setp.neu.f64 	%p24, %fd806, 0d7FF0000000000000;
	@%p24 bra 	$L__BB5_97;
	setp.lt.s32 	%p25, %r88, 0;
	selp.b32 	%r509, %r71, %r70, %p2;
	selp.b32 	%r510, %r509, %r70, %p25;
	mov.b32 	%r511, 0;
	mov.b64 	%fd3192, {%r511, %r510};
$L__BB5_97:
	setp.eq.f64 	%p26, %fd115, 0d3FF0000000000000;
	selp.f64 	%fd122, 0d3FF0000000000000, %fd3192, %p26;
	mul.f64 	%fd123, %fd95, 0d4014000000000000;
	abs.f64 	%fd124, %fd123;
	setp.neu.f64 	%p27, %fd124, 0d7FF0000000000000;
	@%p27 bra 	$L__BB5_99;
	mov.f64 	%fd813, 0d0000000000000000;
	mul.rn.f64 	%fd3194, %fd123, %fd813;
	mov.b32 	%r1678, 1;
	bra.uni 	$L__BB5_102;
$L__BB5_99:
	mul.f64 	%fd808, %fd123, 0d3FE45F306DC9C883;
	cvt.rni.s32.f64 	%r1677, %fd808;
	cvt.rn.f64.s32 	%fd809, %r1677;
	fma.rn.f64 	%fd810, %fd809, 0dBFF921FB54442D18, %fd123;
	fma.rn.f64 	%fd811, %fd809, 0dBC91A62633145C00, %fd810;
	fma.rn.f64 	%fd3194, %fd809, 0dB97B839A252049C0, %fd811;
	setp.ltu.f64 	%p28, %fd124, 0d41E0000000000000;
	@%p28 bra 	$L__BB5_101;
	{ // callseq 167, 0
	.param .b64 param0;
	st.param.f64 	[param0], %fd123;
	.param .align 16 .b8 retval0[16];
	call.uni (retval0), 
	__internal_trig_reduction_slowpathd, 
	(
	param0
	);
	ld.param.f64 	%fd3194, [retval0];
	ld.param.b32 	%r1677, [retval0+8];
	} // callseq 167
$L__BB5_101:
	add.s32 	%r1678, %r1677, 1;
$L__BB5_102:
	shl.b32 	%r514, %r1678, 6;
	cvt.u64.u32 	%rd21, %r514;
	and.b64  	%rd22, %rd21, 64;
	add.s64 	%rd24, %rd19, %rd22;
	mul.rn.f64 	%fd814, %fd3194, %fd3194;
	and.b32  	%r515, %r1678, 1;
	setp.eq.b32 	%p29, %r515, 1;
	selp.f64 	%fd815, 0dBDA8FF8320FD8164, 0d3DE5DB65F9785EBA, %p29;
	ld.global.nc.v2.f64 	{%fd816, %fd817}, [%rd24];
	fma.rn.f64 	%fd818, %fd815, %fd814, %fd816;
	fma.rn.f64 	%fd819, %fd818, %fd814, %fd817;
	ld.global.nc.v2.f64 	{%fd820, %fd821}, [%rd24+16];
	fma.rn.f64 	%fd822, %fd819, %fd814, %fd820;
	fma.rn.f64 	%fd823, %fd822, %fd814, %fd821;
	ld.global.nc.v2.f64 	{%fd824, %fd825}, [%rd24+32];
	fma.rn.f64 	%fd826, %fd823, %fd814, %fd824;
	fma.rn.f64 	%fd827, %fd826, %fd814, %fd825;
	fma.rn.f64 	%fd828, %fd827, %fd3194, %fd3194;
	fma.rn.f64 	%fd829, %fd827, %fd814, 0d3FF0000000000000;
	selp.f64 	%fd830, %fd829, %fd828, %p29;
	and.b32  	%r516, %r1678, 2;
	setp.eq.s32 	%p30, %r516, 0;
	mov.f64 	%fd831, 0d0000000000000000;
	sub.f64 	%fd832, %fd831, %fd830;
	selp.f64 	%fd833, %fd830, %fd832, %p30;
	mul.f64 	%fd130, %fd122, %fd833;
	neg.f64 	%fd834, %fd95;
	fma.rn.f64 	%fd835, %fd95, 0dBFF71547652B82FE, 0d4338000000000000;
	{
	.reg .b32 %temp; 
	mov.b64 	{%r94, %temp}, %fd835;
	}
	mov.f64 	%fd836, 0dC338000000000000;
	add.rn.f64 	%fd837, %fd835, %fd836;
	fma.rn.f64 	%fd838, %fd837, 0dBFE62E42FEFA39EF, %fd834;
	fma.rn.f64 	%fd839, %fd837, 0dBC7ABC9E3B39803F, %fd838;
	fma.rn.f64 	%fd840, %fd839, 0d3E5ADE1569CE2BDF, 0d3E928AF3FCA213EA;
	fma.rn.f64 	%fd841, %fd840, %fd839, 0d3EC71DEE62401315;
	fma.rn.f64 	%fd842, %fd841, %fd839, 0d3EFA01997C89EB71;
	fma.rn.f64 	%fd843, %fd842, %fd839, 0d3F2A01A014761F65;
	fma.rn.f64 	%fd844, %fd843, %fd839, 0d3F56C16C1852B7AF;
	fma.rn.f64 	%fd845, %fd844, %fd839, 0d3F81111111122322;
	fma.rn.f64 	%fd846, %fd845, %fd839, 0d3FA55555555502A1;
	fma.rn.f64 	%fd847, %fd846, %fd839, 0d3FC5555555555511;
	fma.rn.f64 	%fd848, %fd847, %fd839, 0d3FE000000000000B;
	fma.rn.f64 	%fd849, %fd848, %fd839, 0d3FF0000000000000;
	fma.rn.f64 	%fd850, %fd849, %fd839, 0d3FF0000000000000;
	{
	.reg .b32 %temp; 
	mov.b64 	{%r95, %temp}, %fd850;
	}
	{
	.reg .b32 %temp; 
	mov.b64 	{%temp, %r96}, %fd850;
	}
	shl.b32 	%r517, %r94, 20;
	add.s32 	%r518, %r517, %r96;
	mov.b64 	%fd3195, {%r95, %r518};
	{
	.reg .b32 %temp; 
	mov.b64 	{%temp, %r519}, %fd834;
	}
	mov.b32 	%f36, %r519;
	abs.f32 	%f6, %f36;
	setp.lt.f32 	%p31, %f6, 0f4086232B;
	@%p31 bra 	$L__BB5_105;
	setp.gt.f64 	%p32, %fd95, 0d0000000000000000;
	mov.f64 	%fd851, 0d7FF0000000000000;
	sub.f64 	%fd852, %fd851, %fd95;
	selp.f64 	%fd3195, 0d0000000000000000, %fd852, %p32;
	setp.geu.f32 	%p33, %f6, 0f40874800;
	@%p33 bra 	$L__BB5_105;
	shr.u32 	%r520, %r94, 31;
	add.s32 	%r521, %r94, %r520;
	shr.s32 	%r522, %r521, 1;
	shl.b32 	%r523, %r522, 20;
	add.s32 	%r524, %r96, %r523;
	mov.b64 	%fd853, {%r95, %r524};
	sub.s32 	%r525, %r94, %r522;
	shl.b32 	%r526, %r525, 20;
	add.s32 	%r527, %r526, 1072693248;
	mov.b32 	%r528, 0;
	mov.b64 	%fd854, {%r528, %r527};
	mul.f64 	%fd3195, %fd854, %fd853;
$L__BB5_105:
	add.f64 	%fd855, %fd3195, 0d3FF0000000000000;
	div.rn.f64 	%fd135, %fd130, %fd855;
	add.s32 	%r529, %r67, 512;
	cvt.rn.f64.s32 	%fd856, %r529;
	fma.rn.f64 	%fd136, %fd720, %fd856, %fd719;
	fma.rn.f64 	%fd857, %fd136, 0d3FF71547652B82FE, 0d4338000000000000;
	{
	.reg .b32 %temp; 
	mov.b64 	{%r97, %temp}, %fd857;
	}
	mov.f64 	%fd858, 0dC338000000000000;
	add.rn.f64 	%fd859, %fd857, %fd858;
	fma.rn.f64 	%fd860, %fd859, 0dBFE62E42FEFA39EF, %fd136;
	fma.rn.f64 	%fd861, %fd859, 0dBC7ABC9E3B39803F, %fd860;
	fma.rn.f64 	%fd862, %fd861, 0d3E5ADE1569CE2BDF, 0d3E928AF3FCA213EA;
	fma.rn.f64 	%fd863, %fd862, %fd861, 0d3EC71DEE62401315;
	fma.rn.f64 	%fd864, %fd863, %fd861, 0d3EFA01997C89EB71;
	fma.rn.f64 	%fd865, %fd864, %fd861, 0d3F2A01A014761F65;
	fma.rn.f64 	%fd866, %fd865, %fd861, 0d3F56C16C1852B7AF;
	fma.rn.f64 	%fd867, %fd866, %fd861, 0d3F81111111122322;
	fma.rn.f64 	%fd868, %fd867, %fd861, 0d3FA55555555502A1;
	fma.rn.f64 	%fd869, %fd868, %fd861, 0d3FC5555555555511;
	fma.rn.f64 	%fd870, %fd869, %fd861, 0d3FE000000000000B;
	fma.rn.f64 	%fd871, %fd870, %fd861, 0d3FF0000000000000;
	fma.rn.f64 	%fd872, %fd871, %fd861, 0d3FF0000000000000;
	{
	.reg .b32 %temp; 
	mov.b64 	{%r98, %temp}, %fd872;
	}
	{
	.reg .b32 %temp; 
	mov.b64 	{%temp, %r99}, %fd872;
	}
	shl.b32 	%r530, %r97, 20;
	add.s32 	%r531, %r530, %r99;
	mov.b64 	%fd3196, {%r98, %r531};
	{
	.reg .b32 %temp; 
	mov.b64 	{%temp, %r532}, %fd136;
	}
	mov.b32 	%f37, %r532;
	abs.f32 	%f7, %f37;
	setp.lt.f32 	%p34, %f7, 0f4086232B;
	@%p34 bra 	$L__BB5_108;
	setp.lt.f64 	%p35, %fd136, 0d0000000000000000;
	add.f64 	%fd873, %fd136, 0d7FF0000000000000;
	selp.f64 	%fd3196, 0d0000000000000000, %fd873, %p35;
	setp.geu.f32 	%p36, %f7, 0f40874800;
	@%p36 bra 	$L__BB5_108;
	shr.u32 	%r533, %r97, 31;
	add.s32 	%r534, %r97, %r533;
	shr.s32 	%r535, %r534, 1;
	shl.b32 	%r536, %r535, 20;
	add.s32 	%r537, %r99, %r536;
	mov.b64 	%fd874, {%r98, %r537};
	sub.s32 	%r538, %r97, %r535;
	shl.b32 	%r539, %r538, 20;
	add.s32 	%r540, %r539, 1072693248;
	mov.b32 	%r541, 0;
	mov.b64 	%fd875, {%r541, %r540};
	mul.f64 	%fd3196, %fd875, %fd874;
$L__BB5_108:
	add.f64 	%fd3197, %fd136, 0d3FF0000000000000;
	{
	.reg .b32 %temp; 
	mov.b64 	{%temp, %r1679}, %fd3197;
	}
	{
	.reg .b32 %temp; 
	mov.b64 	{%r1680, %temp}, %fd3197;
	}
	setp.gt.s32 	%p37, %r1679, 1048575;
	mov.b32 	%r1681, -1023;
	@%p37 bra 	$L__BB5_110;
	mul.f64 	%fd3197, %fd3197, 0d4350000000000000;
	{
	.reg .b32 %temp; 
	mov.b64 	{%temp, %r1679}, %fd3197;
	}
	{
	.reg .b32 %temp; 
	mov.b64 	{%r1680, %temp}, %fd3197;
	}
	mov.b32 	%r1681, -1077;
$L__BB5_110:
	add.s32 	%r544, %r1679, -1;
	setp.lt.u32 	%p38, %r544, 2146435071;
	@%p38 bra 	$L__BB5_112;
	fma.rn.f64 	%fd876, %fd3197, 0d7FF0000000000000, 0d7FF0000000000000;
	{
	.reg .b32 %temp; 
	mov.b64 	{%temp, %r545}, %fd3197;
	}
	and.b32  	%r546, %r545, 2147483647;
	setp.eq.s32 	%p39, %r546, 0;
	selp.f64 	%fd3199, 0dFFF0000000000000, %fd876, %p39;
	bra.uni 	$L__BB5_115;
$L__BB5_112:
	shr.u32 	%r547, %r1679, 20;
	add.s32 	%r1682, %r1681, %r547;
	and.b32  	%r548, %r1679, 1048575;
	or.b32  	%r549, %r548, 1072693248;
	mov.b64 	%fd3198, {%r1680, %r549};
	setp.lt.u32 	%p40, %r549, 1073127583;
	@%p40 bra 	$L__BB5_114;
	{
	.reg .b32 %temp; 
	mov.b64 	{%r550, %temp}, %fd3198;
	}
	{
	.reg .b32 %temp; 
	mov.b64 	{%temp, %r551}, %fd3198;
	}
	add.s32 	%r552, %r551, -1048576;
	mov.b64 	%fd3198, {%r550, %r552};
	add.s32 	%r1682, %r1682, 1;
$L__BB5_114:
	add.f64 	%fd877, %fd3198, 0dBFF0000000000000;
	add.f64 	%fd878, %fd3198, 0d3FF0000000000000;
	rcp.approx.ftz.f64 	%fd879, %fd878;
	neg.f64 	%fd880, %fd878;
	fma.rn.f64 	%fd881, %fd880, %fd879, 0d3FF0000000000000;
	fma.rn.f64 	%fd882, %fd881, %fd881, %fd881;
	fma.rn.f64 	%fd883, %fd882, %fd879, %fd879;
	mul.f64 	%fd884, %fd877, %fd883;
	fma.rn.f64 	%fd885, %fd877, %fd883, %fd884;
	mul.f64 	%fd886, %fd885, %fd885;
	fma.rn.f64 	%fd887, %fd886, 0d3EB1380B3AE80F1E, 0d3ED0EE258B7A8B04;
	fma.rn.f64 	%fd888, %fd887, %fd886, 0d3EF3B2669F02676F;
	fma.rn.f64 	%fd889, %fd888, %fd886, 0d3F1745CBA9AB0956;
	fma.rn.f64 	%fd890, %fd889, %fd886, 0d3F3C71C72D1B5154;
	fma.rn.f64 	%fd891, %fd890, %fd886, 0d3F624924923BE72D;
	fma.rn.f64 	%fd892, %fd891, %fd886, 0d3F8999999999A3C4;
	fma.rn.f64 	%fd893, %fd892, %fd886, 0d3FB5555555555554;
	sub.f64 	%fd894, %fd877, %fd885;
	add.f64 	%fd895, %fd894, %fd894;
	neg.f64 	%fd896, %fd885;
	fma.rn.f64 	%fd897, %fd896, %fd877, %fd895;
	mul.f64 	%fd898, %fd883, %fd897;
	mul.f64 	%fd899, %fd886, %fd893;
	fma.rn.f64 	%fd900, %fd899, %fd885, %fd898;
	xor.b32  	%r553, %r1682, -2147483648;
	mov.b32 	%r554, 1127219200;
	mov.b64 	%fd901, {%r553, %r554};
	sub.f64 	%fd902, %fd901, %fd94;
	fma.rn.f64 	%fd903, %fd902, 0d3FE62E42FEFA39EF, %fd885;
	fma.rn.f64 	%fd904, %fd902, 0dBFE62E42FEFA39EF, %fd903;
	sub.f64 	%fd905, %fd904, %fd885;
	sub.f64 	%fd906, %fd900, %fd905;
	fma.rn.f64 	%fd907, %fd902, 0d3C7ABC9E3B39803F, %fd906;
	add.f64 	%fd3199, %fd903, %fd907;
$L__BB5_115:
	add.f64 	%fd150, %fd3196, %fd3199;
	abs.f64 	%fd151, %fd150;
	setp.eq.f64 	%p41, %fd151, 0d7FF0000000000000;
	@%p41 bra 	$L__BB5_118;
	mul.f64 	%fd908, %fd150, 0d3FE45F306DC9C883;
	cvt.rni.s32.f64 	%r1683, %fd908;
	cvt.rn.f64.s32 	%fd909, %r1683;
	fma.rn.f64 	%fd910, %fd909, 0dBFF921FB54442D18, %fd150;
	fma.rn.f64 	%fd911, %fd909, 0dBC91A62633145C00, %fd910;
	fma.rn.f64 	%fd3200, %fd909, 0dB97B839A252049C0, %fd911;
	setp.ltu.f64 	%p42, %fd151, 0d41E0000000000000;
	@%p42 bra 	$L__BB5_119;
	{ // callseq 168, 0
	.param .b64 param0;
	st.param.f64 	[param0], %fd150;
	.param .align 16 .b8 retval0[16];
	call.uni (retval0), 
	__internal_trig_reduction_slowpathd, 
	(
	param0
	);
	ld.param.f64 	%fd3200, [retval0];
	ld.param.b32 	%r1683, [retval0+8];
	} // callseq 168
	bra.uni 	$L__BB5_119;
$L__BB5_118:
	mov.f64 	%fd913, 0d0000000000000000;
	mul.rn.f64 	%fd3200, %fd150, %fd913;
	mov.b32 	%r1683, 0;
$L__BB5_119:
	shl.b32 	%r557, %r1683, 6;
	cvt.u64.u32 	%rd25, %r557;
	and.b64  	%rd26, %rd25, 64;
	add.s64 	%rd28, %rd19, %rd26;
	mul.rn.f64 	%fd914, %fd3200, %fd3200;
	and.b32  	%r558, %r1683, 1;
	setp.eq.b32 	%p43, %r558, 1;
	selp.f64 	%fd915, 0dBDA8FF8320FD8164, 0d3DE5DB65F9785EBA, %p43;
	ld.global.nc.v2.f64 	{%fd916, %fd917}, [%rd28];
	fma.rn.f64 	%fd918, %fd915, %fd914, %fd916;
	fma.rn.f64 	%fd919, %fd918, %fd914, %fd917;
	ld.global.nc.v2.f64 	{%fd920, %fd921}, [%rd28+16];
	fma.rn.f64 	%fd922, %fd919, %fd914, %fd920;
	fma.rn.f64 	%fd923, %fd922, %fd914, %fd921;
	ld.global.nc.v2.f64 	{%fd924, %fd925}, [%rd28+32];
	fma.rn.f64 	%fd926, %fd923, %fd914, %fd924;
	fma.rn.f64 	%fd927, %fd926, %fd914, %fd925;
	fma.rn.f64 	%fd928, %fd927, %fd3200, %fd3200;
	fma.rn.f64 	%fd929, %fd927, %fd914, 0d3FF0000000000000;
	selp.f64 	%fd930, %fd929, %fd928, %p43;
	and.b32  	%r559, %r1683, 2;
	setp.eq.s32 	%p44, %r559, 0;
	mov.f64 	%fd931, 0d0000000000000000;
	sub.f64 	%fd932, %fd931, %fd930;
	selp.f64 	%fd933, %fd930, %fd932, %p44;
	fma.rn.f64 	%fd934, %fd136, %fd136, 0d3FF0000000000000;
	sqrt.rn.f64 	%fd935, %fd934;
	add.f64 	%fd156, %fd935, %fd933;
	{
	.reg .b32 %temp; 
	mov.b64 	{%temp, %r113}, %fd156;
	}
	setp.eq.f64 	%p45, %fd156, 0d0000000000000000;
	@%p45 bra 	$L__BB5_121;
	abs.f64 	%fd936, %fd156;
	{ // callseq 169, 0
	.param .b64 param0;
	st.param.f64 	[param0], %fd936;
	.param .b64 retval0;
	call.uni (retval0), 
	__internal_accurate_pow, 
	(
	param0
	);
	ld.param.f64 	%fd937, [retval0];
	} // callseq 169
	setp.lt.s32 	%p46, %r113, 0;
	selp.f64 	%fd3202, 0dFFF8000000000000, %fd937, %p46;
	bra.uni 	$L__BB5_122;
$L__BB5_121:
	setp.lt.s32 	%p47, %r68, 0;
	setp.eq.s32 	%p48, %r69, 1074790400;
	selp.b32 	%r560, %r113, 0, %p48;
	or.b32  	%r561, %r560, 2146435072;
	selp.b32 	%r562, %r561, %r560, %p47;
	mov.b32 	%r563, 0;
	mov.b64 	%fd3202, {%r563, %r562};
$L__BB5_122:
	add.f64 	%fd939, %fd156, 0d4004000000000000;
	{
	.reg .b32 %temp; 
	mov.b64 	{%temp, %r564}, %fd939;
	}
	and.b32  	%r565, %r564, 2146435072;
	setp.ne.s32 	%p49, %r565, 2146435072;
	@%p49 bra 	$L__BB5_127;
	setp.nan.f64 	%p50, %fd156, %fd156;
	@%p50 bra 	$L__BB5_126;
	abs.f64 	%fd940, %fd156;
	setp.neu.f64 	%p51, %fd940, 0d7FF0000000000000;
	@%p51 bra 	$L__BB5_127;
	setp.lt.s32 	%p52, %r113, 0;
	selp.b32 	%r566, %r71, %r70, %p2;
	selp.b32 	%r567, %r566, %r70, %p52;
	mov.b32 	%r568, 0;
	mov.b64 	%fd3202, {%r568, %r567};
	bra.uni 	$L__BB5_127;
$L__BB5_126:
	mov.f64 	%fd941, 0d4004000000000000;
	add.rn.f64 	%fd3202, %fd156, %fd941;
$L__BB5_127:
	setp.eq.f64 	%p53, %fd156, 0d3FF0000000000000;
	selp.f64 	%fd163, 0d3FF0000000000000, %fd3202, %p53;
	mul.f64 	%fd164, %fd136, 0d4014000000000000;
	abs.f64 	%fd165, %fd164;
	setp.eq.f64 	%p54, %fd165, 0d7FF0000000000000;
	@%p54 bra 	$L__BB5_131;
	mul.f64 	%fd942, %fd164, 0d3FE45F306DC9C883;
	cvt.rni.s32.f64 	%r1684, %fd942;
	cvt.rn.f64.s32 	%fd943, %r1684;
	fma.rn.f64 	%fd944, %fd943, 0dBFF921FB54442D18, %fd164;
	fma.rn.f64 	%fd945, %fd943, 0dBC91A62633145C00, %fd944;
	fma.rn.f64 	%fd3204, %fd943, 0dB97B839A252049C0, %fd945;
	setp.ltu.f64 	%p55, %fd165, 0d41E0000000000000;
	@%p55 bra 	$L__BB5_130;
	{ // callseq 170, 0
	.param .b64 param0;
	st.param.f64 	[param0], %fd164;
	.param .align 16 .b8 retval0[16];
	call.uni (retval0), 
	__internal_trig_reduction_slowpathd, 
	(
	param0
	);
	ld.param.f64 	%fd3204, [retval0];
	ld.param.b32 	%r1684, [retval0+8];
	} // callseq 170
$L__BB5_130:
	add.s32 	%r1685, %r1684, 1;
	bra.uni 	$L__BB5_132;
$L__BB5_131:
	mov.f64 	%fd947, 0d0000000000000000;
	mul.rn.f64 	%fd3204, %fd164, %fd947;
	mov.b32 	%r1685, 1;
$L__BB5_132:
	shl.b32 	%r571, %r1685, 6;
	cvt.u64.u32 	%rd29, %r571;
	and.b64  	%rd30, %rd29, 64;
	add.s64 	%rd32, %rd19, %rd30;
	mul.rn.f64 	%fd948, %fd3204, %fd3204;
	and.b32  	%r572, %r1685, 1;
	setp.eq.b32 	%p56, %r572, 1;
	selp.f64 	%fd949, 0dBDA8FF8320FD8164, 0d3DE5DB65F9785EBA, %p56;
	ld.global.nc.v2.f64 	{%fd950, %fd951}, [%rd32];
	fma.rn.f64 	%fd952, %fd949, %fd948, %fd950;
	fma.rn.f64 	%fd953, %fd952, %fd948, %fd951;
	ld.global.nc.v2.f64 	{%fd954, %fd955}, [%rd32+16];
	fma.rn.f64 	%fd956, %fd953, %fd948, %fd954;
	fma.rn.f64 	%fd957, %fd956, %fd948, %fd955;
	ld.global.nc.v2.f64 	{%fd958, %fd959}, [%rd32+32];
	fma.rn.f64 	%fd960, %fd957, %fd948, %fd958;
	fma.rn.f64 	%fd961, %fd960, %fd948, %fd959;
	fma.rn.f64 	%fd962, %fd961, %fd3204, %fd3204;
	fma.rn.f64 	%fd963, %fd961, %fd948, 0d3FF0000000000000;
	selp.f64 	%fd964, %fd963, %fd962, %p56;
	and.b32  	%r573, %r1685, 2;
	setp.eq.s32 	%p57, %r573, 0;
	mov.f64 	%fd965, 0d0000000000000000;
	sub.f64 	%fd966, %fd965, %fd964;
	selp.f64 	%fd967, %fd964, %fd966, %p57;
	mul.f64 	%fd171, %fd163, %fd967;
	neg.f64 	%fd968, %fd136;
	fma.rn.f64 	%fd969, %fd136, 0dBFF71547652B82FE, 0d4338000000000000;
	{
	.reg .b32 %temp; 
	mov.b64 	{%r119, %temp}, %fd969;
	}
	mov.f64 	%fd970, 0dC338000000000000;
	add.rn.f64 	%fd971, %fd969, %fd970;
	fma.rn.f64 	%fd972, %fd971, 0dBFE62E42FEFA39EF, %fd968;
	fma.rn.f64 	%fd973, %fd971, 0dBC7ABC9E3B39803F, %fd972;
	fma.rn.f64 	%fd974, %fd973, 0d3E5ADE1569CE2BDF, 0d3E928AF3FCA213EA;
	fma.rn.f64 	%fd975, %fd974, %fd973, 0d3EC71DEE62401315;
	fma.rn.f64 	%fd976, %fd975, %fd973, 0d3EFA01997C89EB71;
	fma.rn.f64 	%fd977, %fd976, %fd973, 0d3F2A01A014761F65;
	fma.rn.f64 	%fd978, %fd977, %fd973, 0d3F56C16C1852B7AF;
	fma.rn.f64 	%fd979, %fd978, %fd973, 0d3F81111111122322;
	fma.rn.f64 	%fd980, %fd979, %fd973, 0d3FA55555555502A1;
	fma.rn.f64 	%fd981, %fd980, %fd973, 0d3FC5555555555511;
	fma.rn.f64 	%fd982, %fd981, %fd973, 0d3FE000000000000B;
	fma.rn.f64 	%fd983, %fd982, %fd973, 0d3FF0000000000000;
	fma.rn.f64 	%fd984, %fd983, %fd973, 0d3FF0000000000000;
	{
	.reg .b32 %temp; 
	mov.b64 	{%r120, %temp}, %fd984;
	}
	{
	.reg .b32 %temp; 
	mov.b64 	{%temp, %r121}, %fd984;
	}
	shl.b32 	%r574, %r119, 20;
	add.s32 	%r575, %r574, %r121;
	mov.b64 	%fd3205, {%r120, %r575};
	{
	.reg .b32 %temp; 
	mov.b64 	{%temp, %r576}, %fd968;
	}
	mov.b32 	%f38, %r576;
	abs.f32 	%f8, %f38;
	setp.lt.f32 	%p58, %f8, 0f4086232B;
	@%p58 bra 	$L__BB5_135;
	setp.gt.f64 	%p59, %fd136, 0d0000000000000000;
	mov.f64 	%fd985, 0d7FF0000000000000;
	sub.f64 	%fd986, %fd985, %fd136;
	selp.f64 	%fd3205, 0d0000000000000000, %fd986, %p59;
	setp.geu.f32 	%p60, %f8, 0f40874800;
	@%p60 bra 	$L__BB5_135;
	shr.u32 	%r577, %r119, 31;
	add.s32 	%r578, %r119, %r577;
	shr.s32 	%r579, %r578, 1;
	shl.b32 	%r580, %r579, 20;
	add.s32 	%r581, %r121, %r580;
	mov.b64 	%fd987, {%r120, %r581};
	sub.s32 	%r582, %r119, %r579;
	shl.b32 	%r583, %r582, 20;
	add.s32 	%r584, %r583, 1072693248;
	mov.b32 	%r585, 0;
	mov.b64 	%fd988, {%r585, %r584};
	mul.f64 	%fd3205, %fd988, %fd987;
$L__BB5_135:
	add.f64 	%fd989, %fd3205, 0d3FF0000000000000;
	div.rn.f64 	%fd176, %fd171, %fd989;
	add.s32 	%r586, %r67, 1024;
	cvt.rn.f64.s32 	%fd990, %r586;
	fma.rn.f64 	%fd177, %fd720, %fd990, %fd719;
	fma.rn.f64 	%fd991, %fd177, 0d3FF71547652B82FE, 0d4338000000000000;
	{
	.reg .b32 %temp; 
	mov.b64 	{%r122, %temp}, %fd991;
	}
	mov.f64 	%fd992, 0dC338000000000000;
	add.rn.f64 	%fd993, %fd991, %fd992;
	fma.rn.f64 	%fd994, %fd993, 0dBFE62E42FEFA39EF, %fd177;
	fma.rn.f64 	%fd995, %fd993, 0dBC7ABC9E3B39803F, %fd994;
	fma.rn.f64 	%fd996, %fd995, 0d3E5ADE1569CE2BDF, 0d3E928AF3FCA213EA;
	fma.rn.f64 	%fd997, %fd996, %fd995, 0d3EC71DEE62401315;
	fma.rn.f64 	%fd998, %fd997, %fd995, 0d3EFA01997C89EB71;
	fma.rn.f64 	%fd999, %fd998, %fd995, 0d3F2A01A014761F65;
	fma.rn.f64 	%fd1000, %fd999, %fd995, 0d3F56C16C1852B7AF;
	fma.rn.f64 	%fd1001, %fd1000, %fd995, 0d3F81111111122322;
	fma.rn.f64 	%fd1002, %fd1001, %fd995, 0d3FA55555555502A1;
	fma.rn.f64 	%fd1003, %fd1002, %fd995, 0d3FC5555555555511;
	fma.rn.f64 	%fd1004, %fd1003, %fd995, 0d3FE000000000000B;
	fma.rn.f64 	%fd1005, %fd1004, %fd995, 0d3FF0000000000000;
	fma.rn.f64 	%fd1006, %fd1005, %fd995, 0d3FF0000000000000;
	{
	.reg .b32 %temp; 
	mov.b64 	{%r123, %temp}, %fd1006;
	}
	{
	.reg .b32 %temp; 
	mov.b64 	{%temp, %r124}, %fd1006;
	}
	shl.b32 	%r587, %r122, 20;
	add.s32 	%r588, %r587, %r124;
	mov.b64 	%fd3206, {%r123, %r588};
	{
	.reg .b32 %temp; 
	mov.b64 	{%temp, %r589}, %fd177;
	}
	mov.b32 	%f39, %r589;
	abs.f32 	%f9, %f39;
	setp.lt.f32 	%p61, %f9, 0f4086232B;
	@%p61 bra 	$L__BB5_138;
	setp.lt.f64 	%p62, %fd177, 0d0000000000000000;
	add.f64 	%fd1007, %fd177, 0d7FF0000000000000;
	selp.f64 	%fd3206, 0d0000000000000000, %fd1007, %p62;
	setp.geu.f32 	%p63, %f9, 0f40874800;
	@%p63 bra 	$L__BB5_138;
	shr.u32 	%r590, %r122, 31;
	add.s32 	%r591, %r122, %r590;
	shr.s32 	%r592, %r591, 1;
	shl.b32 	%r593, %r592, 20;
	add.s32 	%r594, %r124, %r593;
	mov.b64 	%fd1008, {%r123, %r594};
	sub.s32 	%r595, %r122, %r592;
	shl.b32 	%r596, %r595, 20;
	add.s32 	%r597, %r596, 1072693248;
	mov.b32 	%r598, 0;
	mov.b64 	%fd1009, {%r598, %r597};
	mul.f64 	%fd3206, %fd1009, %fd1008;
$L__BB5_138:
	add.f64 	%fd3207, %fd177, 0d3FF0000000000000;
	{
	.reg .b32 %temp; 
	mov.b64 	{%temp, %r1686}, %fd3207;
	}
	{
	.reg .b32 %temp; 
	mov.b64 	{%r1687, %temp}, %fd3207;
	}
	setp.gt.s32 	%p64, %r1686, 1048575;
	mov.b32 	%r1688, -1023;
	@%p64 bra 	$L__BB5_140;
	mul.f64 	%fd3207, %fd3207, 0d4350000000000000;
	{
	.reg .b32 %temp; 
	mov.b64 	{%temp, %r1686}, %fd3207;
	}
	{
	.reg .b32 %temp; 
	mov.b64 	{%r1687, %temp}, %fd3207;
	}
	mov.b32 	%r1688, -1077;
$L__BB5_140:
	add.s32 	%r601, %r1686, -1;
	setp.lt.u32 	%p65, %r601, 2146435071;
	@%p65 bra 	$L__BB5_142;
	fma.rn.f64 	%fd1010, %fd3207, 0d7FF0000000000000, 0d7FF0000000000000;
	{
	.reg .b32 %temp; 
	mov.b64 	{%temp, %r602}, %fd3207;
	}
	and.b32  	%r603, %r602, 2147483647;
	setp.eq.s32 	%p66, %r603, 0;
	selp.f64 	%fd3209, 0dFFF0000000000000, %fd1010, %p66;
	bra.uni 	$L__BB5_145;
$L__BB5_142:
	shr.u32 	%r604, %r1686, 20;
	add.s32 	%r1689, %r1688, %r604;
	and.b32  	%r605, %r1686, 1048575;
	or.b32  	%r606, %r605, 1072693248;
	mov.b64 	%fd3208, {%r1687, %r606};
	setp.lt.u32 	%p67, %r606, 1073127583;
	@%p67 bra 	$L__BB5_144;
	{
	.reg .b32 %temp; 
	mov.b64 	{%r607, %temp}, %fd3208;
	}
	{
	.reg .b32 %temp; 
	mov.b64 	{%temp, %r608}, %fd3208;
	}
	add.s32 	%r609, %r608, -1048576;
	mov.b64 	%fd3208, {%r607, %r609};
	add.s32 	%r1689, %r1689, 1;
$L__BB5_144:
	add.f64 	%fd1011, %fd3208, 0dBFF0000000000000;
	add.f64 	%fd1012, %fd3208, 0d3FF0000000000000;
	rcp.approx.ftz.f64 	%fd1013, %fd1012;
	neg.f64 	%fd1014, %fd1012;
	fma.rn.f64 	%fd1015, %fd1014, %fd1013, 0d3FF0000000000000;
	fma.rn.f64 	%fd1016, %fd1015, %fd1015, %fd1015;
	fma.rn.f64 	%fd1017, %fd1016, %fd1013, %fd1013;
	mul.f64 	%fd1018, %fd1011, %fd1017;
	fma.rn.f64 	%fd1019, %fd1011, %fd1017, %fd1018;
	mul.f64 	%fd1020, %fd1019, %fd1019;
	fma.rn.f64 	%fd1021, %fd1020, 0d3EB1380B3AE80F1E, 0d3ED0EE258B7A8B04;
	fma.rn.f64 	%fd1022, %fd1021, %fd1020, 0d3EF3B2669F02676F;
	fma.rn.f64 	%fd1023, %fd1022, %fd1020, 0d3F1745CBA9AB0956;
	fma.rn.f64 	%fd1024, %fd1023, %fd1020, 0d3F3C71C72D1B5154;
	fma.rn.f64 	%fd1025, %fd1024, %fd1020, 0d3F624924923BE72D;
	fma.rn.f64 	%fd1026, %fd1025, %fd1020, 0d3F8999999999A3C4;
	fma.rn.f64 	%fd1027, %fd1026, %fd1020, 0d3FB5555555555554;
	sub.f64 	%fd1028, %fd1011, %fd1019;
	add.f64 	%fd1029, %fd1028, %fd1028;
	neg.f64 	%fd1030, %fd1019;
	fma.rn.f64 	%fd1031, %fd1030, %fd1011, %fd1029;
	mul.f64 	%fd1032, %fd1017, %fd1031;
	mul.f64 	%fd1033, %fd1020, %fd1027;
	fma.rn.f64 	%fd1034, %fd1033, %fd1019, %fd1032;
	xor.b32  	%r610, %r1689, -2147483648;
	mov.b32 	%r611, 1127219200;
	mov.b64 	%fd1035, {%r610, %r611};
	sub.f64 	%fd1036, %fd1035, %fd94;
	fma.rn.f64 	%fd1037, %fd1036, 0d3FE62E42FEFA39EF, %fd1019;
	fma.rn.f64 	%fd1038, %fd1036, 0dBFE62E42FEFA39EF, %fd1037;
	sub.f64 	%fd1039, %fd1038, %fd1019;
	sub.f64 	%fd1040, %fd1034, %fd1039;
	fma.rn.f64 	%fd1041, %fd1036, 0d3C7ABC9E3B39803F, %fd1040;
	add.f64 	%fd3209, %fd1037, %fd1041;
$L__BB5_145:
	add.f64 	%fd191, %fd3206, %fd3209;
	abs.f64 	%fd192, %fd191;
	setp.eq.f64 	%p68, %fd192, 0d7FF0000000000000;
	@%p68 bra 	$L__BB5_148;
	mul.f64 	%fd1042, %fd191, 0d3FE45F306DC9C883;
	cvt.rni.s32.f64 	%r1690, %fd1042;
	cvt.rn.f64.s32 	%fd1043, %r1690;
	fma.rn.f64 	%fd1044, %fd1043, 0dBFF921FB54442D18, %fd191;
	fma.rn.f64 	%fd1045, %fd1043, 0dBC91A62633145C00, %fd1044;
	fma.rn.f64 	%fd3210, %fd1043, 0dB97B839A252049C0, %fd1045;
	setp.ltu.f64 	%p69, %fd192, 0d41E0000000000000;
	@%p69 bra 	$L__BB5_149;
	{ // callseq 171, 0
	.param .b64 param0;
	st.param.f64 	[param0], %fd191;
	.param .align 16 .b8 retval0[16];
	call.uni (retval0), 
	__internal_trig_reduction_slowpathd, 
	(
	param0
	);
	ld.param.f64 	%fd3210, [retval0];
	ld.param.b32 	%r1690, [retval0+8];
	} // callseq 171
	bra.uni 	$L__BB5_149;
$L__BB5_148:
	mov.f64 	%fd1047, 0d0000000000000000;
	mul.rn.f64 	%fd3210, %fd191, %fd1047;
	mov.b32 	%r1690, 0;
$L__BB5_149:
	shl.b32 	%r614, %r1690, 6;
	cvt.u64.u32 	%rd33, %r614;
	and.b64  	%rd34, %rd33, 64;
	add.s64 	%rd36, %rd19, %rd34;
	mul.rn.f64 	%fd1048, %fd3210, %fd3210;
	and.b32  	%r615, %r1690, 1;
	setp.eq.b32 	%p70, %r615, 1;
	selp.f64 	%fd1049, 0dBDA8FF8320FD8164, 0d3DE5DB65F9785EBA, %p70;
	ld.global.nc.v2.f64 	{%fd1050, %fd1051}, [%rd36];
	fma.rn.f64 	%fd1052, %fd1049, %fd1048, %fd1050;
	fma.rn.f64 	%fd1053, %fd1052, %fd1048, %fd1051;
	ld.global.nc.v2.f64 	{%fd1054, %fd1055}, [%rd36+16];
	fma.rn.f64 	%fd1056, %fd1053, %fd1048, %fd1054;
	fma.rn.f64 	%fd1057, %fd1056, %fd1048, %fd1055;
	ld.global.nc.v2.f64 	{%fd1058, %fd1059}, [%rd36+32];
	fma.rn.f64 	%fd1060, %fd1057, %fd1048, %fd1058;
	fma.rn.f64 	%fd1061, %fd1060, %fd1048, %fd1059;
	fma.rn.f64 	%fd1062, %fd1061, %fd3210, %fd3210;
	fma.rn.f64 	%fd1063, %fd1061, %fd1048, 0d3FF0000000000000;
	selp.f64 	%fd1064, %fd1063, %fd1062, %p70;
	and.b32  	%r616, %r1690, 2;
	setp.eq.s32 	%p71, %r616, 0;
	mov.f64 	%fd1065, 0d0000000000000000;
	sub.f64 	%fd1066, %fd1065, %fd1064;
	selp.f64 	%fd1067, %fd1064, %fd1066, %p71;
	fma.rn.f64 	%fd1068, %fd177, %fd177, 0d3FF0000000000000;
	sqrt.rn.f64 	%fd1069, %fd1068;
	add.f64 	%fd197, %fd1069, %fd1067;
	{
	.reg .b32 %temp; 
	mov.b64 	{%temp, %r138}, %fd197;
	}
	setp.eq.f64 	%p72, %fd197, 0d0000000000000000;
	@%p72 bra 	$L__BB5_151;
	abs.f64 	%fd1070, %fd197;
	{ // callseq 172, 0
	.param .b64 param0;
	st.param.f64 	[param0], %fd1070;
	.param .b64 retval0;
	call.uni (retval0), 
	__internal_accurate_pow, 
	(
	param0
	);
	ld.param.f64 	%fd1071, [retval0];
	} // callseq 172
	setp.lt.s32 	%p73, %r138, 0;
	selp.f64 	%fd3212, 0dFFF8000000000000, %fd1071, %p73;
	bra.uni 	$L__BB5_152;
$L__BB5_151:
	setp.lt.s32 	%p74, %r68, 0;
	setp.eq.s32 	%p75, %r69, 1074790400;
	selp.b32 	%r617, %r138, 0, %p75;
	or.b32  	%r618, %r617, 2146435072;
	selp.b32 	%r619, %r618, %r617, %p74;
	mov.b32 	%r620, 0;
	mov.b64 	%fd3212, {%r620, %r619};
$L__BB5_152:
	add.f64 	%fd1073, %fd197, 0d4004000000000000;
	{
	.reg .b32 %temp; 
	mov.b64 	{%temp, %r621}, %fd1073;
	}
	and.b32  	%r622, %r621, 2146435072;
	setp.ne.s32 	%p76, %r622, 2146435072;
	@%p76 bra 	$L__BB5_157;
	setp.nan.f64 	%p77, %fd197, %fd197;
	@%p77 bra 	$L__BB5_156;
	abs.f64 	%fd1074, %fd197;
	setp.neu.f64 	%p78, %fd1074, 0d7FF0000000000000;
	@%p78 bra 	$L__BB5_157;
	setp.lt.s32 	%p79, %r138, 0;
	selp.b32 	%r623, %r71, %r70, %p2;
	selp.b32 	%r624, %r623, %r70, %p79;
	mov.b32 	%r625, 0;
	mov.b64 	%fd3212, {%r625, %r624};
	bra.uni 	$L__BB5_157;
$L__BB5_156:
	mov.f64 	%fd1075, 0d4004000000000000;
	add.rn.f64 	%fd3212, %fd197, %fd1075;
$L__BB5_157:
	setp.eq.f64 	%p80, %fd197, 0d3FF0000000000000;
	selp.f64 	%fd204, 0d3FF0000000000000, %fd3212, %p80;
	mul.f64 	%fd205, %fd177, 0d4014000000000000;
	abs.f64 	%fd206, %fd205;
	setp.eq.f64 	%p81, %fd206, 0d7FF0000000000000;
	@%p81 bra 	$L__BB5_161;
	mul.f64 	%fd1076, %fd205, 0d3FE45F306DC9C883;
	cvt.rni.s32.f64 	%r1691, %fd1076;
	cvt.rn.f64.s32 	%fd1077, %r1691;
	fma.rn.f64 	%fd1078, %fd1077, 0dBFF921FB54442D18, %fd205;
	fma.rn.f64 	%fd1079, %fd1077, 0dBC91A62633145C00, %fd1078;
	fma.rn.f64 	%fd3214, %fd1077, 0dB97B839A252049C0, %fd1079;
	setp.ltu.f64 	%p82, %fd206, 0d41E0000000000000;
	@%p82 bra 	$L__BB5_160;
	{ // callseq 173, 0
	.param .b64 param0;
	st.param.f64 	[param0], %fd205;
	.param .align 16 .b8 retval0[16];
	call.uni (retval0), 
	__internal_trig_reduction_slowpathd, 
	(
	param0
	);
	ld.param.f64 	%fd3214, [retval0];
	ld.param.b32 	%r1691, [retval0+8];
	} // callseq 173
$L__BB5_160:
	add.s32 	%r1692, %r1691, 1;
	bra.uni 	$L__BB5_162;
$L__BB5_161:
	mov.f64 	%fd1081, 0d0000000000000000;
	mul.rn.f64 	%fd3214, %fd205, %fd1081;
	mov.b32 	%r1692, 1;
$L__BB5_162:
	shl.b32 	%r628, %r1692, 6;
	cvt.u64.u32 	%rd37, %r628;
	and.b64  	%rd38, %rd37, 64;
	add.s64 	%rd40, %rd19, %rd38;
	mul.rn.f64 	%fd1082, %fd3214, %fd3214;
	and.b32  	%r629, %r1692, 1;
	setp.eq.b32 	%p83, %r629, 1;
	selp.f64 	%fd1083, 0dBDA8FF8320FD8164, 0d3DE5DB65F9785EBA, %p83;
	ld.global.nc.v2.f64 	{%fd1084, %fd1085}, [%rd40];
	fma.rn.f64 	%fd1086, %fd1083, %fd1082, %fd1084;
	fma.rn.f64 	%fd1087, %fd1086, %fd1082, %fd1085;
	ld.global.nc.v2.f64 	{%fd1088, %fd1089}, [%rd40+16];
	fma.rn.f64 	%fd1090, %fd1087, %fd1082, %fd1088;
	fma.rn.f64 	%fd1091, %fd1090, %fd1082, %fd1089;
	ld.global.nc.v2.f64 	{%fd1092, %fd1093}, [%rd40+32];
	fma.rn.f64 	%fd1094, %fd1091, %fd1082, %fd1092;
	fma.rn.f64 	%fd1095, %fd1094, %fd1082, %fd1093;
	fma.rn.f64 	%fd1096, %fd1095, %fd3214, %fd3214;
	fma.rn.f64 	%fd1097, %fd1095, %fd1082, 0d3FF0000000000000;
	selp.f64 	%fd1098, %fd1097, %fd1096, %p83;
	and.b32  	%r630, %r1692, 2;
	setp.eq.s32 	%p84, %r630, 0;
	mov.f64 	%fd1099, 0d0000000000000000;
	sub.f64 	%fd1100, %fd1099, %fd1098;
	selp.f64 	%fd1101, %fd1098, %fd1100, %p84;
	mul.f64 	%fd212, %fd204, %fd1101;
	neg.f64 	%fd1102, %fd177;
	fma.rn.f64 	%fd1103, %fd177, 0dBFF71547652B82FE, 0d4338000000000000;
	{
	.reg .b32 %temp; 
	mov.b64 	{%r144, %temp}, %fd1103;
	}
	mov.f64 	%fd1104, 0dC338000000000000;
	add.rn.f64 	%fd1105, %fd1103, %fd1104;
	fma.rn.f64 	%fd1106, %fd1105, 0dBFE62E42FEFA39EF, %fd1102;
	fma.rn.f64 	%fd1107, %fd1105, 0dBC7ABC9E3B39803F, %fd1106;
	fma.rn.f64 	%fd1108, %fd1107, 0d3E5ADE1569CE2BDF, 0d3E928AF3FCA213EA;
	fma.rn.f64 	%fd1109, %fd1108, %fd1107, 0d3EC71DEE62401315;
	fma.rn.f64 	%fd1110, %fd1109, %fd1107, 0d3EFA01997C89EB71;
	fma.rn.f64 	%fd1111, %fd1110, %fd1107, 0d3F2A01A014761F65;
	fma.rn.f64 	%fd1112, %fd1111, %fd1107, 0d3F56C16C1852B7AF;
	fma.rn.f64 	%fd1113, %fd1112, %fd1107, 0d3F81111111122322;
	fma.rn.f64 	%fd1114, %fd1113, %fd1107, 0d3FA55555555502A1;
	fma.rn.f64 	%fd1115, %fd1114, %fd1107, 0d3FC5555555555511;
	fma.rn.f64 	%fd1116, %fd1115, %fd1107, 0d3FE000000000000B;
	fma.rn.f64 	%fd1117, %fd1116, %fd1107, 0d3FF0000000000000;
	fma.rn.f64 	%fd1118, %fd1117, %fd1107, 0d3FF0000000000000;
	{
	.reg .b32 %temp; 
	mov.b64 	{%r145, %temp}, %fd1118;
	}
	{
	.reg .b32 %temp; 
	mov.b64 	{%temp, %r146}, %fd1118;
	}
	shl.b32 	%r631, %r144, 20;
	add.s32 	%r632, %r631, %r146;
	mov.b64 	%fd3215, {%r145, %r632};
	{
	.reg .b32 %temp; 
	mov.b64 	{%temp, %r633}, %fd1102;
	}
	mov.b32 	%f40, %r633;
	abs.f32 	%f10, %f40;
	setp.lt.f32 	%p85, %f10, 0f4086232B;
	@%p85 bra 	$L__BB5_165;
	setp.gt.f64 	%p86, %fd177, 0d0000000000000000;
	mov.f64 	%fd1119, 0d7FF0000000000000;
	sub.f64 	%fd1120, %fd1119, %fd177;
	selp.f64 	%fd3215, 0d0000000000000000, %fd1120, %p86;
	setp.geu.f32 	%p87, %f10, 0f40874800;
	@%p87 bra 	$L__BB5_165;
	shr.u32 	%r634, %r144, 31;
	add.s32 	%r635, %r144, %r634;
	shr.s32 	%r636, %r635, 1;
	shl.b32 	%r637, %r636, 20;
	add.s32 	%r638, %r146, %r637;
	mov.b64 	%fd1121, {%r145, %r638};
	sub.s32 	%r639, %r144, %r636;
	shl.b32 	%r640, %r639, 20;
	add.s32 	%r641, %r640, 1072693248;
	mov.b32 	%r642, 0;
	mov.b64 	%fd1122, {%r642, %r641};
	mul.f64 	%fd3215, %fd1122, %fd1121;
$L__BB5_165:
	add.f64 	%fd1123, %fd3215, 0d3FF0000000000000;
	div.rn.f64 	%fd217, %fd212, %fd1123;
	add.s32 	%r643, %r67, 1536;
	cvt.rn.f64.s32 	%fd1124, %r643;
	fma.rn.f64 	%fd218, %fd720, %fd1124, %fd719;
	fma.rn.f64 	%fd1125, %fd218, 0d3FF71547652B82FE, 0d4338000000000000;
	{
	.reg .b32 %temp; 
	mov.b64 	{%r147, %temp}, %fd1125;
	}
	mov.f64 	%fd1126, 0dC338000000000000;
	add.rn.f64 	%fd1127, %fd1125, %fd1126;
	fma.rn.f64 	%fd1128, %fd1127, 0dBFE62E42FEFA39EF, %fd218;
	fma.rn.f64 	%fd1129, %fd1127, 0dBC7ABC9E3B39803F, %fd1128;
	fma.rn.f64 	%fd1130, %fd1129, 0d3E5ADE1569CE2BDF, 0d3E928AF3FCA213EA;
	fma.rn.f64 	%fd1131, %fd1130, %fd1129, 0d3EC71DEE62401315;
	fma.rn.f64 	%fd1132, %fd1131, %fd1129, 0d3EFA01997C89EB71;
	fma.rn.f64 	%fd1133, %fd1132, %fd1129, 0d3F2A01A014761F65;
	fma.rn.f64 	%fd1134, %fd1133, %fd1129, 0d3F56C16C1852B7AF;
	fma.rn.f64 	%fd1135, %fd1134, %fd1129, 0d3F81111111122322;
	fma.rn.f64 	%fd1136, %fd1135, %fd1129, 0d3FA55555555502A1;
	fma.rn.f64 	%fd1137, %fd1136, %fd1129, 0d3FC5555555555511;
	fma.rn.f64 	%fd1138, %fd1137, %fd1129, 0d3FE000000000000B;
	fma.rn.f64 	%fd1139, %fd1138, %fd1129, 0d3FF0000000000000;
	fma.rn.f64 	%fd1140, %fd1139, %fd1129, 0d3FF0000000000000;
	{
	.reg .b32 %temp; 
	mov.b64 	{%r148, %temp}, %fd1140;
	}
	{
	.reg .b32 %temp; 
	mov.b64 	{%temp, %r149}, %fd1140;
	}
	shl.b32 	%r644, %r147, 20;
	add.s32 	%r645, %r644, %r149;
	mov.b64 	%fd3216, {%r148, %r645};
	{
	.reg .b32 %temp; 
	mov.b64 	{%temp, %r646}, %fd218;
	}
	mov.b32 	%f41, %r646;
	abs.f32 	%f11, %f41;
	setp.lt.f32 	%p88, %f11, 0f4086232B;
	@%p88 bra 	$L__BB5_168;
	setp.lt.f64 	%p89, %fd218, 0d0000000000000000;
	add.f64 	%fd1141, %fd218, 0d7FF0000000000000;
	selp.f64 	%fd3216, 0d0000000000000000, %fd1141, %p89;
	setp.geu.f32 	%p90, %f11, 0f40874800;
	@%p90 bra 	$L__BB5_168;
	shr.u32 	%r647, %r147, 31;
	add.s32 	%r648, %r147, %r647;
	shr.s32 	%r649, %r648, 1;
	shl.b32 	%r650, %r649, 20;
	add.s32 	%r651, %r149, %r650;
	mov.b64 	%fd1142, {%r148, %r651};
	sub.s32 	%r652, %r147, %r649;
	shl.b32 	%r653, %r652, 20;
	add.s32 	%r654, %r653, 1072693248;
	mov.b32 	%r655, 0;
	mov.b64 	%fd1143, {%r655, %r654};
	mul.f64 	%fd3216, %fd1143, %fd1142;
$L__BB5_168:
	add.f64 	%fd3217, %fd218, 0d3FF0000000000000;
	{
	.reg .b32 %temp; 
	mov.b64 	{%temp, %r1693}, %fd3217;
	}
	{
	.reg .b32 %temp; 
	mov.b64 	{%r1694, %temp}, %fd3217;
	}
	setp.gt.s32 	%p91, %r1693, 1048575;
	mov.b32 	%r1695, -1023;
	@%p91 bra 	$L__BB5_170;
	mul.f64 	%fd3217, %fd3217, 0d4350000000000000;
	{
	.reg .b32 %temp; 
	mov.b64 	{%temp, %r1693}, %fd3217;
	}
	{
	.reg .b32 %temp; 
	mov.b64 	{%r1694, %temp}, %fd3217;
	}
	mov.b32 	%r1695, -1077;
$L__BB5_170:
	add.s32 	%r658, %r1693, -1;
	setp.lt.u32 	%p92, %r658, 2146435071;
	@%p92 bra 	$L__BB5_172;
	fma.rn.f64 	%fd1144, %fd3217, 0d7FF0000000000000, 0d7FF0000000000000;
	{
	.reg .b32 %temp; 
	mov.b64 	{%temp, %r659}, %fd3217;
	}
	and.b32  	%r660, %r659, 2147483647;
	setp.eq.s32 	%p93, %r660, 0;
	selp.f64 	%fd3219, 0dFFF0000000000000, %fd1144, %p93;
	bra.uni 	$L__BB5_175;
$L__BB5_172:
	shr.u32 	%r661, %r1693, 20;
	add.s32 	%r1696, %r1695, %r661;
	and.b32  	%r662, %r1693, 1048575;
	or.b32  	%r663, %r662, 1072693248;
	mov.b64 	%fd3218, {%r1694, %r663};
	setp.lt.u32 	%p94, %r663, 1073127583;
	@%p94 bra 	$L__BB5_174;
	{
	.reg .b32 %temp; 
	mov.b64 	{%r664, %temp}, %fd3218;
	}
	{
	.reg .b32 %temp; 
	mov.b64 	{%temp, %r665}, %fd3218;
	}
	add.s32 	%r666, %r665, -1048576;
	mov.b64 	%fd3218, {%r664, %r666};
	add.s32 	%r1696, %r1696, 1;
$L__BB5_174:
	add.f64 	%fd1145, %fd3218, 0dBFF0000000000000;
	add.f64 	%fd1146, %fd3218, 0d3FF0000000000000;
	rcp.approx.ftz.f64 	%fd1147, %fd1146;
	neg.f64 	%fd1148, %fd1146;
	fma.rn.f64 	%fd1149, %fd1148, %fd1147, 0d3FF0000000000000;
	fma.rn.f64 	%fd1150, %fd1149, %fd1149, %fd1149;
	fma.rn.f64 	%fd1151, %fd1150, %fd1147, %fd1147;
	mul.f64 	%fd1152, %fd1145, %fd1151;
	fma.rn.f64 	%fd1153, %fd1145, %fd1151, %fd1152;
	mul.f64 	%fd1154, %fd1153, %fd1153;
	fma.rn.f64 	%fd1155, %fd1154, 0d3EB1380B3AE80F1E, 0d3ED0EE258B7A8B04;
	fma.rn.f64 	%fd1156, %fd1155, %fd1154, 0d3EF3B2669F02676F;
	fma.rn.f64 	%fd1157, %fd1156, %fd1154, 0d3F1745CBA9AB0956;
	fma.rn.f64 	%fd1158, %fd1157, %fd1154, 0d3F3C71C72D1B5154;
	fma.rn.f64 	%fd1159, %fd1158, %fd1154, 0d3F624924923BE72D;
	fma.rn.f64 	%fd1160, %fd1159, %fd1154, 0d3F8999999999A3C4;
	fma.rn.f64 	%fd1161, %fd1160, %fd1154, 0d3FB5555555555554;
	sub.f64 	%fd1162, %fd1145, %fd1153;
	add.f64 	%fd1163, %fd1162, %fd1162;
	neg.f64 	%fd1164, %fd1153;
	fma.rn.f64 	%fd1165, %fd1164, %fd1145, %fd1163;
	mul.f64 	%fd1166, %fd1151, %fd1165;
	mul.f64 	%fd1167, %fd1154, %fd1161;
	fma.rn.f64 	%fd1168, %fd1167, %fd1153, %fd1166;
	xor.b32  	%r667, %r1696, -2147483648;
	mov.b32 	%r668, 1127219200;
	mov.b64 	%fd1169, {%r667, %r668};
	sub.f64 	%fd1170, %fd1169, %fd94;
	fma.rn.f64 	%fd1171, %fd1170, 0d3FE62E42FEFA39EF, %fd1153;
	fma.rn.f64 	%fd1172, %fd1170, 0dBFE62E42FEFA39EF, %fd1171;
	sub.f64 	%fd1173, %fd1172, %fd1153;
	sub.f64 	%fd1174, %fd1168, %fd1173;
	fma.rn.f64 	%fd1175, %fd1170, 0d3C7ABC9E3B39803F, %fd1174;
	add.f64 	%fd3219, %fd1171, %fd1175;
$L__BB5_175:
	add.f64 	%fd232, %fd3216, %fd3219;
	abs.f64 	%fd233, %fd232;
	setp.eq.f64 	%p95, %fd233, 0d7FF0000000000000;
	@%p95 bra 	$L__BB5_178;
	mul.f64 	%fd1176, %fd232, 0d3FE45F306DC9C883;
	cvt.rni.s32.f64 	%r1697, %fd1176;
	cvt.rn.f64.s32 	%fd1177, %r1697;
	fma.rn.f64 	%fd1178, %fd1177, 0dBFF921FB54442D18, %fd232;
	fma.rn.f64 	%fd1179, %fd1177, 0dBC91A62633145C00, %fd1178;
	fma.rn.f64 	%fd3220, %fd1177, 0dB97B839A252049C0, %fd1179;
	setp.ltu.f64 	%p96, %fd233, 0d41E0000000000000;
	@%p96 bra 	$L__BB5_179;
	{ // callseq 174, 0
	.param .b64 param0;
	st.param.f64 	[param0], %fd232;
	.param .align 16 .b8 retval0[16];
	call.uni (retval0), 
	__internal_trig_reduction_slowpathd, 
	(
	param0
	);
	ld.param.f64 	%fd3220, [retval0];
	ld.param.b32 	%r1697, [retval0+8];
	} // callseq 174
	bra.uni 	$L__BB5_179;
$L__BB5_178:
	mov.f64 	%fd1181, 0d0000000000000000;
	mul.rn.f64 	%fd3220, %fd232, %fd1181;
	mov.b32 	%r1697, 0;
$L__BB5_179:
	shl.b32 	%r671, %r1697, 6;
	cvt.u64.u32 	%rd41, %r671;
	and.b64  	%rd42, %rd41, 64;
	add.s64 	%rd44, %rd19, %rd42;
	mul.rn.f64 	%fd1182, %fd3220, %fd3220;
	and.b32  	%r672, %r1697, 1;
	setp.eq.b32 	%p97, %r672, 1;
	selp.f64 	%fd1183, 0dBDA8FF8320FD8164, 0d3DE5DB65F9785EBA, %p97;
	ld.global.nc.v2.f64 	{%fd1184, %fd1185}, [%rd44];
	fma.rn.f64 	%fd1186, %fd1183, %fd1182, %fd1184;
	fma.rn.f64 	%fd1187, %fd1186, %fd1182, %fd1185;
	ld.global.nc.v2.f64 	{%fd1188, %fd1189}, [%rd44+16];
	fma.rn.f64 	%fd1190, %fd1187, %fd1182, %fd1188;
	fma.rn.f64 	%fd1191, %fd1190, %fd1182, %fd1189;
	ld.global.nc.v2.f64 	{%fd1192, %fd1193}, [%rd44+32];
	fma.rn.f64 	%fd1194, %fd1191, %fd1182, %fd1192;
	fma.rn.f64 	%fd1195, %fd1194, %fd1182, %fd1193;
	fma.rn.f64 	%fd1196, %fd1195, %fd3220, %fd3220;
	fma.rn.f64 	%fd1197, %fd1195, %fd1182, 0d3FF0000000000000;
	selp.f64 	%fd1198, %fd1197, %fd1196, %p97;
	and.b32  	%r673, %r1697, 2;
	setp.eq.s32 	%p98, %r673, 0;
	mov.f64 	%fd1199, 0d0000000000000000;
	sub.f64 	%fd1200, %fd1199, %fd1198;
	selp.f64 	%fd1201, %fd1198, %fd1200, %p98;
	fma.rn.f64 	%fd1202, %fd218, %fd218, 0d3FF0000000000000;
	sqrt.rn.f64 	%fd1203, %fd1202;
	add.f64 	%fd238, %fd1203, %fd1201;
	{
	.reg .b32 %temp; 
	mov.b64 	{%temp, %r163}, %fd238;
	}
	setp.eq.f64 	%p99, %fd238, 0d0000000000000000;
	@%p99 bra 	$L__BB5_181;
	abs.f64 	%fd1204, %fd238;
	{ // callseq 175, 0
	.param .b64 param0;
	st.param.f64 	[param0], %fd1204;
	.param .b64 retval0;
	call.uni (retval0), 
	__internal_accurate_pow, 
	(
	param0
	);
	ld.param.f64 	%fd1205, [retval0];
	} // callseq 175
	setp.lt.s32 	%p100, %r163, 0;
	selp.f64 	%fd3222, 0dFFF8000000000000, %fd1205, %p100;
	bra.uni 	$L__BB5_182;
$L__BB5_181:
	setp.lt.s32 	%p101, %r68, 0;
	setp.eq.s32 	%p102, %r69, 1074790400;
	selp.b32 	%r674, %r163, 0, %p102;
	or.b32  	%r675, %r674, 2146435072;
	selp.b32 	%r676, %r675, %r674, %p101;
	mov.b32 	%r677, 0;
	mov.b64 	%fd3222, {%r677, %r676};
$L__BB5_182:
	add.f64 	%fd1207, %fd238, 0d4004000000000000;
	{
	.reg .b32 %temp; 
	mov.b64 	{%temp, %r678}, %fd1207;
	}
	and.b32  	%r679, %r678, 2146435072;
	setp.ne.s32 	%p103, %r679, 2146435072;
	@%p103 bra 	$L__BB5_187;
	setp.nan.f64 	%p104, %fd238, %fd238;
	@%p104 bra 	$L__BB5_186;
	abs.f64 	%fd1208, %fd238;
	setp.neu.f64 	%p105, %fd1208, 0d7FF0000000000000;
	@%p105 bra 	$L__BB5_187;
	setp.lt.s32 	%p106, %r163, 0;
	selp.b32 	%r680, %r71, %r70, %p2;
	selp.b32 	%r681, %r680, %r70, %p106;
	mov.b32 	%r682, 0;
	mov.b64 	%fd3222, {%r682, %r681};
	bra.uni 	$L__BB5_187;
$L__BB5_186:
	mov.f64 	%fd1209, 0d4004000000000000;
	add.rn.f64 	%fd3222, %fd238, %fd1209;
$L__BB5_187:
	setp.eq.f64 	%p107, %fd238, 0d3FF0000000000000;
	selp.f64 	%fd245, 0d3FF0000000000000, %fd3222, %p107;
	mul.f64 	%fd246, %fd218, 0d4014000000000000;
	abs.f64 	%fd247, %fd246;
	setp.eq.f64 	%p108, %fd247, 0d7FF0000000000000;
	@%p108 bra 	$L__BB5_191;
	mul.f64 	%fd1210, %fd246, 0d3FE45F306DC9C883;
	cvt.rni.s32.f64 	%r1698, %fd1210;
	cvt.rn.f64.s32 	%fd1211, %r1698;
	fma.rn.f64 	%fd1212, %fd1211, 0dBFF921FB54442D18, %fd246;
	fma.rn.f64 	%fd1213, %fd1211, 0dBC91A62633145C00, %fd1212;
	fma.rn.f64 	%fd3224, %fd1211, 0dB97B839A252049C0, %fd1213;
	setp.ltu.f64 	%p109, %fd247, 0d41E0000000000000;
	@%p109 bra 	$L__BB5_190;
	{ // callseq 176, 0
	.param .b64 param0;
	st.param.f64 	[param0], %fd246;
	.param .align 16 .b8 retval0[16];
	call.uni (retval0), 
	__internal_trig_reduction_slowpathd, 
	(
	param0
	);
	ld.param.f64 	%fd3224, [retval0];
	ld.param.b32 	%r1698, [retval0+8];
	} // callseq 176
$L__BB5_190:
	add.s32 	%r1699, %r1698, 1;
	bra.uni 	$L__BB5_192;
$L__BB5_191:
	mov.f64 	%fd1215, 0d0000000000000000;
	mul.rn.f64 	%fd3224, %fd246, %fd1215;
	mov.b32 	%r1699, 1;
$L__BB5_192:
	shl.b32 	%r685, %r1699, 6;
	cvt.u64.u32 	%rd45, %r685;
	and.b64  	%rd46, %rd45, 64;
	mov.u64 	%rd47, __cudart_sin_cos_coeffs;
	add.s64 	%rd48, %rd47, %rd46;
	mul.rn.f64 	%fd1216, %fd3224, %fd3224;
	and.b32  	%r686, %r1699, 1;
	setp.eq.b32 	%p110, %r686, 1;
	selp.f64 	%fd1217, 0dBDA8FF8320FD8164, 0d3DE5DB65F9785EBA, %p110;
	ld.global.nc.v2.f64 	{%fd1218, %fd1219}, [%rd48];
	fma.rn.f64 	%fd1220, %fd1217, %fd1216, %fd1218;
	fma.rn.f64 	%fd1221, %fd1220, %fd1216, %fd1219;
	ld.global.nc.v2.f64 	{%fd1222, %fd1223}, [%rd48+16];
	fma.rn.f64 	%fd1224, %fd1221, %fd1216, %fd1222;
	fma.rn.f64 	%fd1225, %fd1224, %fd1216, %fd1223;
	ld.global.nc.v2.f64 	{%fd1226, %fd1227}, [%rd48+32];
	fma.rn.f64 	%fd1228, %fd1225, %fd1216, %fd1226;
	fma.rn.f64 	%fd1229, %fd1228, %fd1216, %fd1227;
	fma.rn.f64 	%fd1230, %fd1229, %fd3224, %fd3224;
	fma.rn.f64 	%fd1231, %fd1229, %fd1216, 0d3FF0000000000000;
	selp.f64 	%fd1232, %fd1231, %fd1230, %p110;
	and.b32  	%r687, %r1699, 2;
	setp.eq.s32 	%p111, %r687, 0;
	mov.f64 	%fd1233, 0d0000000000000000;
	sub.f64 	%fd1234, %fd1233, %fd1232;
	selp.f64 	%fd1235, %fd1232, %fd1234, %p111;
	mul.f64 	%fd253, %fd245, %fd1235;
	neg.f64 	%fd1236, %fd218;
	fma.rn.f64 	%fd1237, %fd218, 0dBFF71547652B82FE, 0d4338000000000000;
	{
	.reg .b32 %temp; 
	mov.b64 	{%r169, %temp}, %fd1237;
	}
	mov.f64 	%fd1238, 0dC338000000000000;
	add.rn.f64 	%fd1239, %fd1237, %fd1238;
	fma.rn.f64 	%fd1240, %fd1239, 0dBFE62E42FEFA39EF, %fd1236;
	fma.rn.f64 	%fd1241, %fd1239, 0dBC7ABC9E3B39803F, %fd1240;
	fma.rn.f64 	%fd1242, %fd1241, 0d3E5ADE1569CE2BDF, 0d3E928AF3FCA213EA;
	fma.rn.f64 	%fd1243, %fd1242, %fd1241, 0d3EC71DEE62401315;
	fma.rn.f64 	%fd1244, %fd1243, %fd1241, 0d3EFA01997C89EB71;
	fma.rn.f64 	%fd1245, %fd1244, %fd1241, 0d3F2A01A014761F65;
	fma.rn.f64 	%fd1246, %fd1245, %fd1241, 0d3F56C16C1852B7AF;
	fma.rn.f64 	%fd1247, %fd1246, %fd1241, 0d3F81111111122322;
	fma.rn.f64 	%fd1248, %fd1247, %fd1241, 0d3FA55555555502A1;
	fma.rn.f64 	%fd1249, %fd1248, %fd1241, 0d3FC5555555555511;
	fma.rn.f64 	%fd1250, %fd1249, %fd1241, 0d3FE000000000000B;
	fma.rn.f64 	%fd1251, %fd1250, %fd1241, 0d3FF0000000000000;
	fma.rn.f64 	%fd1252, %fd1251, %fd1241, 0d3FF0000000000000;
	{
	.reg .b32 %temp; 
	mov.b64 	{%r170, %temp}, %fd1252;
	}
	{
	.reg .b32 %temp; 
	mov.b64 	{%temp, %r171}, %fd1252;
	}
	shl.b32 	%r688, %r169, 20;
	add.s32 	%r689, %r688, %r171;
	mov.b64 	%fd3225, {%r170, %r689};
	{
	.reg .b32 %temp; 
	mov.b64 	{%temp, %r690}, %fd1236;
	}
	mov.b32 	%f42, %r690;
	abs.f32 	%f12, %f42;
	setp.lt.f32 	%p112, %f12, 0f4086232B;
	@%p112 bra 	$L__BB5_195;
	setp.gt.f64 	%p113, %fd218, 0d0000000000000000;
	mov.f64 	%fd1253, 0d7FF0000000000000;
	sub.f64 	%fd1254, %fd1253, %fd218;
	selp.f64 	%fd3225, 0d0000000000000000, %fd1254, %p113;
	setp.geu.f32 	%p114, %f12, 0f40874800;
	@%p114 bra 	$L__BB5_195;
	shr.u32 	%r691, %r169, 31;
	add.s32 	%r692, %r169, %r691;
	shr.s32 	%r693, %r692, 1;
	shl.b32 	%r694, %r693, 20;
	add.s32 	%r695, %r171, %r694;
	mov.b64 	%fd1255, {%r170, %r695};
	sub.s32 	%r696, %r169, %r693;
	shl.b32 	%r697, %r696, 20;
	add.s32 	%r698, %r697, 1072693248;
	mov.b32 	%r699, 0;
	mov.b64 	%fd1256, {%r699, %r698};
	mul.f64 	%fd3225, %fd1256, %fd1255;
$L__BB5_195:
	add.f64 	%fd1257, %fd3225, 0d3FF0000000000000;
	div.rn.f64 	%fd258, %fd253, %fd1257;
	add.s32 	%r700, %r67, 2048;
	cvt.rn.f64.s32 	%fd1258, %r700;
	fma.rn.f64 	%fd259, %fd720, %fd1258, %fd719;
	fma.rn.f64 	%fd1259, %fd259, 0d3FF71547652B82FE, 0d4338000000000000;
	{
	.reg .b32 %temp; 
	mov.b64 	{%r172, %temp}, %fd1259;
	}
	mov.f64 	%fd1260, 0dC338000000000000;
	add.rn.f64 	%fd1261, %fd1259, %fd1260;
	fma.rn.f64 	%fd1262, %fd1261, 0dBFE62E42FEFA39EF, %fd259;
	fma.rn.f64 	%fd1263, %fd1261, 0dBC7ABC9E3B39803F, %fd1262;
	fma.rn.f64 	%fd1264, %fd1263, 0d3E5ADE1569CE2BDF, 0d3E928AF3FCA213EA;
	fma.rn.f64 	%fd1265, %fd1264, %fd1263, 0d3EC71DEE62401315;
	fma.rn.f64 	%fd1266, %fd1265, %fd1263, 0d3EFA01997C89EB71;
	fma.rn.f64 	%fd1267, %fd1266, %fd1263, 0d3F2A01A014761F65;
	fma.rn.f64 	%fd1268, %fd1267, %fd1263, 0d3F56C16C1852B7AF;
	fma.rn.f64 	%fd1269, %fd1268, %fd1263, 0d3F81111111122322;
	fma.rn.f64 	%fd1270, %fd1269, %fd1263, 0d3FA55555555502A1;
	fma.rn.f64 	%fd1271, %fd1270, %fd1263, 0d3FC5555555555511;
	fma.rn.f64 	%fd1272, %fd1271, %fd1263, 0d3FE000000000000B;
	fma.rn.f64 	%fd1273, %fd1272, %fd1263, 0d3FF0000000000000;
	fma.rn.f64 	%fd1274, %fd1273, %fd1263, 0d3FF0000000000000;
	{
	.reg .b32 %temp; 
	mov.b64 	{%r173, %temp}, %fd1274;
	}
	{
	.reg .b32 %temp; 
	mov.b64 	{%temp, %r174}, %fd1274;
	}
	shl.b32 	%r701, %r172, 20;
	add.s32 	%r702, %r701, %r174;
	mov.b64 	%fd3226, {%r173, %r702};
	{
	.reg .b32 %temp; 
	mov.b64 	{%temp, %r703}, %fd259;
	}
	mov.b32 	%f43, %r703;
	abs.f32 	%f13, %f43;
	setp.lt.f32 	%p115, %f13, 0f4086232B;
	@%p115 bra 	$L__BB5_198;
	setp.lt.f64 	%p116, %fd259, 0d0000000000000000;
	add.f64 	%fd1275, %fd259, 0d7FF0000000000000;
	selp.f64 	%fd3226, 0d0000000000000000, %fd1275, %p116;
	setp.geu.f32 	%p117, %f13, 0f40874800;
	@%p117 bra 	$L__BB5_198;
	shr.u32 	%r704, %r172, 31;
	add.s32 	%r705, %r172, %r704;
	shr.s32 	%r706, %r705, 1;
	shl.b32 	%r707, %r706, 20;
	add.s32 	%r708, %r174, %r707;
	mov.b64 	%fd1276, {%r173, %r708};
	sub.s32 	%r709, %r172, %r706;
	shl.b32 	%r710, %r709, 20;
	add.s32 	%r711, %r710, 1072693248;
	mov.b32 	%r712, 0;
	mov.b64 	%fd1277, {%r712, %r711};
	mul.f64 	%fd3226, %fd1277, %fd1276;
$L__BB5_198:
	add.f64 	%fd3227, %fd259, 0d3FF0000000000000;
	{
	.reg .b32 %temp; 
	mov.b64 	{%temp, %r1700}, %fd3227;
	}
	{
	.reg .b32 %temp; 
	mov.b64 	{%r1701, %temp}, %fd3227;
	}
	setp.gt.s32 	%p118, %r1700, 1048575;
	mov.b32 	%r1702, -1023;
	@%p118 bra 	$L__BB5_200;
	mul.f64 	%fd3227, %fd3227, 0d4350000000000000;
	{
	.reg .b32 %temp; 
	mov.b64 	{%temp, %r1700}, %fd3227;
	}
	{
	.reg .b32 %temp; 
	mov.b64 	{%r1701, %temp}, %fd3227;
	}
	mov.b32 	%r1702, -1077;
$L__BB5_200:
	add.s32 	%r715, %r1700, -1;
	setp.lt.u32 	%p119, %r715, 2146435071;
	@%p119 bra 	$L__BB5_202;
	fma.rn.f64 	%fd1278, %fd3227, 0d7FF0000000000000, 0d7FF0000000000000;
	{
	.reg .b32 %temp; 
	mov.b64 	{%temp, %r716}, %fd3227;
	}
	and.b32  	%r717, %r716, 2147483647;
	setp.eq.s32 	%p120, %r717, 0;
	selp.f64 	%fd3229, 0dFFF0000000000000, %fd1278, %p120;
	bra.uni 	$L__BB5_205;
$L__BB5_202:
	shr.u32 	%r718, %r1700, 20;
	add.s32 	%r1703, %r1702, %r718;
	and.b32  	%r719, %r1700, 1048575;
	or.b32  	%r720, %r719, 1072693248;
	mov.b64 	%fd3228, {%r1701, %r720};
	setp.lt.u32 	%p121, %r720, 1073127583;
	@%p121 bra 	$L__BB5_204;
	{
	.reg .b32 %temp; 
	mov.b64 	{%r721, %temp}, %fd3228;
	}
	{
	.reg .b32 %temp; 
	mov.b64 	{%temp, %r722}, %fd3228;
	}
	add.s32 	%r723, %r722, -1048576;
	mov.b64 	%fd3228, {%r721, %r723};
	add.s32 	%r1703, %r1703, 1;
$L__BB5_204:
	add.f64 	%fd1279, %fd3228, 0dBFF0000000000000;
	add.f64 	%fd1280, %fd3228, 0d3FF0000000000000;
	rcp.approx.ftz.f64 	%fd1281, %fd1280;
	neg.f64 	%fd1282, %fd1280;
	fma.rn.f64 	%fd1283, %fd1282, %fd1281, 0d3FF0000000000000;
	fma.rn.f64 	%fd1284, %fd1283, %fd1283, %fd1283;
	fma.rn.f64 	%fd1285, %fd1284, %fd1281, %fd1281;
	mul.f64 	%fd1286, %fd1279, %fd1285;
	fma.rn.f64 	%fd1287, %fd1279, %fd1285, %fd1286;
	mul.f64 	%fd1288, %fd1287, %fd1287;
	fma.rn.f64 	%fd1289, %fd1288, 0d3EB1380B3AE80F1E, 0d3ED0EE258B7A8B04;
	fma.rn.f64 	%fd1290, %fd1289, %fd1288, 0d3EF3B2669F02676F;
	fma.rn.f64 	%fd1291, %fd1290, %fd1288, 0d3F1745CBA9AB0956;
	fma.rn.f64 	%fd1292, %fd1291, %fd1288, 0d3F3C71C72D1B5154;
	fma.rn.f64 	%fd1293, %fd1292, %fd1288, 0d3F624924923BE72D;
	fma.rn.f64 	%fd1294, %fd1293, %fd1288, 0d3F8999999999A3C4;
	fma.rn.f64 	%fd1295, %fd1294, %fd1288, 0d3FB5555555555554;
	sub.f64 	%fd1296, %fd1279, %fd1287;
	add.f64 	%fd1297, %fd1296, %fd1296;
	neg.f64 	%fd1298, %fd1287;
	fma.rn.f64 	%fd1299, %fd1298, %fd1279, %fd1297;
	mul.f64 	%fd1300, %fd1285, %fd1299;
	mul.f64 	%fd1301, %fd1288, %fd1295;
	fma.rn.f64 	%fd1302, %fd1301, %fd1287, %fd1300;
	xor.b32  	%r724, %r1703, -2147483648;
	mov.b32 	%r725, 1127219200;
	mov.b64 	%fd1303, {%r724, %r725};
	sub.f64 	%fd1304, %fd1303, %fd94;
	fma.rn.f64 	%fd1305, %fd1304, 0d3FE62E42FEFA39EF, %fd1287;
	fma.rn.f64 	%fd1306, %fd1304, 0dBFE62E42FEFA39EF, %fd1305;
	sub.f64 	%fd1307, %fd1306, %fd1287;
	sub.f64 	%fd1308, %fd1302, %fd1307;
	fma.rn.f64 	%fd1309, %fd1304, 0d3C7ABC9E3B39803F, %fd1308;
	add.f64 	%fd3229, %fd1305, %fd1309;
$L__BB5_205:
	add.f64 	%fd273, %fd3226, %fd3229;
	abs.f64 	%fd274, %fd273;
	setp.eq.f64 	%p122, %fd274, 0d7FF0000000000000;
	@%p122 bra 	$L__BB5_208;
	mul.f64 	%fd1310, %fd273, 0d3FE45F306DC9C883;
	cvt.rni.s32.f64 	%r1704, %fd1310;
	cvt.rn.f64.s32 	%fd1311, %r1704;
	fma.rn.f64 	%fd1312, %fd1311, 0dBFF921FB54442D18, %fd273;
	fma.rn.f64 	%fd1313, %fd1311, 0dBC91A62633145C00, %fd1312;
	fma.rn.f64 	%fd3230, %fd1311, 0dB97B839A252049C0, %fd1313;
	setp.ltu.f64 	%p123, %fd274, 0d41E0000000000000;
	@%p123 bra 	$L__BB5_209;
	{ // callseq 177, 0
	.param .b64 param0;
	st.param.f64 	[param0], %fd273;
	.param .align 16 .b8 retval0[16];
	call.uni (retval0), 
	__internal_trig_reduction_slowpathd, 
	(
	param0
	);
	ld.param.f64 	%fd3230, [retval0];
	ld.param.b32 	%r1704, [retval0+8];
	} // callseq 177
	bra.uni 	$L__BB5_209;
$L__BB5_208:
	mov.f64 	%fd1315, 0d0000000000000000;
	mul.rn.f64 	%fd3230, %fd273, %fd1315;
	mov.b32 	%r1704, 0;
$L__BB5_209:
	shl.b32 	%r728, %r1704, 6;
	cvt.u64.u32 	%rd49, %r728;
	and.b64  	%rd50, %rd49, 64;
	mov.u64 	%rd51, __cudart_sin_cos_coeffs;
	add.s64 	%rd52, %rd51, %rd50;
	mul.rn.f64 	%fd1316, %fd3230, %fd3230;
	and.b32  	%r729, %r1704, 1;
	setp.eq.b32 	%p124, %r729, 1;
	selp.f64 	%fd1317, 0dBDA8FF8320FD8164, 0d3DE5DB65F9785EBA, %p124;
	ld.global.nc.v2.f64 	{%fd1318, %fd1319}, [%rd52];
	fma.rn.f64 	%fd1320, %fd1317, %fd1316, %fd1318;
	fma.rn.f64 	%fd1321, %fd1320, %fd1316, %fd1319;
	ld.global.nc.v2.f64 	{%fd1322, %fd1323}, [%rd52+16];
	fma.rn.f64 	%fd1324, %fd1321, %fd1316, %fd1322;
	fma.rn.f64 	%fd1325, %fd1324, %fd1316, %fd1323;
	ld.global.nc.v2.f64 	{%fd1326, %fd1327}, [%rd52+32];
	fma.rn.f64 	%fd1328, %fd1325, %fd1316, %fd1326;
	fma.rn.f64 	%fd1329, %fd1328, %fd1316, %fd1327;
	fma.rn.f64 	%fd1330, %fd1329, %fd3230, %fd3230;
	fma.rn.f64 	%fd1331, %fd1329, %fd1316, 0d3FF0000000000000;
	selp.f64 	%fd1332, %fd1331, %fd1330, %p124;
	and.b32  	%r730, %r1704, 2;
	setp.eq.s32 	%p125, %r730, 0;
	mov.f64 	%fd1333, 0d0000000000000000;
	sub.f64 	%fd1334, %fd1333, %fd1332;
	selp.f64 	%fd1335, %fd1332, %fd1334, %p125;
	fma.rn.f64 	%fd1336, %fd259, %fd259, 0d3FF0000000000000;
	sqrt.rn.f64 	%fd1337, %fd1336;
	add.f64 	%fd279, %fd1337, %fd1335;
	{
	.reg .b32 %temp; 
	mov.b64 	{%temp, %r188}, %fd279;
	}
	setp.eq.f64 	%p126, %fd279, 0d0000000000000000;
	@%p126 bra 	$L__BB5_211;
	abs.f64 	%fd1338, %fd279;
	{ // callseq 178, 0
	.param .b64 param0;
	st.param.f64 	[param0], %fd1338;
	.param .b64 retval0;
	call.uni (retval0), 
	__internal_accurate_pow, 
	(
	param0
	);
	ld.param.f64 	%fd1339, [retval0];
	} // callseq 178
	setp.lt.s32 	%p127, %r188, 0;
	selp.f64 	%fd3232, 0dFFF8000000000000, %fd1339, %p127;
	bra.uni 	$L__BB5_212;
$L__BB5_211:
	setp.lt.s32 	%p128, %r68, 0;
	setp.eq.s32 	%p129, %r69, 1074790400;
	selp.b32 	%r731, %r188, 0, %p129;
	or.b32  	%r732, %r731, 2146435072;
	selp.b32 	%r733, %r732, %r731, %p128;
	mov.b32 	%r734, 0;
	mov.b64 	%fd3232, {%r734, %r733};
$L__BB5_212:
	add.f64 	%fd1341, %fd279, 0d4004000000000000;
	{
	.reg .b32 %temp; 
	mov.b64 	{%temp, %r735}, %fd1341;
	}
	and.b32  	%r736, %r735, 2146435072;
	setp.ne.s32 	%p130, %r736, 2146435072;
	@%p130 bra 	$L__BB5_217;
	setp.nan.f64 	%p131, %fd279, %fd279;
	@%p131 bra 	$L__BB5_216;
	abs.f64 	%fd1342, %fd279;
	setp.neu.f64 	%p132, %fd1342, 0d7FF0000000000000;
	@%p132 bra 	$L__BB5_217;
	setp.lt.s32 	%p133, %r188, 0;
	selp.b32 	%r737, %r71, %r70, %p2;
	selp.b32 	%r738, %r737, %r70, %p133;
	mov.b32 	%r739, 0;
	mov.b64 	%fd3232, {%r739, %r738};
	bra.uni 	$L__BB5_217;
$L__BB5_216:
	mov.f64 	%fd1343, 0d4004000000000000;
	add.rn.f64 	%fd3232, %fd279, %fd1343;
$L__BB5_217:
	setp.eq.f64 	%p134, %fd279, 0d3FF0000000000000;
	selp.f64 	%fd286, 0d3FF0000000000000, %fd3232, %p134;
	mul.f64 	%fd287, %fd259, 0d4014000000000000;
	abs.f64 	%fd288, %fd287;
	setp.eq.f64 	%p135, %fd288, 0d7FF0000000000000;
	@%p135 bra 	$L__BB5_221;
	mul.f64 	%fd1344, %fd287, 0d3FE45F306DC9C883;
	cvt.rni.s32.f64 	%r1705, %fd1344;
	cvt.rn.f64.s32 	%fd1345, %r1705;
	fma.rn.f64 	%fd1346, %fd1345, 0dBFF921FB54442D18, %fd287;
	fma.rn.f64 	%fd1347, %fd1345, 0dBC91A62633145C00, %fd1346;
	fma.rn.f64 	%fd3234, %fd1345, 0dB97B839A252049C0, %fd1347;
	setp.ltu.f64 	%p136, %fd288, 0d41E0000000000000;
	@%p136 bra 	$L__BB5_220;
	{ // callseq 179, 0
	.param .b64 param0;
	st.param.f64 	[param0], %fd287;
	.param .align 16 .b8 retval0[16];
	call.uni (retval0), 
	__internal_trig_reduction_slowpathd, 
	(
	param0
	);
	ld.param.f64 	%fd3234, [retval0];
	ld.param.b32 	%r1705, [retval0+8];
	} // callseq 179
$L__BB5_220:
	add.s32 	%r1706, %r1705, 1;
	bra.uni 	$L__BB5_222;
$L__BB5_221:
	mov.f64 	%fd1349, 0d0000000000000000;
	mul.rn.f64 	%fd3234, %fd287, %fd1349;
	mov.b32 	%r1706, 1;
$L__BB5_222:
	shl.b32 	%r742, %r1706, 6;
	cvt.u64.u32 	%rd53, %r742;
	and.b64  	%rd54, %rd53, 64;
	mov.u64 	%rd55, __cudart_sin_cos_coeffs;
	add.s64 	%rd56, %rd55, %rd54;
	mul.rn.f64 	%fd1350, %fd3234, %fd3234;
	and.b32  	%r743, %r1706, 1;
	setp.eq.b32 	%p137, %r743, 1;
	selp.f64 	%fd1351, 0dBDA8FF8320FD8164, 0d3DE5DB65F9785EBA, %p137;
	ld.global.nc.v2.f64 	{%fd1352, %fd1353}, [%rd56];
	fma.rn.f64 	%fd1354, %fd1351, %fd1350, %fd1352;
	fma.rn.f64 	%fd1355, %fd1354, %fd1350, %fd1353;
	ld.global.nc.v2.f64 	{%fd1356, %fd1357}, [%rd56+16];
	fma.rn.f64 	%fd1358, %fd1355, %fd1350, %fd1356;
	fma.rn.f64 	%fd1359, %fd1358, %fd1350, %fd1357;
	ld.global.nc.v2.f64 	{%fd1360, %fd1361}, [%rd56+32];
	fma.rn.f64 	%fd1362, %fd1359, %fd1350, %fd1360;
	fma.rn.f64 	%fd1363, %fd1362, %fd1350, %fd1361;
	fma.rn.f64 	%fd1364, %fd1363, %fd3234, %fd3234;
	fma.rn.f64 	%fd1365, %fd1363, %fd1350, 0d3FF0000000000000;
	selp.f64 	%fd1366, %fd1365, %fd1364, %p137;
	and.b32  	%r744, %r1706, 2;
	setp.eq.s32 	%p138, %r744, 0;
	mov.f64 	%fd1367, 0d0000000000000000;
	sub.f64 	%fd1368, %fd1367, %fd1366;
	selp.f64 	%fd1369, %fd1366, %fd1368, %p138;
	mul.f64 	%fd294, %fd286, %fd1369;
	neg.f64 	%fd1370, %fd259;
	fma.rn.f64 	%fd1371, %fd259, 0dBFF71547652B82FE, 0d4338000000000000;
	{
	.reg .b32 %temp; 
	mov.b64 	{%r194, %temp}, %fd1371;
	}
	mov.f64 	%fd1372, 0dC338000000000000;
	add.rn.f64 	%fd1373, %fd1371, %fd1372;
	fma.rn.f64 	%fd1374, %fd1373, 0dBFE62E42FEFA39EF, %fd1370;
	fma.rn.f64 	%fd1375, %fd1373, 0dBC7ABC9E3B39803F, %fd1374;
	fma.rn.f64 	%fd1376, %fd1375, 0d3E5ADE1569CE2BDF, 0d3E928AF3FCA213EA;
	fma.rn.f64 	%fd1377, %fd1376, %fd1375, 0d3EC71DEE62401315;
	fma.rn.f64 	%fd1378, %fd1377, %fd1375, 0d3EFA01997C89EB71;
	fma.rn.f64 	%fd1379, %fd1378, %fd1375, 0d3F2A01A014761F65;
	fma.rn.f64 	%fd1380, %fd1379, %fd1375, 0d3F56C16C1852B7AF;
	fma.rn.f64 	%fd1381, %fd1380, %fd1375, 0d3F81111111122322;
	fma.rn.f64 	%fd1382, %fd1381, %fd1375, 0d3FA55555555502A1;
	fma.rn.f64 	%fd1383, %fd1382, %fd1375, 0d3FC5555555555511;
	fma.rn.f64 	%fd1384, %fd1383, %fd1375, 0d3FE000000000000B;
	fma.rn.f64 	%fd1385, %fd1384, %fd1375, 0d3FF0000000000000;
	fma.rn.f64 	%fd1386, %fd1385, %fd1375, 0d3FF0000000000000;
	{
	.reg .b32 %temp; 
	mov.b64 	{%r195, %temp}, %fd1386;
	}
	{
	.reg .b32 %temp; 
	mov.b64 	{%temp, %r196}, %fd1386;
	}
	shl.b32 	%r745, %r194, 20;
	add.s32 	%r746, %r745, %r196;
	mov.b64 	%fd3235, {%r195, %r746};
	{
	.reg .b32 %temp; 
	mov.b64 	{%temp, %r747}, %fd1370;
	}
	mov.b32 	%f44, %r747;
	abs.f32 	%f14, %f44;
	setp.lt.f32 	%p139, %f14, 0f4086232B;
	@%p139 bra 	$L__BB5_225;
	setp.gt.f64 	%p140, %fd259, 0d0000000000000000;
	mov.f64 	%fd1387, 0d7FF0000000000000;
	sub.f64 	%fd1388, %fd1387, %fd259;
	selp.f64 	%fd3235, 0d0000000000000000, %fd1388, %p140;
	setp.geu.f32 	%p141, %f14, 0f40874800;
	@%p141 bra 	$L__BB5_225;
	shr.u32 	%r748, %r194, 31;
	add.s32 	%r749, %r194, %r748;
	shr.s32 	%r750, %r749, 1;
	shl.b32 	%r751, %r750, 20;
	add.s32 	%r752, %r196, %r751;
	mov.b64 	%fd1389, {%r195, %r752};
	sub.s32 	%r753, %r194, %r750;
	shl.b32 	%r754, %r753, 20;
	add.s32 	%r755, %r754, 1072693248;
	mov.b32 	%r756, 0;
	mov.b64 	%fd1390, {%r756, %r755};
	mul.f64 	%fd3235, %fd1390, %fd1389;
$L__BB5_225:
	add.f64 	%fd1391, %fd3235, 0d3FF0000000000000;
	div.rn.f64 	%fd299, %fd294, %fd1391;
	add.s32 	%r757, %r67, 2560;
	cvt.rn.f64.s32 	%fd1392, %r757;
	fma.rn.f64 	%fd300, %fd720, %fd1392, %fd719;
	fma.rn.f64 	%fd1393, %fd300, 0d3FF71547652B82FE, 0d4338000000000000;
	{
	.reg .b32 %temp; 
	mov.b64 	{%r197, %temp}, %fd1393;
	}
	mov.f64 	%fd1394, 0dC338000000000000;
	add.rn.f64 	%fd1395, %fd1393, %fd1394;
	fma.rn.f64 	%fd1396, %fd1395, 0dBFE62E42FEFA39EF, %fd300;
	fma.rn.f64 	%fd1397, %fd1395, 0dBC7ABC9E3B39803F, %fd1396;
	fma.rn.f64 	%fd1398, %fd1397, 0d3E5ADE1569CE2BDF, 0d3E928AF3FCA213EA;
	fma.rn.f64 	%fd1399, %fd1398, %fd1397, 0d3EC71DEE62401315;
	fma.rn.f64 	%fd1400, %fd1399, %fd1397, 0d3EFA01997C89EB71;
	fma.rn.f64 	%fd1401, %fd1400, %fd1397, 0d3F2A01A014761F65;
	fma.rn.f64 	%fd1402, %fd1401, %fd1397, 0d3F56C16C1852B7AF;
	fma.rn.f64 	%fd1403, %fd1402, %fd1397, 0d3F81111111122322;
	fma.rn.f64 	%fd1404, %fd1403, %fd1397, 0d3FA55555555502A1;
	fma.rn.f64 	%fd1405, %fd1404, %fd1397, 0d3FC5555555555511;
	fma.rn.f64 	%fd1406, %fd1405, %fd1397, 0d3FE000000000000B;
	fma.rn.f64 	%fd1407, %fd1406, %fd1397, 0d3FF0000000000000;
	fma.rn.f64 	%fd1408, %fd1407, %fd1397, 0d3FF0000000000000;
	{
	.reg .b32 %temp; 
	mov.b64 	{%r198, %temp}, %fd1408;
	}
	{
	.reg .b32 %temp; 
	mov.b64 	{%temp, %r199}, %fd1408;
	}
	shl.b32 	%r758, %r197, 20;
	add.s32 	%r759, %r758, %r199;
	mov.b64 	%fd3236, {%r198, %r759};
	{
	.reg .b32 %temp; 
	mov.b64 	{%temp, %r760}, %fd300;
	}
	mov.b32 	%f45, %r760;
	abs.f32 	%f15, %f45;
	setp.lt.f32 	%p142, %f15, 0f4086232B;
	@%p142 bra 	$L__BB5_228;
	setp.lt.f64 	%p143, %fd300, 0d0000000000000000;
	add.f64 	%fd1409, %fd300, 0d7FF0000000000000;
	selp.f64 	%fd3236, 0d0000000000000000, %fd1409, %p143;
	setp.geu.f32 	%p144, %f15, 0f40874800;
	@%p144 bra 	$L__BB5_228;
	shr.u32 	%r761, %r197, 31;
	add.s32 	%r762, %r197, %r761;
	shr.s32 	%r763, %r762, 1;
	shl.b32 	%r764, %r763, 20;
	add.s32 	%r765, %r199, %r764;
	mov.b64 	%fd1410, {%r198, %r765};
	sub.s32 	%r766, %r197, %r763;
	shl.b32 	%r767, %r766, 20;
	add.s32 	%r768, %r767, 1072693248;
	mov.b32 	%r769, 0;
	mov.b64 	%fd1411, {%r769, %r768};
	mul.f64 	%fd3236, %fd1411, %fd1410;
$L__BB5_228:
	add.f64 	%fd3237, %fd300, 0d3FF0000000000000;
	{
	.reg .b32 %temp; 
	mov.b64 	{%temp, %r1707}, %fd3237;
	}
	{
	.reg .b32 %temp; 
	mov.b64 	{%r1708, %temp}, %fd3237;
	}
	setp.gt.s32 	%p145, %r1707, 1048575;
	mov.b32 	%r1709, -1023;
	@%p145 bra 	$L__BB5_230;
	mul.f64 	%fd3237, %fd3237, 0d4350000000000000;
	{
	.reg .b32 %temp; 
	mov.b64 	{%temp, %r1707}, %fd3237;
	}
	{
	.reg .b32 %temp; 
	mov.b64 	{%r1708, %temp}, %fd3237;
	}
	mov.b32 	%r1709, -1077;
$L__BB5_230:
	add.s32 	%r772, %r1707, -1;
	setp.lt.u32 	%p146, %r772, 2146435071;
	@%p146 bra 	$L__BB5_232;
	fma.rn.f64 	%fd1412, %fd3237, 0d7FF0000000000000, 0d7FF0000000000000;
	{
	.reg .b32 %temp; 
	mov.b64 	{%temp, %r773}, %fd3237;
	}
	and.b32  	%r774, %r773, 2147483647;
	setp.eq.s32 	%p147, %r774, 0;
	selp.f64 	%fd3239, 0dFFF0000000000000, %fd1412, %p147;
	bra.uni 	$L__BB5_235;
$L__BB5_232:
	shr.u32 	%r775, %r1707, 20;
	add.s32 	%r1710, %r1709, %r775;
	and.b32  	%r776, %r1707, 1048575;
	or.b32  	%r777, %r776, 1072693248;
	mov.b64 	%fd3238, {%r1708, %r777};
	setp.lt.u32 	%p148, %r777, 1073127583;
	@%p148 bra 	$L__BB5_234;
	{
	.reg .b32 %temp; 
	mov.b64 	{%r778, %temp}, %fd3238;
	}
	{
	.reg .b32 %temp; 
	mov.b64 	{%temp, %r779}, %fd3238;
	}
	add.s32 	%r780, %r779, -1048576;
	mov.b64 	%fd3238, {%r778, %r780};
	add.s32 	%r1710, %r1710, 1;
$L__BB5_234:
	add.f64 	%fd1413, %fd3238, 0dBFF0000000000000;
	add.f64 	%fd1414, %fd3238, 0d3FF0000000000000;
	rcp.approx.ftz.f64 	%fd1415, %fd1414;
	neg.f64 	%fd1416, %fd1414;
	fma.rn.f64 	%fd1417, %fd1416, %fd1415, 0d3FF0000000000000;
	fma.rn.f64 	%fd1418, %fd1417, %fd1417, %fd1417;
	fma.rn.f64 	%fd1419, %fd1418, %fd1415, %fd1415;
	mul.f64 	%fd1420, %fd1413, %fd1419;
	fma.rn.f64 	%fd1421, %fd1413, %fd1419, %fd1420;
	mul.f64 	%fd1422, %fd1421, %fd1421;
	fma.rn.f64 	%fd1423, %fd1422, 0d3EB1380B3AE80F1E, 0d3ED0EE258B7A8B04;
	fma.rn.f64 	%fd1424, %fd1423, %fd1422, 0d3EF3B2669F02676F;
	fma.rn.f64 	%fd1425, %fd1424, %fd1422, 0d3F1745CBA9AB0956;
	fma.rn.f64 	%fd1426, %fd1425, %fd1422, 0d3F3C71C72D1B5154;
	fma.rn.f64 	%fd1427, %fd1426, %fd1422, 0d3F624924923BE72D;
	fma.rn.f64 	%fd1428, %fd1427, %fd1422, 0d3F8999999999A3C4;
	fma.rn.f64 	%fd1429, %fd1428, %fd1422, 0d3FB5555555555554;
	sub.f64 	%fd1430, %fd1413, %fd1421;
	add.f64 	%fd1431, %fd1430, %fd1430;
	neg.f64 	%fd1432, %fd1421;
	fma.rn.f64 	%fd1433, %fd1432, %fd1413, %fd1431;
	mul.f64 	%fd1434, %fd1419, %fd1433;
	mul.f64 	%fd1435, %fd1422, %fd1429;
	fma.rn.f64 	%fd1436, %fd1435, %fd1421, %fd1434;
	xor.b32  	%r781, %r1710, -2147483648;
	mov.b32 	%r782, 1127219200;
	mov.b64 	%fd1437, {%r781, %r782};
	sub.f64 	%fd1438, %fd1437, %fd94;
	fma.rn.f64 	%fd1439, %fd1438, 0d3FE62E42FEFA39EF, %fd1421;
	fma.rn.f64 	%fd1440, %fd1438, 0dBFE62E42FEFA39EF, %fd1439;
	sub.f64 	%fd1441, %fd1440, %fd1421;
	sub.f64 	%fd1442, %fd1436, %fd1441;
	fma.rn.f64 	%fd1443, %fd1438, 0d3C7ABC9E3B39803F, %fd1442;
	add.f64 	%fd3239, %fd1439, %fd1443;
$L__BB5_235:
	add.f64 	%fd314, %fd3236, %fd3239;
	abs.f64 	%fd315, %fd314;
	setp.eq.f64 	%p149, %fd315, 0d7FF0000000000000;
	@%p149 bra 	$L__BB5_238;
	mul.f64 	%fd1444, %fd314, 0d3FE45F306DC9C883;
	cvt.rni.s32.f64 	%r1711, %fd1444;
	cvt.rn.f64.s32 	%fd1445, %r1711;
	fma.rn.f64 	%fd1446, %fd1445, 0dBFF921FB54442D18, %fd314;
	fma.rn.f64 	%fd1447, %fd1445, 0dBC91A62633145C00, %fd1446;
	fma.rn.f64 	%fd3240, %fd1445, 0dB97B839A252049C0, %fd1447;
	setp.ltu.f64 	%p150, %fd315, 0d41E0000000000000;
	@%p150 bra 	$L__BB5_239;
	{ // callseq 180, 0
	.param .b64 param0;
	st.param.f64 	[param0], %fd314;
	.param .align 16 .b8 retval0[16];
	call.uni (retval0), 
	__internal_trig_reduction_slowpathd, 
	(
	param0
	);
	ld.param.f64 	%fd3240, [retval0];
	ld.param.b32 	%r1711, [retval0+8];
	} // callseq 180
	bra.uni 	$L__BB5_239;
$L__BB5_238:
	mov.f64 	%fd1449, 0d0000000000000000;
	mul.rn.f64 	%fd3240, %fd314, %fd1449;
	mov.b32 	%r1711, 0;
$L__BB5_239:
	shl.b32 	%r785, %r1711, 6;
	cvt.u64.u32 	%rd57, %r785;
	and.b64  	%rd58, %rd57, 64;
	mov.u64 	%rd59, __cudart_sin_cos_coeffs;
	add.s64 	%rd60, %rd59, %rd58;
	mul.rn.f64 	%fd1450, %fd3240, %fd3240;
	and.b32  	%r786, %r1711, 1;
	setp.eq.b32 	%p151, %r786, 1;
	selp.f64 	%fd1451, 0dBDA8FF8320FD8164, 0d3DE5DB65F9785EBA, %p151;
	ld.global.nc.v2.f64 	{%fd1452, %fd1453}, [%rd60];
	fma.rn.f64 	%fd1454, %fd1451, %fd1450, %fd1452;
	fma.rn.f64 	%fd1455, %fd1454, %fd1450, %fd1453;
	ld.global.nc.v2.f64 	{%fd1456, %fd1457}, [%rd60+16];
	fma.rn.f64 	%fd1458, %fd1455, %fd1450, %fd1456;
	fma.rn.f64 	%fd1459, %fd1458, %fd1450, %fd1457;
	ld.global.nc.v2.f64 	{%fd1460, %fd1461}, [%rd60+32];
	fma.rn.f64 	%fd1462, %fd1459, %fd1450, %fd1460;
	fma.rn.f64 	%fd1463, %fd1462, %fd1450, %fd1461;
	fma.rn.f64 	%fd1464, %fd1463, %fd3240, %fd3240;
	fma.rn.f64 	%fd1465, %fd1463, %fd1450, 0d3FF0000000000000;
	selp.f64 	%fd1466, %fd1465, %fd1464, %p151;
	and.b32  	%r787, %r1711, 2;
	setp.eq.s32 	%p152, %r787, 0;
	mov.f64 	%fd1467, 0d0000000000000000;
	sub.f64 	%fd1468, %fd1467, %fd1466;
	selp.f64 	%fd1469, %fd1466, %fd1468, %p152;
	fma.rn.f64 	%fd1470, %fd300, %fd300, 0d3FF0000000000000;
	sqrt.rn.f64 	%fd1471, %fd1470;
	add.f64 	%fd320, %fd1471, %fd1469;
	{
	.reg .b32 %temp; 
	mov.b64 	{%temp, %r213}, %fd320;
	}
	setp.eq.f64 	%p153, %fd320, 0d0000000000000000;
	@%p153 bra 	$L__BB5_241;
	abs.f64 	%fd1472, %fd320;
	{ // callseq 181, 0
	.param .b64 param0;
	st.param.f64 	[param0], %fd1472;
	.param .b64 retval0;
	call.uni (retval0), 
	__internal_accurate_pow, 
	(
	param0
	);
	ld.param.f64 	%fd1473, [retval0];
	} // callseq 181
	setp.lt.s32 	%p154, %r213, 0;
	selp.f64 	%fd3242, 0dFFF8000000000000, %fd1473, %p154;
	bra.uni 	$L__BB5_242;
$L__BB5_241:
	setp.lt.s32 	%p155, %r68, 0;
	setp.eq.s32 	%p156, %r69, 1074790400;
	selp.b32 	%r788, %r213, 0, %p156;
	or.b32  	%r789, %r788, 2146435072;
	selp.b32 	%r790, %r789, %r788, %p155;
	mov.b32 	%r791, 0;
	mov.b64 	%fd3242, {%r791, %r790};
$L__BB5_242:
	add.f64 	%fd1475, %fd320, 0d4004000000000000;
	{
	.reg .b32 %temp; 
	mov.b64 	{%temp, %r792}, %fd1475;
	}
	and.b32  	%r793, %r792, 2146435072;
	setp.ne.s32 	%p157, %r793, 2146435072;
	@%p157 bra 	$L__BB5_247;
	setp.nan.f64 	%p158, %fd320, %fd320;
	@%p158 bra 	$L__BB5_246;
	abs.f64 	%fd1476, %fd320;
	setp.neu.f64 	%p159, %fd1476, 0d7FF0000000000000;
	@%p159 bra 	$L__BB5_247;
	setp.lt.s32 	%p160, %r213, 0;
	or.b32  	%r794, %r70, -2147483648;
	selp.b32 	%r795, %r794, %r70, %p2;
	selp.b32 	%r796, %r795, %r70, %p160;
	mov.b32 	%r797, 0;
	mov.b64 	%fd3242, {%r797, %r796};
	bra.uni 	$L__BB5_247;
$L__BB5_246:
	mov.f64 	%fd1477, 0d4004000000000000;
	add.rn.f64 	%fd3242, %fd320, %fd1477;
$L__BB5_247:
	setp.eq.f64 	%p161, %fd320, 0d3FF0000000000000;
	selp.f64 	%fd327, 0d3FF0000000000000, %fd3242, %p161;
	mul.f64 	%fd328, %fd300, 0d4014000000000000;
	abs.f64 	%fd329, %fd328;
	setp.eq.f64 	%p162, %fd329, 0d7FF0000000000000;
	@%p162 bra 	$L__BB5_251;
	mul.f64 	%fd1478, %fd328, 0d3FE45F306DC9C883;
	cvt.rni.s32.f64 	%r1712, %fd1478;
	cvt.rn.f64.s32 	%fd1479, %r1712;
	fma.rn.f64 	%fd1480, %fd1479, 0dBFF921FB54442D18, %fd328;
	fma.rn.f64 	%fd1481, %fd1479, 0dBC91A62633145C00, %fd1480;
	fma.rn.f64 	%fd3244, %fd1479, 0dB97B839A252049C0, %fd1481;
	setp.ltu.f64 	%p163, %fd329, 0d41E0000000000000;
	@%p163 bra 	$L__BB5_250;
	{ // callseq 182, 0
	.param .b64 param0;
	st.param.f64 	[param0], %fd328;
	.param .align 16 .b8 retval0[16];
	call.uni (retval0), 
	__internal_trig_reduction_slowpathd, 
	(
	param0
	);
	ld.param.f64 	%fd3244, [retval0];
	ld.param.b32 	%r1712, [retval0+8];
	} // callseq 182
$L__BB5_250:
	add.s32 	%r1713, %r1712, 1;
	bra.uni 	$L__BB5_252;
$L__BB5_251:
	mov.f64 	%fd1483, 0d0000000000000000;
	mul.rn.f64 	%fd3244, %fd328, %fd1483;
	mov.b32 	%r1713, 1;
$L__BB5_252:
	shl.b32 	%r800, %r1713, 6;
	cvt.u64.u32 	%rd61, %r800;
	and.b64  	%rd62, %rd61, 64;
	mov.u64 	%rd63, __cudart_sin_cos_coeffs;
	add.s64 	%rd64, %rd63, %rd62;
	mul.rn.f64 	%fd1484, %fd3244, %fd3244;
	and.b32  	%r801, %r1713, 1;
	setp.eq.b32 	%p164, %r801, 1;
	selp.f64 	%fd1485, 0dBDA8FF8320FD8164, 0d3DE5DB65F9785EBA, %p164;
	ld.global.nc.v2.f64 	{%fd1486, %fd1487}, [%rd64];
	fma.rn.f64 	%fd1488, %fd1485, %fd1484, %fd1486;
	fma.rn.f64 	%fd1489, %fd1488, %fd1484, %fd1487;
	ld.global.nc.v2.f64 	{%fd1490, %fd1491}, [%rd64+16];
	fma.rn.f64 	%fd1492, %fd1489, %fd1484, %fd1490;
	fma.rn.f64 	%fd1493, %fd1492, %fd1484, %fd1491;
	ld.global.nc.v2.f64 	{%fd1494, %fd1495}, [%rd64+32];
	fma.rn.f64 	%fd1496, %fd1493, %fd1484, %fd1494;
	fma.rn.f64 	%fd1497, %fd1496, %fd1484, %fd1495;
	fma.rn.f64 	%fd1498, %fd1497, %fd3244, %fd3244;
	fma.rn.f64 	%fd1499, %fd1497, %fd1484, 0d3FF0000000000000;
	selp.f64 	%fd1500, %fd1499, %fd1498, %p164;
	and.b32  	%r802, %r1713, 2;
	setp.eq.s32 	%p165, %r802, 0;
	mov.f64 	%fd1501, 0d0000000000000000;
	sub.f64 	%fd1502, %fd1501, %fd1500;
	selp.f64 	%fd1503, %fd1500, %fd1502, %p165;
	mul.f64 	%fd335, %fd327, %fd1503;
	neg.f64 	%fd1504, %fd300;
	fma.rn.f64 	%fd1505, %fd300, 0dBFF71547652B82FE, 0d4338000000000000;
	{
	.reg .b32 %temp; 
	mov.b64 	{%r219, %temp}, %fd1505;
	}
	mov.f64 	%fd1506, 0dC338000000000000;
	add.rn.f64 	%fd1507, %fd1505, %fd1506;
	fma.rn.f64 	%fd1508, %fd1507, 0dBFE62E42FEFA39EF, %fd1504;
	fma.rn.f64 	%fd1509, %fd1507, 0dBC7ABC9E3B39803F, %fd1508;
	fma.rn.f64 	%fd1510, %fd1509, 0d3E5ADE1569CE2BDF, 0d3E928AF3FCA213EA;
	fma.rn.f64 	%fd1511, %fd1510, %fd1509, 0d3EC71DEE62401315;
	fma.rn.f64 	%fd1512, %fd1511, %fd1509, 0d3EFA01997C89EB71;
	fma.rn.f64 	%fd1513, %fd1512, %fd1509, 0d3F2A01A014761F65;
	fma.rn.f64 	%fd1514, %fd1513, %fd1509, 0d3F56C16C1852B7AF;
	fma.rn.f64 	%fd1515, %fd1514, %fd1509, 0d3F81111111122322;
	fma.rn.f64 	%fd1516, %fd1515, %fd1509, 0d3FA55555555502A1;
	fma.rn.f64 	%fd1517, %fd1516, %fd1509, 0d3FC5555555555511;
	fma.rn.f64 	%fd1518, %fd1517, %fd1509, 0d3FE000000000000B;
	fma.rn.f64 	%fd1519, %fd1518, %fd1509, 0d3FF0000000000000;
	fma.rn.f64 	%fd1520, %fd1519, %fd1509, 0d3FF0000000000000;
	{
	.reg .b32 %temp; 
	mov.b64 	{%r220, %temp}, %fd1520;
	}
	{
	.reg .b32 %temp; 
	mov.b64 	{%temp, %r221}, %fd1520;
	}
	shl.b32 	%r803, %r219, 20;
	add.s32 	%r804, %r803, %r221;
	mov.b64 	%fd3245, {%r220, %r804};
	{
	.reg .b32 %temp; 
	mov.b64 	{%temp, %r805}, %fd1504;
	}
	mov.b32 	%f46, %r805;
	abs.f32 	%f16, %f46;
	setp.lt.f32 	%p166, %f16, 0f4086232B;
	@%p166 bra 	$L__BB5_255;
	setp.gt.f64 	%p167, %fd300, 0d0000000000000000;
	mov.f64 	%fd1521, 0d7FF0000000000000;
	sub.f64 	%fd1522, %fd1521, %fd300;
	selp.f64 	%fd3245, 0d0000000000000000, %fd1522, %p167;
	setp.geu.f32 	%p168, %f16, 0f40874800;
	@%p168 bra 	$L__BB5_255;
	shr.u32 	%r806, %r219, 31;
	add.s32 	%r807, %r219, %r806;
	shr.s32 	%r808, %r807, 1;
	shl.b32 	%r809, %r808, 20;
	add.s32 	%r810, %r221, %r809;
	mov.b64 	%fd1523, {%r220, %r810};
	sub.s32 	%r811, %r219, %r808;
	shl.b32 	%r812, %r811, 20;
	add.s32 	%r813, %r812, 1072693248;
	mov.b32 	%r814, 0;
	mov.b64 	%fd1524, {%r814, %r813};
	mul.f64 	%fd3245, %fd1524, %fd1523;
$L__BB5_255:
	add.f64 	%fd1525, %fd3245, 0d3FF0000000000000;
	div.rn.f64 	%fd340, %fd335, %fd1525;
	add.s32 	%r815, %r67, 3072;
	cvt.rn.f64.s32 	%fd1526, %r815;
	fma.rn.f64 	%fd341, %fd720, %fd1526, %fd719;
	fma.rn.f64 	%fd1527, %fd341, 0d3FF71547652B82FE, 0d4338000000000000;
	{
	.reg .b32 %temp; 
	mov.b64 	{%r222, %temp}, %fd1527;
	}
	mov.f64 	%fd1528, 0dC338000000000000;
	add.rn.f64 	%fd1529, %fd1527, %fd1528;
	fma.rn.f64 	%fd1530, %fd1529, 0dBFE62E42FEFA39EF, %fd341;
	fma.rn.f64 	%fd1531, %fd1529, 0dBC7ABC9E3B39803F, %fd1530;
	fma.rn.f64 	%fd1532, %fd1531, 0d3E5ADE1569CE2BDF, 0d3E928AF3FCA213EA;
	fma.rn.f64 	%fd1533, %fd1532, %fd1531, 0d3EC71DEE62401315;
	fma.rn.f64 	%fd1534, %fd1533, %fd1531, 0d3EFA01997C89EB71;
	fma.rn.f64 	%fd1535, %fd1534, %fd1531, 0d3F2A01A014761F65;
	fma.rn.f64 	%fd1536, %fd1535, %fd1531, 0d3F56C16C1852B7AF;
	fma.rn.f64 	%fd1537, %fd1536, %fd1531, 0d3F81111111122322;
	fma.rn.f64 	%fd1538, %fd1537, %fd1531, 0d3FA55555555502A1;
	fma.rn.f64 	%fd1539, %fd1538, %fd1531, 0d3FC5555555555511;
	fma.rn.f64 	%fd1540, %fd1539, %fd1531, 0d3FE000000000000B;
	fma.rn.f64 	%fd1541, %fd1540, %fd1531, 0d3FF0000000000000;
	fma.rn.f64 	%fd1542, %fd1541, %fd1531, 0d3FF0000000000000;
	{
	.reg .b32 %temp; 
	mov.b64 	{%r223, %temp}, %fd1542;
	}
	{
	.reg .b32 %temp; 
	mov.b64 	{%temp, %r224}, %fd1542;
	}
	shl.b32 	%r816, %r222, 20;
	add.s32 	%r817, %r816, %r224;
	mov.b64 	%fd3246, {%r223, %r817};
	{
	.reg .b32 %temp; 
	mov.b64 	{%temp, %r818}, %fd341;
	}
	mov.b32 	%f47, %r818;
	abs.f32 	%f17, %f47;
	setp.lt.f32 	%p169, %f17, 0f4086232B;
	@%p169 bra 	$L__BB5_258;
	setp.lt.f64 	%p170, %fd341, 0d0000000000000000;
	add.f64 	%fd1543, %fd341, 0d7FF0000000000000;
	selp.f64 	%fd3246, 0d0000000000000000, %fd1543, %p170;
	setp.geu.f32 	%p171, %f17, 0f40874800;
	@%p171 bra 	$L__BB5_258;
	shr.u32 	%r819, %r222, 31;
	add.s32 	%r820, %r222, %r819;
	shr.s32 	%r821, %r820, 1;
	shl.b32 	%r822, %r821, 20;
	add.s32 	%r823, %r224, %r822;
	mov.b64 	%fd1544, {%r223, %r823};
	sub.s32 	%r824, %r222, %r821;
	shl.b32 	%r825, %r824, 20;
	add.s32 	%r826, %r825, 1072693248;
	mov.b32 	%r827, 0;
	mov.b64 	%fd1545, {%r827, %r826};
	mul.f64 	%fd3246, %fd1545, %fd1544;
$L__BB5_258:
	add.f64 	%fd3247, %fd341, 0d3FF0000000000000;
	{
	.reg .b32 %temp; 
	mov.b64 	{%temp, %r1714}, %fd3247;
	}
	{
	.reg .b32 %temp; 
	mov.b64 	{%r1715, %temp}, %fd3247;
	}
	setp.gt.s32 	%p172, %r1714, 1048575;
	mov.b32 	%r1716, -1023;
	@%p172 bra 	$L__BB5_260;
	mul.f64 	%fd3247, %fd3247, 0d4350000000000000;
	{
	.reg .b32 %temp; 
	mov.b64 	{%temp, %r1714}, %fd3247;
	}
	{
	.reg .b32 %temp; 
	mov.b64 	{%r1715, %temp}, %fd3247;
	}
	mov.b32 	%r1716, -1077;
$L__BB5_260:
	add.s32 	%r830, %r1714, -1;
	setp.lt.u32 	%p173, %r830, 2146435071;
	@%p173 bra 	$L__BB5_262;
	fma.rn.f64 	%fd1546, %fd3247, 0d7FF0000000000000, 0d7FF0000000000000;
	{
	.reg .b32 %temp; 
	mov.b64 	{%temp, %r831}, %fd3247;
	}
	and.b32  	%r832, %r831, 2147483647;
	setp.eq.s32 	%p174, %r832, 0;
	selp.f64 	%fd3249, 0dFFF0000000000000, %fd1546, %p174;
	bra.uni 	$L__BB5_265;
$L__BB5_262:
	shr.u32 	%r833, %r1714, 20;
	add.s32 	%r1717, %r1716, %r833;
	and.b32  	%r834, %r1714, 1048575;
	or.b32  	%r835, %r834, 1072693248;
	mov.b64 	%fd3248, {%r1715, %r835};
	setp.lt.u32 	%p175, %r835, 1073127583;
	@%p175 bra 	$L__BB5_264;
	{
	.reg .b32 %temp; 
	mov.b64 	{%r836, %temp}, %fd3248;
	}
	{
	.reg .b32 %temp; 
	mov.b64 	{%temp, %r837}, %fd3248;
	}
	add.s32 	%r838, %r837, -1048576;
	mov.b64 	%fd3248, {%r836, %r838};
	add.s32 	%r1717, %r1717, 1;
$L__BB5_264:
	add.f64 	%fd1547, %fd3248, 0dBFF0000000000000;
	add.f64 	%fd1548, %fd3248, 0d3FF0000000000000;
	rcp.approx.ftz.f64 	%fd1549, %fd1548;
	neg.f64 	%fd1550, %fd1548;
	fma.rn.f64 	%fd1551, %fd1550, %fd1549, 0d3FF0000000000000;
	fma.rn.f64 	%fd1552, %fd1551, %fd1551, %fd1551;
	fma.rn.f64 	%fd1553, %fd1552, %fd1549, %fd1549;
	mul.f64 	%fd1554, %fd1547, %fd1553;
	fma.rn.f64 	%fd1555, %fd1547, %fd1553, %fd1554;
	mul.f64 	%fd1556, %fd1555, %fd1555;
	fma.rn.f64 	%fd1557, %fd1556, 0d3EB1380B3AE80F1E, 0d3ED0EE258B7A8B04;
	fma.rn.f64 	%fd1558, %fd1557, %fd1556, 0d3EF3B2669F02676F;
	fma.rn.f64 	%fd1559, %fd1558, %fd1556, 0d3F1745CBA9AB0956;
	fma.rn.f64 	%fd1560, %fd1559, %fd1556, 0d3F3C71C72D1B5154;
	fma.rn.f64 	%fd1561, %fd1560, %fd1556, 0d3F624924923BE72D;
	fma.rn.f64 	%fd1562, %fd1561, %fd1556, 0d3F8999999999A3C4;
	fma.rn.f64 	%fd1563, %fd1562, %fd1556, 0d3FB5555555555554;
	sub.f64 	%fd1564, %fd1547, %fd1555;
	add.f64 	%fd1565, %fd1564, %fd1564;
	neg.f64 	%fd1566, %fd1555;
	fma.rn.f64 	%fd1567, %fd1566, %fd1547, %fd1565;
	mul.f64 	%fd1568, %fd1553, %fd1567;
	mul.f64 	%fd1569, %fd1556, %fd1563;
	fma.rn.f64 	%fd1570, %fd1569, %fd1555, %fd1568;
	xor.b32  	%r839, %r1717, -2147483648;
	mov.b32 	%r840, 1127219200;
	mov.b64 	%fd1571, {%r839, %r840};
	sub.f64 	%fd1572, %fd1571, %fd94;
	fma.rn.f64 	%fd1573, %fd1572, 0d3FE62E42FEFA39EF, %fd1555;
	fma.rn.f64 	%fd1574, %fd1572, 0dBFE62E42FEFA39EF, %fd1573;
	sub.f64 	%fd1575, %fd1574, %fd1555;
	sub.f64 	%fd1576, %fd1570, %fd1575;
	fma.rn.f64 	%fd1577, %fd1572, 0d3C7ABC9E3B39803F, %fd1576;
	add.f64 	%fd3249, %fd1573, %fd1577;
$L__BB5_265:
	add.f64 	%fd355, %fd3246, %fd3249;
	abs.f64 	%fd356, %fd355;
	setp.eq.f64 	%p176, %fd356, 0d7FF0000000000000;
	@%p176 bra 	$L__BB5_268;
	mul.f64 	%fd1578, %fd355, 0d3FE45F306DC9C883;
	cvt.rni.s32.f64 	%r1718, %fd1578;
	cvt.rn.f64.s32 	%fd1579, %r1718;
	fma.rn.f64 	%fd1580, %fd1579, 0dBFF921FB54442D18, %fd355;
	fma.rn.f64 	%fd1581, %fd1579, 0dBC91A62633145C00, %fd1580;
	fma.rn.f64 	%fd3250, %fd1579, 0dB97B839A252049C0, %fd1581;
	setp.ltu.f64 	%p177, %fd356, 0d41E0000000000000;
	@%p177 bra 	$L__BB5_269;
	{ // callseq 183, 0
	.param .b64 param0;
	st.param.f64 	[param0], %fd355;
	.param .align 16 .b8 retval0[16];
	call.uni (retval0), 
	__internal_trig_reduction_slowpathd, 
	(
	param0
	);
	ld.param.f64 	%fd3250, [retval0];
	ld.param.b32 	%r1718, [retval0+8];
	} // callseq 183
	bra.uni 	$L__BB5_269;
$L__BB5_268:
	mov.f64 	%fd1583, 0d0000000000000000;
	mul.rn.f64 	%fd3250, %fd355, %fd1583;
	mov.b32 	%r1718, 0;
$L__BB5_269:
	shl.b32 	%r843, %r1718, 6;
	cvt.u64.u32 	%rd65, %r843;
	and.b64  	%rd66, %rd65, 64;
	mov.u64 	%rd67, __cudart_sin_cos_coeffs;
	add.s64 	%rd68, %rd67, %rd66;
	mul.rn.f64 	%fd1584, %fd3250, %fd3250;
	and.b32  	%r844, %r1718, 1;
	setp.eq.b32 	%p178, %r844, 1;
	selp.f64 	%fd1585, 0dBDA8FF8320FD8164, 0d3DE5DB65F9785EBA, %p178;
	ld.global.nc.v2.f64 	{%fd1586, %fd1587}, [%rd68];
	fma.rn.f64 	%fd1588, %fd1585, %fd1584, %fd1586;
	fma.rn.f64 	%fd1589, %fd1588, %fd1584, %fd1587;
	ld.global.nc.v2.f64 	{%fd1590, %fd1591}, [%rd68+16];
	fma.rn.f64 	%fd1592, %fd1589, %fd1584, %fd1590;
	fma.rn.f64 	%fd1593, %fd1592, %fd1584, %fd1591;
	ld.global.nc.v2.f64 	{%fd1594, %fd1595}, [%rd68+32];
	fma.rn.f64 	%fd1596, %fd1593, %fd1584, %fd1594;
	fma.rn.f64 	%fd1597, %fd1596, %fd1584, %fd1595;
	fma.rn.f64 	%fd1598, %fd1597, %fd3250, %fd3250;
	fma.rn.f64 	%fd1599, %fd1597, %fd1584, 0d3FF0000000000000;
	selp.f64 	%fd1600, %fd1599, %fd1598, %p178;
	and.b32  	%r845, %r1718, 2;
	setp.eq.s32 	%p179, %r845, 0;
	mov.f64 	%fd1601, 0d0000000000000000;
	sub.f64 	%fd1602, %fd1601, %fd1600;
	selp.f64 	%fd1603, %fd1600, %fd1602, %p179;
	fma.rn.f64 	%fd1604, %fd341, %fd341, 0d3FF0000000000000;
	sqrt.rn.f64 	%fd1605, %fd1604;
	add.f64 	%fd361, %fd1605, %fd1603;
	{
	.reg .b32 %temp; 
	mov.b64 	{%temp, %r238}, %fd361;
	}
	setp.eq.f64 	%p180, %fd361, 0d0000000000000000;
	@%p180 bra 	$L__BB5_271;
	abs.f64 	%fd1606, %fd361;
	{ // callseq 184, 0
	.param .b64 param0;
	st.param.f64 	[param0], %fd1606;
	.param .b64 retval0;
	call.uni (retval0), 
	__internal_accurate_pow, 
	(
	param0
	);
	ld.param.f64 	%fd1607, [retval0];
	} // callseq 184
	setp.lt.s32 	%p181, %r238, 0;
	selp.f64 	%fd3252, 0dFFF8000000000000, %fd1607, %p181;
	bra.uni 	$L__BB5_272;
$L__BB5_271:
	setp.lt.s32 	%p182, %r68, 0;
	setp.eq.s32 	%p183, %r69, 1074790400;
	selp.b32 	%r846, %r238, 0, %p183;
	or.b32  	%r847, %r846, 2146435072;
	selp.b32 	%r848, %r847, %r846, %p182;
	mov.b32 	%r849, 0;
	mov.b64 	%fd3252, {%r849, %r848};
$L__BB5_272:
	add.f64 	%fd1609, %fd361, 0d4004000000000000;
	{
	.reg .b32 %temp; 
	mov.b64 	{%temp, %r850}, %fd1609;
	}
	and.b32  	%r851, %r850, 2146435072;
	setp.ne.s32 	%p184, %r851, 2146435072;
	@%p184 bra 	$L__BB5_277;
	setp.nan.f64 	%p185, %fd361, %fd361;
	@%p185 bra 	$L__BB5_276;
	abs.f64 	%fd1610, %fd361;
	setp.neu.f64 	%p186, %fd1610, 0d7FF0000000000000;
	@%p186 bra 	$L__BB5_277;
	setp.lt.s32 	%p187, %r238, 0;
	or.b32  	%r852, %r70, -2147483648;
	selp.b32 	%r853, %r852, %r70, %p2;
	selp.b32 	%r854, %r853, %r70, %p187;
	mov.b32 	%r855, 0;
	mov.b64 	%fd3252, {%r855, %r854};
	bra.uni 	$L__BB5_277;
$L__BB5_276:
	mov.f64 	%fd1611, 0d4004000000000000;
	add.rn.f64 	%fd3252, %fd361, %fd1611;
$L__BB5_277:
	setp.eq.f64 	%p188, %fd361, 0d3FF0000000000000;
	selp.f64 	%fd368, 0d3FF0000000000000, %fd3252, %p188;
	mul.f64 	%fd369, %fd341, 0d4014000000000000;
	abs.f64 	%fd370, %fd369;
	setp.eq.f64 	%p189, %fd370, 0d7FF0000000000000;
	@%p189 bra 	$L__BB5_281;
	mul.f64 	%fd1612, %fd369, 0d3FE45F306DC9C883;
	cvt.rni.s32.f64 	%r1719, %fd1612;
	cvt.rn.f64.s32 	%fd1613, %r1719;
	fma.rn.f64 	%fd1614, %fd1613, 0dBFF921FB54442D18, %fd369;
	fma.rn.f64 	%fd1615, %fd1613, 0dBC91A62633145C00, %fd1614;
	fma.rn.f64 	%fd3254, %fd1613, 0dB97B839A252049C0, %fd1615;
	setp.ltu.f64 	%p190, %fd370, 0d41E0000000000000;
	@%p190 bra 	$L__BB5_280;
	{ // callseq 185, 0
	.param .b64 param0;
	st.param.f64 	[param0], %fd369;
	.param .align 16 .b8 retval0[16];
	call.uni (retval0), 
	__internal_trig_reduction_slowpathd, 
	(
	param0
	);
	ld.param.f64 	%fd3254, [retval0];
	ld.param.b32 	%r1719, [retval0+8];
	} // callseq 185
$L__BB5_280:
	add.s32 	%r1720, %r1719, 1;
	bra.uni 	$L__BB5_282;
$L__BB5_281:
	mov.f64 	%fd1617, 0d0000000000000000;
	mul.rn.f64 	%fd3254, %fd369, %fd1617;
	mov.b32 	%r1720, 1;
$L__BB5_282:
	shl.b32 	%r858, %r1720, 6;
	cvt.u64.u32 	%rd69, %r858;
	and.b64  	%rd70, %rd69, 64;
	mov.u64 	%rd71, __cudart_sin_cos_coeffs;
	add.s64 	%rd72, %rd71, %rd70;
	mul.rn.f64 	%fd1618, %fd3254, %fd3254;
	and.b32  	%r859, %r1720, 1;
	setp.eq.b32 	%p191, %r859, 1;
	selp.f64 	%fd1619, 0dBDA8FF8320FD8164, 0d3DE5DB65F9785EBA, %p191;
	ld.global.nc.v2.f64 	{%fd1620, %fd1621}, [%rd72];
	fma.rn.f64 	%fd1622, %fd1619, %fd1618, %fd1620;
	fma.rn.f64 	%fd1623, %fd1622, %fd1618, %fd1621;
	ld.global.nc.v2.f64 	{%fd1624, %fd1625}, [%rd72+16];
	fma.rn.f64 	%fd1626, %fd1623, %fd1618, %fd1624;
	fma.rn.f64 	%fd1627, %fd1626, %fd1618, %fd1625;
	ld.global.nc.v2.f64 	{%fd1628, %fd1629}, [%rd72+32];
	fma.rn.f64 	%fd1630, %fd1627, %fd1618, %fd1628;
	fma.rn.f64 	%fd1631, %fd1630, %fd1618, %fd1629;
	fma.rn.f64 	%fd1632, %fd1631, %fd3254, %fd3254;
	fma.rn.f64 	%fd1633, %fd1631, %fd1618, 0d3FF0000000000000;
	selp.f64 	%fd1634, %fd1633, %fd1632, %p191;
	and.b32  	%r860, %r1720, 2;
	setp.eq.s32 	%p192, %r860, 0;
	mov.f64 	%fd1635, 0d0000000000000000;
	sub.f64 	%fd1636, %fd1635, %fd1634;
	selp.f64 	%fd1637, %fd1634, %fd1636, %p192;
	mul.f64 	%fd376, %fd368, %fd1637;
	neg.f64 	%fd1638, %fd341;
	fma.rn.f64 	%fd1639, %fd341, 0dBFF71547652B82FE, 0d4338000000000000;
	{
	.reg .b32 %temp; 
	mov.b64 	{%r244, %temp}, %fd1639;
	}
	mov.f64 	%fd1640, 0dC338000000000000;
	add.rn.f64 	%fd1641, %fd1639, %fd1640;
	fma.rn.f64 	%fd1642, %fd1641, 0dBFE62E42FEFA39EF, %fd1638;
	fma.rn.f64 	%fd1643, %fd1641, 0dBC7ABC9E3B39803F, %fd1642;
	fma.rn.f64 	%fd1644, %fd1643, 0d3E5ADE1569CE2BDF, 0d3E928AF3FCA213EA;
	fma.rn.f64 	%fd1645, %fd1644, %fd1643, 0d3EC71DEE62401315;
	fma.rn.f64 	%fd1646, %fd1645, %fd1643, 0d3EFA01997C89EB71;
	fma.rn.f64 	%fd1647, %fd1646, %fd1643, 0d3F2A01A014761F65;
	fma.rn.f64 	%fd1648, %fd1647, %fd1643, 0d3F56C16C1852B7AF;
	fma.rn.f64 	%fd1649, %fd1648, %fd1643, 0d3F81111111122322;
	fma.rn.f64 	%fd1650, %fd1649, %fd1643, 0d3FA55555555502A1;
	fma.rn.f64 	%fd1651, %fd1650, %fd1643, 0d3FC5555555555511;
	fma.rn.f64 	%fd1652, %fd1651, %fd1643, 0d3FE000000000000B;
	fma.rn.f64 	%fd1653, %fd1652, %fd1643, 0d3FF0000000000000;
	fma.rn.f64 	%fd1654, %fd1653, %fd1643, 0d3FF0000000000000;
	{
	.reg .b32 %temp; 
	mov.b64 	{%r245, %temp}, %fd1654;
	}
	{
	.reg .b32 %temp; 
	mov.b64 	{%temp, %r246}, %fd1654;
	}
	shl.b32 	%r861, %r244, 20;
	add.s32 	%r862, %r861, %r246;
	mov.b64 	%fd3255, {%r245, %r862};
	{
	.reg .b32 %temp; 
	mov.b64 	{%temp, %r863}, %fd1638;
	}
	mov.b32 	%f48, %r863;
	abs.f32 	%f18, %f48;
	setp.lt.f32 	%p193, %f18, 0f4086232B;
	@%p193 bra 	$L__BB5_285;
	setp.gt.f64 	%p194, %fd341, 0d0000000000000000;
	mov.f64 	%fd1655, 0d7FF0000000000000;
	sub.f64 	%fd1656, %fd1655, %fd341;
	selp.f64 	%fd3255, 0d0000000000000000, %fd1656, %p194;
	setp.geu.f32 	%p195, %f18, 0f40874800;
	@%p195 bra 	$L__BB5_285;
	shr.u32 	%r864, %r244, 31;
	add.s32 	%r865, %r244, %r864;
	shr.s32 	%r866, %r865, 1;
	shl.b32 	%r867, %r866, 20;
	add.s32 	%r868, %r246, %r867;
	mov.b64 	%fd1657, {%r245, %r868};
	sub.s32 	%r869, %r244, %r866;
	shl.b32 	%r870, %r869, 20;
	add.s32 	%r871, %r870, 1072693248;
	mov.b32 	%r872, 0;
	mov.b64 	%fd1658, {%r872, %r871};
	mul.f64 	%fd3255, %fd1658, %fd1657;
$L__BB5_285:
	add.f64 	%fd1659, %fd3255, 0d3FF0000000000000;
	div.rn.f64 	%fd1660, %fd376, %fd1659;
	mul.f64 	%fd1661, %fd720, %fd176;
	fma.rn.f64 	%fd1662, %fd720, %fd135, %fd1661;
	fma.rn.f64 	%fd1663, %fd720, %fd217, %fd1662;
	fma.rn.f64 	%fd1664, %fd720, %fd258, %fd1663;
	fma.rn.f64 	%fd1665, %fd720, %fd299, %fd1664;
	fma.rn.f64 	%fd1666, %fd720, %fd340, %fd1665;
	fma.rn.f64 	%fd3338, %fd720, %fd1660, %fd1666;
	mov.u32 	%r873, %ctaid.x;
	mul.lo.s32 	%r874, %r873, 3584;
	cvt.u64.u32 	%rd192, %r874;
	sub.s64 	%rd73, %rd12, %rd192;
	mul.lo.s32 	%r875, %r464, 3584;
	cvt.s64.s32 	%rd4, %r875;
	setp.lt.u64 	%p196, %rd73, %rd4;
	@%p196 bra 	$L__BB5_533;
	cvt.u32.u64 	%r876, %rd4;
	cvt.u32.u64 	%r877, %rd192;
	mov.u32 	%r878, %tid.x;
	add.s32 	%r247, %r1, %r878;
	add.s32 	%r879, %r247, %r876;
	add.s32 	%r1721, %r879, %r877;
	and.b32  	%r250, %r68, 2146435072;
	add.s64 	%rd75, %rd12, -3584;
$L__BB5_287:
	setp.lt.s32 	%p197, %r68, 0;
	selp.b32 	%r251, 0, 2146435072, %p197;
	or.b32  	%r252, %r251, -2147483648;
	add.s64 	%rd192, %rd192, %rd4;
	setp.gt.u64 	%p198, %rd192, %rd75;
	@%p198 bra 	$L__BB5_499;
	cvt.u32.u64 	%r881, %rd192;
	add.s32 	%r253, %r247, %r881;
	cvt.rn.f64.s32 	%fd1667, %r253;
	fma.rn.f64 	%fd385, %fd720, %fd1667, %fd719;
	fma.rn.f64 	%fd1668, %fd385, 0d3FF71547652B82FE, 0d4338000000000000;
	{
	.reg .b32 %temp; 
	mov.b64 	{%r254, %temp}, %fd1668;
	}
	mov.f64 	%fd1669, 0dC338000000000000;
	add.rn.f64 	%fd1670, %fd1668, %fd1669;
	fma.rn.f64 	%fd1671, %fd1670, 0dBFE62E42FEFA39EF, %fd385;
	fma.rn.f64 	%fd1672, %fd1670, 0dBC7ABC9E3B39803F, %fd1671;
	fma.rn.f64 	%fd1673, %fd1672, 0d3E5ADE1569CE2BDF, 0d3E928AF3FCA213EA;
	fma.rn.f64 	%fd1674, %fd1673, %fd1672, 0d3EC71DEE62401315;
	fma.rn.f64 	%fd1675, %fd1674, %fd1672, 0d3EFA01997C89EB71;
	fma.rn.f64 	%fd1676, %fd1675, %fd1672, 0d3F2A01A014761F65;
	fma.rn.f64 	%fd1677, %fd1676, %fd1672, 0d3F56C16C1852B7AF;
	fma.rn.f64 	%fd1678, %fd1677, %fd1672, 0d3F81111111122322;
	fma.rn.f64 	%fd1679, %fd1678, %fd1672, 0d3FA55555555502A1;
	fma.rn.f64 	%fd1680, %fd1679, %fd1672, 0d3FC5555555555511;
	fma.rn.f64 	%fd1681, %fd1680, %fd1672, 0d3FE000000000000B;
	fma.rn.f64 	%fd1682, %fd1681, %fd1672, 0d3FF0000000000000;
	fma.rn.f64 	%fd1683, %fd1682, %fd1672, 0d3FF0000000000000;
	{
	.reg .b32 %temp; 
	mov.b64 	{%r255, %temp}, %fd1683;
	}
	{
	.reg .b32 %temp; 
	mov.b64 	{%temp, %r256}, %fd1683;
	}
	shl.b32 	%r882, %r254, 20;
	add.s32 	%r883, %r882, %r256;
	mov.b64 	%fd3257, {%r255, %r883};
	{
	.reg .b32 %temp; 
	mov.b64 	{%temp, %r884}, %fd385;
	}
	mov.b32 	%f49, %r884;
	abs.f32 	%f19, %f49;
	setp.lt.f32 	%p199, %f19, 0f4086232B;
	@%p199 bra 	$L__BB5_291;
	setp.lt.f64 	%p200, %fd385, 0d0000000000000000;
	add.f64 	%fd1684, %fd385, 0d7FF0000000000000;
	selp.f64 	%fd3257, 0d0000000000000000, %fd1684, %p200;
	setp.geu.f32 	%p201, %f19, 0f40874800;
	@%p201 bra 	$L__BB5_291;
	shr.u32 	%r885, %r254, 31;
	add.s32 	%r886, %r254, %r885;
	shr.s32 	%r887, %r886, 1;
	shl.b32 	%r888, %r887, 20;
	add.s32 	%r889, %r256, %r888;
	mov.b64 	%fd1685, {%r255, %r889};
	sub.s32 	%r890, %r254, %r887;
	shl.b32 	%r891, %r890, 20;
	add.s32 	%r892, %r891, 1072693248;
	mov.b32 	%r893, 0;
	mov.b64 	%fd1686, {%r893, %r892};
	mul.f64 	%fd3257, %fd1686, %fd1685;
$L__BB5_291:
	add.f64 	%fd3258, %fd385, 0d3FF0000000000000;
	{
	.reg .b32 %temp; 
	mov.b64 	{%temp, %r1722}, %fd3258;
	}
	{
	.reg .b32 %temp; 
	mov.b64 	{%r1723, %temp}, %fd3258;
	}
	setp.gt.s32 	%p202, %r1722, 1048575;
	mov.b32 	%r1724, -1023;
	@%p202 bra 	$L__BB5_293;
	mul.f64 	%fd3258, %fd3258, 0d4350000000000000;
	{
	.reg .b32 %temp; 
	mov.b64 	{%temp, %r1722}, %fd3258;
	}
	{
	.reg .b32 %temp; 
	mov.b64 	{%r1723, %temp}, %fd3258;
	}
	mov.b32 	%r1724, -1077;
$L__BB5_293:
	add.s32 	%r896, %r1722, -1;
	setp.gt.u32 	%p203, %r896, 2146435070;
	@%p203 bra 	$L__BB5_297;
	shr.u32 	%r899, %r1722, 20;
	add.s32 	%r1725, %r1724, %r899;
	and.b32  	%r900, %r1722, 1048575;
	or.b32  	%r901, %r900, 1072693248;
	mov.b64 	%fd3259, {%r1723, %r901};
	setp.lt.u32 	%p205, %r901, 1073127583;
	@%p205 bra 	$L__BB5_296;
	{
	.reg .b32 %temp; 
	mov.b64 	{%r902, %temp}, %fd3259;
	}
	{
	.reg .b32 %temp; 
	mov.b64 	{%temp, %r903}, %fd3259;
	}
	add.s32 	%r904, %r903, -1048576;
	mov.b64 	%fd3259, {%r902, %r904};
	add.s32 	%r1725, %r1725, 1;
$L__BB5_296:
	add.f64 	%fd1688, %fd3259, 0dBFF0000000000000;
	add.f64 	%fd1689, %fd3259, 0d3FF0000000000000;
	rcp.approx.ftz.f64 	%fd1690, %fd1689;
	neg.f64 	%fd1691, %fd1689;
	fma.rn.f64 	%fd1692, %fd1691, %fd1690, 0d3FF0000000000000;
	fma.rn.f64 	%fd1693, %fd1692, %fd1692, %fd1692;
	fma.rn.f64 	%fd1694, %fd1693, %fd1690, %fd1690;
	mul.f64 	%fd1695, %fd1688, %fd1694;
	fma.rn.f64 	%fd1696, %fd1688, %fd1694, %fd1695;
	mul.f64 	%fd1697, %fd1696, %fd1696;
	fma.rn.f64 	%fd1698, %fd1697, 0d3EB1380B3AE80F1E, 0d3ED0EE258B7A8B04;
	fma.rn.f64 	%fd1699, %fd1698, %fd1697, 0d3EF3B2669F02676F;
	fma.rn.f64 	%fd1700, %fd1699, %fd1697, 0d3F1745CBA9AB0956;
	fma.rn.f64 	%fd1701, %fd1700, %fd1697, 0d3F3C71C72D1B5154;
	fma.rn.f64 	%fd1702, %fd1701, %fd1697, 0d3F624924923BE72D;
	fma.rn.f64 	%fd1703, %fd1702, %fd1697, 0d3F8999999999A3C4;
	fma.rn.f64 	%fd1704, %fd1703, %fd1697, 0d3FB5555555555554;
	sub.f64 	%fd1705, %fd1688, %fd1696;
	add.f64 	%fd1706, %fd1705, %fd1705;
	neg.f64 	%fd1707, %fd1696;
	fma.rn.f64 	%fd1708, %fd1707, %fd1688, %fd1706;
	mul.f64 	%fd1709, %fd1694, %fd1708;
	mul.f64 	%fd1710, %fd1697, %fd1704;
	fma.rn.f64 	%fd1711, %fd1710, %fd1696, %fd1709;
	xor.b32  	%r905, %r1725, -2147483648;
	mov.b32 	%r906, 1127219200;
	mov.b64 	%fd1712, {%r905, %r906};
	sub.f64 	%fd1713, %fd1712, %fd94;
	fma.rn.f64 	%fd1714, %fd1713, 0d3FE62E42FEFA39EF, %fd1696;
	fma.rn.f64 	%fd1715, %fd1713, 0dBFE62E42FEFA39EF, %fd1714;
	sub.f64 	%fd1716, %fd1715, %fd1696;
	sub.f64 	%fd1717, %fd1711, %fd1716;
	fma.rn.f64 	%fd1718, %fd1713, 0d3C7ABC9E3B39803F, %fd1717;
	add.f64 	%fd3260, %fd1714, %fd1718;
	bra.uni 	$L__BB5_298;
$L__BB5_297:
	fma.rn.f64 	%fd1687, %fd3258, 0d7FF0000000000000, 0d7FF0000000000000;
	{
	.reg .b32 %temp; 
	mov.b64 	{%temp, %r897}, %fd3258;
	}
	and.b32  	%r898, %r897, 2147483647;
	setp.eq.s32 	%p204, %r898, 0;
	selp.f64 	%fd3260, 0dFFF0000000000000, %fd1687, %p204;
$L__BB5_298:
	add.f64 	%fd399, %fd3257, %fd3260;
	abs.f64 	%fd400, %fd399;
	setp.neu.f64 	%p206, %fd400, 0d7FF0000000000000;
	@%p206 bra 	$L__BB5_300;
	mov.f64 	%fd1724, 0d0000000000000000;
	mul.rn.f64 	%fd3261, %fd399, %fd1724;
	mov.b32 	%r1726, 0;
	bra.uni 	$L__BB5_302;
$L__BB5_300:
	mul.f64 	%fd1719, %fd399, 0d3FE45F306DC9C883;
	cvt.rni.s32.f64 	%r1726, %fd1719;
	cvt.rn.f64.s32 	%fd1720, %r1726;
	fma.rn.f64 	%fd1721, %fd1720, 0dBFF921FB54442D18, %fd399;
	fma.rn.f64 	%fd1722, %fd1720, 0dBC91A62633145C00, %fd1721;
	fma.rn.f64 	%fd3261, %fd1720, 0dB97B839A252049C0, %fd1722;
	setp.ltu.f64 	%p207, %fd400, 0d41E0000000000000;
	@%p207 bra 	$L__BB5_302;
	{ // callseq 186, 0
	.param .b64 param0;
	st.param.f64 	[param0], %fd399;
	.param .align 16 .b8 retval0[16];
	call.uni (retval0), 
	__internal_trig_reduction_slowpathd, 
	(
	param0
	);
	ld.param.f64 	%fd3261, [retval0];
	ld.param.b32 	%r1726, [retval0+8];
	} // callseq 186
$L__BB5_302:
	shl.b32 	%r909, %r1726, 6;
	cvt.u64.u32 	%rd76, %r909;
	and.b64  	%rd77, %rd76, 64;
	add.s64 	%rd79, %rd71, %rd77;
	mul.rn.f64 	%fd1725, %fd3261, %fd3261;
	and.b32  	%r910, %r1726, 1;
	setp.eq.b32 	%p208, %r910, 1;
	selp.f64 	%fd1726, 0dBDA8FF8320FD8164, 0d3DE5DB65F9785EBA, %p208;
	ld.global.nc.v2.f64 	{%fd1727, %fd1728}, [%rd79];
	fma.rn.f64 	%fd1729, %fd1726, %fd1725, %fd1727;
	fma.rn.f64 	%fd1730, %fd1729, %fd1725, %fd1728;
	ld.global.nc.v2.f64 	{%fd1731, %fd1732}, [%rd79+16];
	fma.rn.f64 	%fd1733, %fd1730, %fd1725, %fd1731;
	fma.rn.f64 	%fd1734, %fd1733, %fd1725, %fd1732;
	ld.global.nc.v2.f64 	{%fd1735, %fd1736}, [%rd79+32];
	fma.rn.f64 	%fd1737, %fd1734, %fd1725, %fd1735;
	fma.rn.f64 	%fd1738, %fd1737, %fd1725, %fd1736;
	fma.rn.f64 	%fd1739, %fd1738, %fd3261, %fd3261;
	fma.rn.f64 	%fd1740, %fd1738, %fd1725, 0d3FF0000000000000;
	selp.f64 	%fd1741, %fd1740, %fd1739, %p208;
	and.b32  	%r911, %r1726, 2;
	setp.eq.s32 	%p209, %r911, 0;
	mov.f64 	%fd1742, 0d0000000000000000;
	sub.f64 	%fd1743, %fd1742, %fd1741;
	selp.f64 	%fd1744, %fd1741, %fd1743, %p209;
	fma.rn.f64 	%fd1745, %fd385, %fd385, 0d3FF0000000000000;
	sqrt.rn.f64 	%fd1746, %fd1745;
	add.f64 	%fd405, %fd1746, %fd1744;
	{
	.reg .b32 %temp; 
	mov.b64 	{%temp, %r270}, %fd405;
	}
	setp.neu.f64 	%p210, %fd405, 0d0000000000000000;
	@%p210 bra 	$L__BB5_304;
	setp.eq.s32 	%p213, %r250, 1074790400;
	selp.b32 	%r912, %r270, 0, %p213;
	or.b32  	%r913, %r912, 2146435072;
	selp.b32 	%r914, %r913, %r912, %p197;
	mov.b32 	%r915, 0;
	mov.b64 	%fd3263, {%r915, %r914};
	bra.uni 	$L__BB5_305;
$L__BB5_304:
	abs.f64 	%fd1747, %fd405;
	{ // callseq 187, 0
	.param .b64 param0;
	st.param.f64 	[param0], %fd1747;
	.param .b64 retval0;
	call.uni (retval0), 
	__internal_accurate_pow, 
	(
	param0
	);
	ld.param.f64 	%fd1748, [retval0];
	} // callseq 187
	setp.lt.s32 	%p211, %r270, 0;
	selp.f64 	%fd3263, 0dFFF8000000000000, %fd1748, %p211;
$L__BB5_305:
	add.f64 	%fd1750, %fd405, 0d4004000000000000;
	{
	.reg .b32 %temp; 
	mov.b64 	{%temp, %r916}, %fd1750;
	}
	and.b32  	%r917, %r916, 2146435072;
	setp.ne.s32 	%p214, %r917, 2146435072;
	@%p214 bra 	$L__BB5_310;
	setp.num.f64 	%p215, %fd405, %fd405;
	@%p215 bra 	$L__BB5_308;
	mov.f64 	%fd1752, 0d4004000000000000;
	add.rn.f64 	%fd3263, %fd405, %fd1752;
	bra.uni 	$L__BB5_310;
$L__BB5_308:
	abs.f64 	%fd1751, %fd405;
	setp.neu.f64 	%p216, %fd1751, 0d7FF0000000000000;
	@%p216 bra 	$L__BB5_310;
	setp.lt.s32 	%p217, %r270, 0;
	selp.b32 	%r918, %r252, %r251, %p2;
	selp.b32 	%r919, %r918, %r251, %p217;
	mov.b32 	%r920, 0;
	mov.b64 	%fd3263, {%r920, %r919};
$L__BB5_310:
	setp.eq.f64 	%p218, %fd405, 0d3FF0000000000000;
	selp.f64 	%fd412, 0d3FF0000000000000, %fd3263, %p218;
	mul.f64 	%fd413, %fd385, 0d4014000000000000;
	abs.f64 	%fd414, %fd413;
	setp.neu.f64 	%p219, %fd414, 0d7FF0000000000000;
	@%p219 bra 	$L__BB5_312;
	mov.f64 	%fd1758, 0d0000000000000000;
	mul.rn.f64 	%fd3265, %fd413, %fd1758;
	mov.b32 	%r1728, 1;
	bra.uni 	$L__BB5_315;
$L__BB5_312:
	mul.f64 	%fd1753, %fd413, 0d3FE45F306DC9C883;
	cvt.rni.s32.f64 	%r1727, %fd1753;
	cvt.rn.f64.s32 	%fd1754, %r1727;
	fma.rn.f64 	%fd1755, %fd1754, 0dBFF921FB54442D18, %fd413;
	fma.rn.f64 	%fd1756, %fd1754, 0dBC91A62633145C00, %fd1755;
	fma.rn.f64 	%fd3265, %fd1754, 0dB97B839A252049C0, %fd1756;
	setp.ltu.f64 	%p220, %fd414, 0d41E0000000000000;
	@%p220 bra 	$L__BB5_314;
	{ // callseq 188, 0
	.param .b64 param0;
	st.param.f64 	[param0], %fd413;
	.param .align 16 .b8 retval0[16];
	call.uni (retval0), 
	__internal_trig_reduction_slowpathd, 
	(
	param0
	);
	ld.param.f64 	%fd3265, [retval0];
	ld.param.b32 	%r1727, [retval0+8];
	} // callseq 188
$L__BB5_314:
	add.s32 	%r1728, %r1727, 1;
$L__BB5_315:
	shl.b32 	%r923, %r1728, 6;
	cvt.u64.u32 	%rd80, %r923;
	and.b64  	%rd81, %rd80, 64;
	mov.u64 	%rd82, __cudart_sin_cos_coeffs;
	add.s64 	%rd83, %rd82, %rd81;
	mul.rn.f64 	%fd1759, %fd3265, %fd3265;
	and.b32  	%r924, %r1728, 1;
	setp.eq.b32 	%p221, %r924, 1;
	selp.f64 	%fd1760, 0dBDA8FF8320FD8164, 0d3DE5DB65F9785EBA, %p221;
	ld.global.nc.v2.f64 	{%fd1761, %fd1762}, [%rd83];
	fma.rn.f64 	%fd1763, %fd1760, %fd1759, %fd1761;
	fma.rn.f64 	%fd1764, %fd1763, %fd1759, %fd1762;
	ld.global.nc.v2.f64 	{%fd1765, %fd1766}, [%rd83+16];
	fma.rn.f64 	%fd1767, %fd1764, %fd1759, %fd1765;
	fma.rn.f64 	%fd1768, %fd1767, %fd1759, %fd1766;
	ld.global.nc.v2.f64 	{%fd1769, %fd1770}, [%rd83+32];
	fma.rn.f64 	%fd1771, %fd1768, %fd1759, %fd1769;
	fma.rn.f64 	%fd1772, %fd1771, %fd1759, %fd1770;
	fma.rn.f64 	%fd1773, %fd1772, %fd3265, %fd3265;
	fma.rn.f64 	%fd1774, %fd1772, %fd1759, 0d3FF0000000000000;
	selp.f64 	%fd1775, %fd1774, %fd1773, %p221;
	and.b32  	%r925, %r1728, 2;
	setp.eq.s32 	%p222, %r925, 0;
	mov.f64 	%fd1776, 0d0000000000000000;
	sub.f64 	%fd1777, %fd1776, %fd1775;
	selp.f64 	%fd1778, %fd1775, %fd1777, %p222;
	mul.f64 	%fd420, %fd412, %fd1778;
	neg.f64 	%fd1779, %fd385;
	fma.rn.f64 	%fd1780, %fd385, 0dBFF71547652B82FE, 0d4338000000000000;
	{
	.reg .b32 %temp; 
	mov.b64 	{%r276, %temp}, %fd1780;
	}
	mov.f64 	%fd1781, 0dC338000000000000;
	add.rn.f64 	%fd1782, %fd1780, %fd1781;
	fma.rn.f64 	%fd1783, %fd1782, 0dBFE62E42FEFA39EF, %fd1779;
	fma.rn.f64 	%fd1784, %fd1782, 0dBC7ABC9E3B39803F, %fd1783;
	fma.rn.f64 	%fd1785, %fd1784, 0d3E5ADE1569CE2BDF, 0d3E928AF3FCA213EA;
	fma.rn.f64 	%fd1786, %fd1785, %fd1784, 0d3EC71DEE62401315;
	fma.rn.f64 	%fd1787, %fd1786, %fd1784, 0d3EFA01997C89EB71;
	fma.rn.f64 	%fd1788, %fd1787, %fd1784, 0d3F2A01A014761F65;
	fma.rn.f64 	%fd1789, %fd1788, %fd1784, 0d3F56C16C1852B7AF;
	fma.rn.f64 	%fd1790, %fd1789, %fd1784, 0d3F81111111122322;
	fma.rn.f64 	%fd1791, %fd1790, %fd1784, 0d3FA55555555502A1;
	fma.rn.f64 	%fd1792, %fd1791, %fd1784, 0d3FC5555555555511;
	fma.rn.f64 	%fd1793, %fd1792, %fd1784, 0d3FE000000000000B;
	fma.rn.f64 	%fd1794, %fd1793, %fd1784, 0d3FF0000000000000;
	fma.rn.f64 	%fd1795, %fd1794, %fd1784, 0d3FF0000000000000;
	{
	.reg .b32 %temp; 
	mov.b64 	{%r277, %temp}, %fd1795;
	}
	{
	.reg .b32 %temp; 
	mov.b64 	{%temp, %r278}, %fd1795;
	}
	shl.b32 	%r926, %r276, 20;
	add.s32 	%r927, %r926, %r278;
	mov.b64 	%fd3266, {%r277, %r927};
	{
	.reg .b32 %temp; 
	mov.b64 	{%temp, %r928}, %fd1779;
	}
	mov.b32 	%f50, %r928;
	abs.f32 	%f20, %f50;
	setp.lt.f32 	%p223, %f20, 0f4086232B;
	@%p223 bra 	$L__BB5_318;
	setp.gt.f64 	%p224, %fd385, 0d0000000000000000;
	mov.f64 	%fd1796, 0d7FF0000000000000;
	sub.f64 	%fd1797, %fd1796, %fd385;
	selp.f64 	%fd3266, 0d0000000000000000, %fd1797, %p224;
	setp.geu.f32 	%p225, %f20, 0f40874800;
	@%p225 bra 	$L__BB5_318;
	shr.u32 	%r929, %r276, 31;
	add.s32 	%r930, %r276, %r929;
	shr.s32 	%r931, %r930, 1;
	shl.b32 	%r932, %r931, 20;
	add.s32 	%r933, %r278, %r932;
	mov.b64 	%fd1798, {%r277, %r933};
	sub.s32 	%r934, %r276, %r931;
	shl.b32 	%r935, %r934, 20;
	add.s32 	%r936, %r935, 1072693248;
	mov.b32 	%r937, 0;
	mov.b64 	%fd1799, {%r937, %r936};
	mul.f64 	%fd3266, %fd1799, %fd1798;
$L__BB5_318:
	add.f64 	%fd1800, %fd3266, 0d3FF0000000000000;
	div.rn.f64 	%fd425, %fd420, %fd1800;
	add.s32 	%r938, %r253, 512;
	cvt.rn.f64.s32 	%fd1801, %r938;
	fma.rn.f64 	%fd426, %fd720, %fd1801, %fd719;
	fma.rn.f64 	%fd1802, %fd426, 0d3FF71547652B82FE, 0d4338000000000000;
	{
	.reg .b32 %temp; 
	mov.b64 	{%r279, %temp}, %fd1802;
	}
	mov.f64 	%fd1803, 0dC338000000000000;
	add.rn.f64 	%fd1804, %fd1802, %fd1803;
	fma.rn.f64 	%fd1805, %fd1804, 0dBFE62E42FEFA39EF, %fd426;
	fma.rn.f64 	%fd1806, %fd1804, 0dBC7ABC9E3B39803F, %fd1805;
	fma.rn.f64 	%fd1807, %fd1806, 0d3E5ADE1569CE2BDF, 0d3E928AF3FCA213EA;
	fma.rn.f64 	%fd1808, %fd1807, %fd1806, 0d3EC71DEE62401315;
	fma.rn.f64 	%fd1809, %fd1808, %fd1806, 0d3EFA01997C89EB71;
	fma.rn.f64 	%fd1810, %fd1809, %fd1806, 0d3F2A01A014761F65;
	fma.rn.f64 	%fd1811, %fd1810, %fd1806, 0d3F56C16C1852B7AF;
	fma.rn.f64 	%fd1812, %fd1811, %fd1806, 0d3F81111111122322;
	fma.rn.f64 	%fd1813, %fd1812, %fd1806, 0d3FA55555555502A1;
	fma.rn.f64 	%fd1814, %fd1813, %fd1806, 0d3FC5555555555511;
	fma.rn.f64 	%fd1815, %fd1814, %fd1806, 0d3FE000000000000B;
	fma.rn.f64 	%fd1816, %fd1815, %fd1806, 0d3FF0000000000000;
	fma.rn.f64 	%fd1817, %fd1816, %fd1806, 0d3FF0000000000000;
	{
	.reg .b32 %temp; 
	mov.b64 	{%r280, %temp}, %fd1817;
	}
	{
	.reg .b32 %temp; 
	mov.b64 	{%temp, %r281}, %fd1817;
	}
	shl.b32 	%r939, %r279, 20;
	add.s32 	%r940, %r939, %r281;
	mov.b64 	%fd3267, {%r280, %r940};
	{
	.reg .b32 %temp; 
	mov.b64 	{%temp, %r941}, %fd426;
	}
	mov.b32 	%f51, %r941;
	abs.f32 	%f21, %f51;
	setp.lt.f32 	%p226, %f21, 0f4086232B;
	@%p226 bra 	$L__BB5_321;
	setp.lt.f64 	%p227, %fd426, 0d0000000000000000;
	add.f64 	%fd1818, %fd426, 0d7FF0000000000000;
	selp.f64 	%fd3267, 0d0000000000000000, %fd1818, %p227;
	setp.geu.f32 	%p228, %f21, 0f40874800;
	@%p228 bra 	$L__BB5_321;
	shr.u32 	%r942, %r279, 31;
	add.s32 	%r943, %r279, %r942;
	shr.s32 	%r944, %r943, 1;
	shl.b32 	%r945, %r944, 20;
	add.s32 	%r946, %r281, %r945;
	mov.b64 	%fd1819, {%r280, %r946};
	sub.s32 	%r947, %r279, %r944;
	shl.b32 	%r948, %r947, 20;
	add.s32 	%r949, %r948, 1072693248;
	mov.b32 	%r950, 0;
	mov.b64 	%fd1820, {%r950, %r949};
	mul.f64 	%fd3267, %fd1820, %fd1819;
$L__BB5_321:
	add.f64 	%fd3268, %fd426, 0d3FF0000000000000;
	{
	.reg .b32 %temp; 
	mov.b64 	{%temp, %r1729}, %fd3268;
	}
	{
	.reg .b32 %temp; 
	mov.b64 	{%r1730, %temp}, %fd3268;
	}
	setp.gt.s32 	%p229, %r1729, 1048575;
	mov.b32 	%r1731, -1023;
	@%p229 bra 	$L__BB5_323;
	mul.f64 	%fd3268, %fd3268, 0d4350000000000000;
	{
	.reg .b32 %temp; 
	mov.b64 	{%temp, %r1729}, %fd3268;
	}
	{
	.reg .b32 %temp; 
	mov.b64 	{%r1730, %temp}, %fd3268;
	}
	mov.b32 	%r1731, -1077;
$L__BB5_323:
	add.s32 	%r953, %r1729, -1;
	setp.lt.u32 	%p230, %r953, 2146435071;
	@%p230 bra 	$L__BB5_325;
	fma.rn.f64 	%fd1821, %fd3268, 0d7FF0000000000000, 0d7FF0000000000000;
	{
	.reg .b32 %temp; 
	mov.b64 	{%temp, %r954}, %fd3268;
	}
	and.b32  	%r955, %r954, 2147483647;
	setp.eq.s32 	%p231, %r955, 0;
	selp.f64 	%fd3270, 0dFFF0000000000000, %fd1821, %p231;
	bra.uni 	$L__BB5_328;
$L__BB5_325:
	shr.u32 	%r956, %r1729, 20;
	add.s32 	%r1732, %r1731, %r956;
	and.b32  	%r957, %r1729, 1048575;
	or.b32  	%r958, %r957, 1072693248;
	mov.b64 	%fd3269, {%r1730, %r958};
	setp.lt.u32 	%p232, %r958, 1073127583;
	@%p232 bra 	$L__BB5_327;
	{
	.reg .b32 %temp; 
	mov.b64 	{%r959, %temp}, %fd3269;
	}
	{
	.reg .b32 %temp; 
	mov.b64 	{%temp, %r960}, %fd3269;
	}
	add.s32 	%r961, %r960, -1048576;
	mov.b64 	%fd3269, {%r959, %r961};
	add.s32 	%r1732, %r1732, 1;
$L__BB5_327:
	add.f64 	%fd1822, %fd3269, 0dBFF0000000000000;
	add.f64 	%fd1823, %fd3269, 0d3FF0000000000000;
	rcp.approx.ftz.f64 	%fd1824, %fd1823;
	neg.f64 	%fd1825, %fd1823;
	fma.rn.f64 	%fd1826, %fd1825, %fd1824, 0d3FF0000000000000;
	fma.rn.f64 	%fd1827, %fd1826, %fd1826, %fd1826;
	fma.rn.f64 	%fd1828, %fd1827, %fd1824, %fd1824;
	mul.f64 	%fd1829, %fd1822, %fd1828;
	fma.rn.f64 	%fd1830, %fd1822, %fd1828, %fd1829;
	mul.f64 	%fd1831, %fd1830, %fd1830;
	fma.rn.f64 	%fd1832, %fd1831, 0d3EB1380B3AE80F1E, 0d3ED0EE258B7A8B04;
	fma.rn.f64 	%fd1833, %fd1832, %fd1831, 0d3EF3B2669F02676F;
	fma.rn.f64 	%fd1834, %fd1833, %fd1831, 0d3F1745CBA9AB0956;
	fma.rn.f64 	%fd1835, %fd1834, %fd1831, 0d3F3C71C72D1B5154;
	fma.rn.f64 	%fd1836, %fd1835, %fd1831, 0d3F624924923BE72D;
	fma.rn.f64 	%fd1837, %fd1836, %fd1831, 0d3F8999999999A3C4;
	fma.rn.f64 	%fd1838, %fd1837, %fd1831, 0d3FB5555555555554;
	sub.f64 	%fd1839, %fd1822, %fd1830;
	add.f64 	%fd1840, %fd1839, %fd1839;
	neg.f64 	%fd1841, %fd1830;
	fma.rn.f64 	%fd1842, %fd1841, %fd1822, %fd1840;
	mul.f64 	%fd1843, %fd1828, %fd1842;
	mul.f64 	%fd1844, %fd1831, %fd1838;
	fma.rn.f64 	%fd1845, %fd1844, %fd1830, %fd1843;
	xor.b32  	%r962, %r1732, -2147483648;
	mov.b32 	%r963, 1127219200;
	mov.b64 	%fd1846, {%r962, %r963};
	sub.f64 	%fd1847, %fd1846, %fd94;
	fma.rn.f64 	%fd1848, %fd1847, 0d3FE62E42FEFA39EF, %fd1830;
	fma.rn.f64 	%fd1849, %fd1847, 0dBFE62E42FEFA39EF, %fd1848;
	sub.f64 	%fd1850, %fd1849, %fd1830;
	sub.f64 	%fd1851, %fd1845, %fd1850;
	fma.rn.f64 	%fd1852, %fd1847, 0d3C7ABC9E3B39803F, %fd1851;
	add.f64 	%fd3270, %fd1848, %fd1852;
$L__BB5_328:
	add.f64 	%fd440, %fd3267, %fd3270;
	abs.f64 	%fd441, %fd440;
	setp.eq.f64 	%p233, %fd441, 0d7FF0000000000000;
	@%p233 bra 	$L__BB5_331;
	mul.f64 	%fd1853, %fd440, 0d3FE45F306DC9C883;
	cvt.rni.s32.f64 	%r1733, %fd1853;
	cvt.rn.f64.s32 	%fd1854, %r1733;
	fma.rn.f64 	%fd1855, %fd1854, 0dBFF921FB54442D18, %fd440;
	fma.rn.f64 	%fd1856, %fd1854, 0dBC91A62633145C00, %fd1855;
	fma.rn.f64 	%fd3271, %fd1854, 0dB97B839A252049C0, %fd1856;
	setp.ltu.f64 	%p234, %fd441, 0d41E0000000000000;
	@%p234 bra 	$L__BB5_332;
	{ // callseq 189, 0
	.param .b64 param0;
	st.param.f64 	[param0], %fd440;
	.param .align 16 .b8 retval0[16];
	call.uni (retval0), 
	__internal_trig_reduction_slowpathd, 
	(
	param0
	);
	ld.param.f64 	%fd3271, [retval0];
	ld.param.b32 	%r1733, [retval0+8];
	} // callseq 189
	bra.uni 	$L__BB5_332;
$L__BB5_331:
	mov.f64 	%fd1858, 0d0000000000000000;
	mul.rn.f64 	%fd3271, %fd440, %fd1858;
	mov.b32 	%r1733, 0;
$L__BB5_332:
	shl.b32 	%r966, %r1733, 6;
	cvt.u64.u32 	%rd84, %r966;
	and.b64  	%rd85, %rd84, 64;
	mov.u64 	%rd86, __cudart_sin_cos_coeffs;
	add.s64 	%rd87, %rd86, %rd85;
	mul.rn.f64 	%fd1859, %fd3271, %fd3271;
	and.b32  	%r967, %r1733, 1;
	setp.eq.b32 	%p235, %r967, 1;
	selp.f64 	%fd1860, 0dBDA8FF8320FD8164, 0d3DE5DB65F9785EBA, %p235;
	ld.global.nc.v2.f64 	{%fd1861, %fd1862}, [%rd87];
	fma.rn.f64 	%fd1863, %fd1860, %fd1859, %fd1861;
	fma.rn.f64 	%fd1864, %fd1863, %fd1859, %fd1862;
	ld.global.nc.v2.f64 	{%fd1865, %fd1866}, [%rd87+16];
	fma.rn.f64 	%fd1867, %fd1864, %fd1859, %fd1865;
	fma.rn.f64 	%fd1868, %fd1867, %fd1859, %fd1866;
	ld.global.nc.v2.f64 	{%fd1869, %fd1870}, [%rd87+32];
	fma.rn.f64 	%fd1871, %fd1868, %fd1859, %fd1869;
	fma.rn.f64 	%fd1872, %fd1871, %fd1859, %fd1870;
	fma.rn.f64 	%fd1873, %fd1872, %fd3271, %fd3271;
	fma.rn.f64 	%fd1874, %fd1872, %fd1859, 0d3FF0000000000000;
	selp.f64 	%fd1875, %fd1874, %fd1873, %p235;
	and.b32  	%r968, %r1733, 2;
	setp.eq.s32 	%p236, %r968, 0;
	mov.f64 	%fd1876, 0d0000000000000000;
	sub.f64 	%fd1877, %fd1876, %fd1875;
	selp.f64 	%fd1878, %fd1875, %fd1877, %p236;
	fma.rn.f64 	%fd1879, %fd426, %fd426, 0d3FF0000000000000;
	sqrt.rn.f64 	%fd1880, %fd1879;
	add.f64 	%fd446, %fd1880, %fd1878;
	{
	.reg .b32 %temp; 
	mov.b64 	{%temp, %r295}, %fd446;
	}
	setp.eq.f64 	%p237, %fd446, 0d0000000000000000;
	@%p237 bra 	$L__BB5_334;
	abs.f64 	%fd1881, %fd446;
	{ // callseq 190, 0
	.param .b64 param0;
	st.param.f64 	[param0], %fd1881;
	.param .b64 retval0;
	call.uni (retval0), 
	__internal_accurate_pow, 
	(
	param0
	);
	ld.param.f64 	%fd1882, [retval0];
	} // callseq 190
	setp.lt.s32 	%p238, %r295, 0;
	selp.f64 	%fd3273, 0dFFF8000000000000, %fd1882, %p238;
	bra.uni 	$L__BB5_335;
$L__BB5_334:
	setp.eq.s32 	%p240, %r250, 1074790400;
	selp.b32 	%r969, %r295, 0, %p240;
	or.b32  	%r970, %r969, 2146435072;
	selp.b32 	%r971, %r970, %r969, %p197;
	mov.b32 	%r972, 0;
	mov.b64 	%fd3273, {%r972, %r971};
$L__BB5_335:
	add.f64 	%fd1884, %fd446, 0d4004000000000000;
	{
	.reg .b32 %temp; 
	mov.b64 	{%temp, %r973}, %fd1884;
	}
	and.b32  	%r974, %r973, 2146435072;
	setp.ne.s32 	%p241, %r974, 2146435072;
	@%p241 bra 	$L__BB5_340;
	setp.nan.f64 	%p242, %fd446, %fd446;
	@%p242 bra 	$L__BB5_339;
	abs.f64 	%fd1885, %fd446;
	setp.neu.f64 	%p243, %fd1885, 0d7FF0000000000000;
	@%p243 bra 	$L__BB5_340;
	setp.lt.s32 	%p244, %r295, 0;
	selp.b32 	%r975, %r252, %r251, %p2;
	selp.b32 	%r976, %r975, %r251, %p244;
	mov.b32 	%r977, 0;
	mov.b64 	%fd3273, {%r977, %r976};
	bra.uni 	$L__BB5_340;
$L__BB5_339:
	mov.f64 	%fd1886, 0d4004000000000000;
	add.rn.f64 	%fd3273, %fd446, %fd1886;
$L__BB5_340:
	setp.eq.f64 	%p245, %fd446, 0d3FF0000000000000;
	selp.f64 	%fd453, 0d3FF0000000000000, %fd3273, %p245;
	mul.f64 	%fd454, %fd426, 0d4014000000000000;
	abs.f64 	%fd455, %fd454;
	setp.eq.f64 	%p246, %fd455, 0d7FF0000000000000;
	@%p246 bra 	$L__BB5_344;
	mul.f64 	%fd1887, %fd454, 0d3FE45F306DC9C883;
	cvt.rni.s32.f64 	%r1734, %fd1887;
	cvt.rn.f64.s32 	%fd1888, %r1734;
	fma.rn.f64 	%fd1889, %fd1888, 0dBFF921FB54442D18, %fd454;
	fma.rn.f64 	%fd1890, %fd1888, 0dBC91A62633145C00, %fd1889;
	fma.rn.f64 	%fd3275, %fd1888, 0dB97B839A252049C0, %fd1890;
	setp.ltu.f64 	%p247, %fd455, 0d41E0000000000000;
	@%p247 bra 	$L__BB5_343;
	{ // callseq 191, 0
	.param .b64 param0;
	st.param.f64 	[param0], %fd454;
	.param .align 16 .b8 retval0[16];
	call.uni (retval0), 
	__internal_trig_reduction_slowpathd, 
	(
	param0
	);
	ld.param.f64 	%fd3275, [retval0];
	ld.param.b32 	%r1734, [retval0+8];
	} // callseq 191
$L__BB5_343:
	add.s32 	%r1735, %r1734, 1;
	bra.uni 	$L__BB5_345;
$L__BB5_344:
	mov.f64 	%fd1892, 0d0000000000000000;
	mul.rn.f64 	%fd3275, %fd454, %fd1892;
	mov.b32 	%r1735, 1;
$L__BB5_345:
	shl.b32 	%r980, %r1735, 6;
	cvt.u64.u32 	%rd88, %r980;
	and.b64  	%rd89, %rd88, 64;
	mov.u64 	%rd90, __cudart_sin_cos_coeffs;
	add.s64 	%rd91, %rd90, %rd89;
	mul.rn.f64 	%fd1893, %fd3275, %fd3275;
	and.b32  	%r981, %r1735, 1;
	setp.eq.b32 	%p248, %r981, 1;
	selp.f64 	%fd1894, 0dBDA8FF8320FD8164, 0d3DE5DB65F9785EBA, %p248;
	ld.global.nc.v2.f64 	{%fd1895, %fd1896}, [%rd91];
	fma.rn.f64 	%fd1897, %fd1894, %fd1893, %fd1895;
	fma.rn.f64 	%fd1898, %fd1897, %fd1893, %fd1896;
	ld.global.nc.v2.f64 	{%fd1899, %fd1900}, [%rd91+16];
	fma.rn.f64 	%fd1901, %fd1898, %fd1893, %fd1899;
	fma.rn.f64 	%fd1902, %fd1901, %fd1893, %fd1900;
	ld.global.nc.v2.f64 	{%fd1903, %fd1904}, [%rd91+32];
	fma.rn.f64 	%fd1905, %fd1902, %fd1893, %fd1903;
	fma.rn.f64 	%fd1906, %fd1905, %fd1893, %fd1904;
	fma.rn.f64 	%fd1907, %fd1906, %fd3275, %fd3275;
	fma.rn.f64 	%fd1908, %fd1906, %fd1893, 0d3FF0000000000000;
	selp.f64 	%fd1909, %fd1908, %fd1907, %p248;
	and.b32  	%r982, %r1735, 2;
	setp.eq.s32 	%p249, %r982, 0;
	mov.f64 	%fd1910, 0d0000000000000000;
	sub.f64 	%fd1911, %fd1910, %fd1909;
	selp.f64 	%fd1912, %fd1909, %fd1911, %p249;
	mul.f64 	%fd461, %fd453, %fd1912;
	neg.f64 	%fd1913, %fd426;
	fma.rn.f64 	%fd1914, %fd426, 0dBFF71547652B82FE, 0d4338000000000000;
	{
	.reg .b32 %temp; 
	mov.b64 	{%r301, %temp}, %fd1914;
	}
	mov.f64 	%fd1915, 0dC338000000000000;
	add.rn.f64 	%fd1916, %fd1914, %fd1915;
	fma.rn.f64 	%fd1917, %fd1916, 0dBFE62E42FEFA39EF, %fd1913;
	fma.rn.f64 	%fd1918, %fd1916, 0dBC7ABC9E3B39803F, %fd1917;
	fma.rn.f64 	%fd1919, %fd1918, 0d3E5ADE1569CE2BDF, 0d3E928AF3FCA213EA;
	fma.rn.f64 	%fd1920, %fd1919, %fd1918, 0d3EC71DEE62401315;
	fma.rn.f64 	%fd1921, %fd1920, %fd1918, 0d3EFA01997C89EB71;
	fma.rn.f64 	%fd1922, %fd1921, %fd1918, 0d3F2A01A014761F65;
	fma.rn.f64 	%fd1923, %fd1922, %fd1918, 0d3F56C16C1852B7AF;
	fma.rn.f64 	%fd1924, %fd1923, %fd1918, 0d3F81111111122322;
	fma.rn.f64 	%fd1925, %fd1924, %fd1918, 0d3FA55555555502A1;
	fma.rn.f64 	%fd1926, %fd1925, %fd1918, 0d3FC5555555555511;
	fma.rn.f64 	%fd1927, %fd1926, %fd1918, 0d3FE000000000000B;
	fma.rn.f64 	%fd1928, %fd1927, %fd1918, 0d3FF0000000000000;
	fma.rn.f64 	%fd1929, %fd1928, %fd1918, 0d3FF0000000000000;
	{
	.reg .b32 %temp; 
	mov.b64 	{%r302, %temp}, %fd1929;
	}
	{
	.reg .b32 %temp; 
	mov.b64 	{%temp, %r303}, %fd1929;
	}
	shl.b32 	%r983, %r301, 20;
	add.s32 	%r984, %r983, %r303;
	mov.b64 	%fd3276, {%r302, %r984};
	{
	.reg .b32 %temp; 
	mov.b64 	{%temp, %r985}, %fd1913;
	}
	mov.b32 	%f52, %r985;
	abs.f32 	%f22, %f52;
	setp.lt.f32 	%p250, %f22, 0f4086232B;
	@%p250 bra 	$L__BB5_348;
	setp.gt.f64 	%p251, %fd426, 0d0000000000000000;
	mov.f64 	%fd1930, 0d7FF0000000000000;
	sub.f64 	%fd1931, %fd1930, %fd426;
	selp.f64 	%fd3276, 0d0000000000000000, %fd1931, %p251;
	setp.geu.f32 	%p252, %f22, 0f40874800;
	@%p252 bra 	$L__BB5_348;
	shr.u32 	%r986, %r301, 31;
	add.s32 	%r987, %r301, %r986;
	shr.s32 	%r988, %r987, 1;
	shl.b32 	%r989, %r988, 20;
	add.s32 	%r990, %r303, %r989;
	mov.b64 	%fd1932, {%r302, %r990};
	sub.s32 	%r991, %r301, %r988;
	shl.b32 	%r992, %r991, 20;
	add.s32 	%r993, %r992, 1072693248;
	mov.b32 	%r994, 0;
	mov.b64 	%fd1933, {%r994, %r993};
	mul.f64 	%fd3276, %fd1933, %fd1932;
$L__BB5_348:
	add.f64 	%fd1934, %fd3276, 0d3FF0000000000000;
	div.rn.f64 	%fd466, %fd461, %fd1934;
	add.s32 	%r995, %r253, 1024;
	cvt.rn.f64.s32 	%fd1935, %r995;
	fma.rn.f64 	%fd467, %fd720, %fd1935, %fd719;
	fma.rn.f64 	%fd1936, %fd467, 0d3FF71547652B82FE, 0d4338000000000000;
	{
	.reg .b32 %temp; 
	mov.b64 	{%r304, %temp}, %fd1936;
	}
	mov.f64 	%fd1937, 0dC338000000000000;
	add.rn.f64 	%fd1938, %fd1936, %fd1937;
	fma.rn.f64 	%fd1939, %fd1938, 0dBFE62E42FEFA39EF, %fd467;
	fma.rn.f64 	%fd1940, %fd1938, 0dBC7ABC9E3B39803F, %fd1939;
	fma.rn.f64 	%fd1941, %fd1940, 0d3E5ADE1569CE2BDF, 0d3E928AF3FCA213EA;
	fma.rn.f64 	%fd1942, %fd1941, %fd1940, 0d3EC71DEE62401315;
	fma.rn.f64 	%fd1943, %fd1942, %fd1940, 0d3EFA01997C89EB71;
	fma.rn.f64 	%fd1944, %fd1943, %fd1940, 0d3F2A01A014761F65;
	fma.rn.f64 	%fd1945, %fd1944, %fd1940, 0d3F56C16C1852B7AF;
	fma.rn.f64 	%fd1946, %fd1945, %fd1940, 0d3F81111111122322;
	fma.rn.f64 	%fd1947, %fd1946, %fd1940, 0d3FA55555555502A1;
	fma.rn.f64 	%fd1948, %fd1947, %fd1940, 0d3FC5555555555511;
	fma.rn.f64 	%fd1949, %fd1948, %fd1940, 0d3FE000000000000B;
	fma.rn.f64 	%fd1950, %fd1949, %fd1940, 0d3FF0000000000000;
	fma.rn.f64 	%fd1951, %fd1950, %fd1940, 0d3FF0000000000000;
	{
	.reg .b32 %temp; 
	mov.b64 	{%r305, %temp}, %fd1951;
	}
	{
	.reg .b32 %temp; 
	mov.b64 	{%temp, %r306}, %fd1951;
	}
	shl.b32 	%r996, %r304, 20;
	add.s32 	%r997, %r996, %r306;
	mov.b64 	%fd3277, {%r305, %r997};
	{
	.reg .b32 %temp; 
	mov.b64 	{%temp, %r998}, %fd467;
	}
	mov.b32 	%f53, %r998;
	abs.f32 	%f23, %f53;
	setp.lt.f32 	%p253, %f23, 0f4086232B;
	@%p253 bra 	$L__BB5_351;
	setp.lt.f64 	%p254, %fd467, 0d0000000000000000;
	add.f64 	%fd1952, %fd467, 0d7FF0000000000000;
	selp.f64 	%fd3277, 0d0000000000000000, %fd1952, %p254;
	setp.geu.f32 	%p255, %f23, 0f40874800;
	@%p255 bra 	$L__BB5_351;
	shr.u32 	%r999, %r304, 31;
	add.s32 	%r1000, %r304, %r999;
	shr.s32 	%r1001, %r1000, 1;
	shl.b32 	%r1002, %r1001, 20;
	add.s32 	%r1003, %r306, %r1002;
	mov.b64 	%fd1953, {%r305, %r1003};
	sub.s32 	%r1004, %r304, %r1001;
	shl.b32 	%r1005, %r1004, 20;
	add.s32 	%r1006, %r1005, 1072693248;
	mov.b32 	%r1007, 0;
	mov.b64 	%fd1954, {%r1007, %r1006};
	mul.f64 	%fd3277, %fd1954, %fd1953;
$L__BB5_351:
	add.f64 	%fd3278, %fd467, 0d3FF0000000000000;
	{
	.reg .b32 %temp; 
	mov.b64 	{%temp, %r1736}, %fd3278;
	}
	{
	.reg .b32 %temp; 
	mov.b64 	{%r1737, %temp}, %fd3278;
	}
	setp.gt.s32 	%p256, %r1736, 1048575;
	mov.b32 	%r1738, -1023;
	@%p256 bra 	$L__BB5_353;
	mul.f64 	%fd3278, %fd3278, 0d4350000000000000;
	{
	.reg .b32 %temp; 
	mov.b64 	{%temp, %r1736}, %fd3278;
	}
	{
	.reg .b32 %temp; 
	mov.b64 	{%r1737, %temp}, %fd3278;
	}
	mov.b32 	%r1738, -1077;
$L__BB5_353:
	add.s32 	%r1010, %r1736, -1;
	setp.lt.u32 	%p257, %r1010, 2146435071;
	@%p257 bra 	$L__BB5_355;
	fma.rn.f64 	%fd1955, %fd3278, 0d7FF0000000000000, 0d7FF0000000000000;
	{
	.reg .b32 %temp; 
	mov.b64 	{%temp, %r1011}, %fd3278;
	}
	and.b32  	%r1012, %r1011, 2147483647;
	setp.eq.s32 	%p258, %r1012, 0;
	selp.f64 	%fd3280, 0dFFF0000000000000, %fd1955, %p258;
	bra.uni 	$L__BB5_358;
$L__BB5_355:
	shr.u32 	%r1013, %r1736, 20;
	add.s32 	%r1739, %r1738, %r1013;
	and.b32  	%r1014, %r1736, 1048575;
	or.b32  	%r1015, %r1014, 1072693248;
	mov.b64 	%fd3279, {%r1737, %r1015};
	setp.lt.u32 	%p259, %r1015, 1073127583;
	@%p259 bra 	$L__BB5_357;
	{
	.reg .b32 %temp; 
	mov.b64 	{%r1016, %temp}, %fd3279;
	}
	{
	.reg .b32 %temp; 
	mov.b64 	{%temp, %r1017}, %fd3279;
	}
	add.s32 	%r1018, %r1017, -1048576;
	mov.b64 	%fd3279, {%r1016, %r1018};
	add.s32 	%r1739, %r1739, 1;
$L__BB5_357:
	add.f64 	%fd1956, %fd3279, 0dBFF0000000000000;
	add.f64 	%fd1957, %fd3279, 0d3FF0000000000000;
	rcp.approx.ftz.f64 	%fd1958, %fd1957;
	neg.f64 	%fd1959, %fd1957;
	fma.rn.f64 	%fd1960, %fd1959, %fd1958, 0d3FF0000000000000;
	fma.rn.f64 	%fd1961, %fd1960, %fd1960, %fd1960;
	fma.rn.f64 	%fd1962, %fd1961, %fd1958, %fd1958;
	mul.f64 	%fd1963, %fd1956, %fd1962;
	fma.rn.f64 	%fd1964, %fd1956, %fd1962, %fd1963;
	mul.f64 	%fd1965, %fd1964, %fd1964;
	fma.rn.f64 	%fd1966, %fd1965, 0d3EB1380B3AE80F1E, 0d3ED0EE258B7A8B04;
	fma.rn.f64 	%fd1967, %fd1966, %fd1965, 0d3EF3B2669F02676F;
	fma.rn.f64 	%fd1968, %fd1967, %fd1965, 0d3F1745CBA9AB0956;
	fma.rn.f64 	%fd1969, %fd1968, %fd1965, 0d3F3C71C72D1B5154;
	fma.rn.f64 	%fd1970, %fd1969, %fd1965, 0d3F624924923BE72D;
	fma.rn.f64 	%fd1971, %fd1970, %fd1965, 0d3F8999999999A3C4;
	fma.rn.f64 	%fd1972, %fd1971, %fd1965, 0d3FB5555555555554;
	sub.f64 	%fd1973, %fd1956, %fd1964;
	add.f64 	%fd1974, %fd1973, %fd1973;
	neg.f64 	%fd1975, %fd1964;
	fma.rn.f64 	%fd1976, %fd1975, %fd1956, %fd1974;
	mul.f64 	%fd1977, %fd1962, %fd1976;
	mul.f64 	%fd1978, %fd1965, %fd1972;
	fma.rn.f64 	%fd1979, %fd1978, %fd1964, %fd1977;
	xor.b32  	%r1019, %r1739, -2147483648;
	mov.b32 	%r1020, 1127219200;
	mov.b64 	%fd1980, {%r1019, %r1020};
	sub.f64 	%fd1981, %fd1980, %fd94;
	fma.rn.f64 	%fd1982, %fd1981, 0d3FE62E42FEFA39EF, %fd1964;
	fma.rn.f64 	%fd1983, %fd1981, 0dBFE62E42FEFA39EF, %fd1982;
	sub.f64 	%fd1984, %fd1983, %fd1964;
	sub.f64 	%fd1985, %fd1979, %fd1984;
	fma.rn.f64 	%fd1986, %fd1981, 0d3C7ABC9E3B39803F, %fd1985;
	add.f64 	%fd3280, %fd1982, %fd1986;
$L__BB5_358:
	add.f64 	%fd481, %fd3277, %fd3280;
	abs.f64 	%fd482, %fd481;
	setp.eq.f64 	%p260, %fd482, 0d7FF0000000000000;
	@%p260 bra 	$L__BB5_361;
	mul.f64 	%fd1987, %fd481, 0d3FE45F306DC9C883;
	cvt.rni.s32.f64 	%r1740, %fd1987;
	cvt.rn.f64.s32 	%fd1988, %r1740;
	fma.rn.f64 	%fd1989, %fd1988, 0dBFF921FB54442D18, %fd481;
	fma.rn.f64 	%fd1990, %fd1988, 0dBC91A62633145C00, %fd1989;
	fma.rn.f64 	%fd3281, %fd1988, 0dB97B839A252049C0, %fd1990;
	setp.ltu.f64 	%p261, %fd482, 0d41E0000000000000;
	@%p261 bra 	$L__BB5_362;
	{ // callseq 192, 0
	.param .b64 param0;
	st.param.f64 	[param0], %fd481;
	.param .align 16 .b8 retval0[16];
	call.uni (retval0), 
	__internal_trig_reduction_slowpathd, 
	(
	param0
	);
	ld.param.f64 	%fd3281, [retval0];
	ld.param.b32 	%r1740, [retval0+8];
	} // callseq 192
	bra.uni 	$L__BB5_362;
$L__BB5_361:
	mov.f64 	%fd1992, 0d0000000000000000;
	mul.rn.f64 	%fd3281, %fd481, %fd1992;
	mov.b32 	%r1740, 0;
$L__BB5_362:
	shl.b32 	%r1023, %r1740, 6;
	cvt.u64.u32 	%rd92, %r1023;
	and.b64  	%rd93, %rd92, 64;
	mov.u64 	%rd94, __cudart_sin_cos_coeffs;
	add.s64 	%rd95, %rd94, %rd93;
	mul.rn.f64 	%fd1993, %fd3281, %fd3281;
	and.b32  	%r1024, %r1740, 1;
	setp.eq.b32 	%p262, %r1024, 1;
	selp.f64 	%fd1994, 0dBDA8FF8320FD8164, 0d3DE5DB65F9785EBA, %p262;
	ld.global.nc.v2.f64 	{%fd1995, %fd1996}, [%rd95];
	fma.rn.f64 	%fd1997, %fd1994, %fd1993, %fd1995;
	fma.rn.f64 	%fd1998, %fd1997, %fd1993, %fd1996;
	ld.global.nc.v2.f64 	{%fd1999, %fd2000}, [%rd95+16];
	fma.rn.f64 	%fd2001, %fd1998, %fd1993, %fd1999;
	fma.rn.f64 	%fd2002, %fd2001, %fd1993, %fd2000;
	ld.global.nc.v2.f64 	{%fd2003, %fd2004}, [%rd95+32];
	fma.rn.f64 	%fd2005, %fd2002, %fd1993, %fd2003;
	fma.rn.f64 	%fd2006, %fd2005, %fd1993, %fd2004;
	fma.rn.f64 	%fd2007, %fd2006, %fd3281, %fd3281;
	fma.rn.f64 	%fd2008, %fd2006, %fd1993, 0d3FF0000000000000;
	selp.f64 	%fd2009, %fd2008, %fd2007, %p262;
	and.b32  	%r1025, %r1740, 2;
	setp.eq.s32 	%p263, %r1025, 0;
	mov.f64 	%fd2010, 0d0000000000000000;
	sub.f64 	%fd2011, %fd2010, %fd2009;
	selp.f64 	%fd2012, %fd2009, %fd2011, %p263;
	fma.rn.f64 	%fd2013, %fd467, %fd467, 0d3FF0000000000000;
	sqrt.rn.f64 	%fd2014, %fd2013;
	add.f64 	%fd487, %fd2014, %fd2012;
	{
	.reg .b32 %temp; 
	mov.b64 	{%temp, %r320}, %fd487;
	}
	setp.eq.f64 	%p264, %fd487, 0d0000000000000000;
	@%p264 bra 	$L__BB5_364;
	abs.f64 	%fd2015, %fd487;
	{ // callseq 193, 0
	.param .b64 param0;
	st.param.f64 	[param0], %fd2015;
	.param .b64 retval0;
	call.uni (retval0), 
	__internal_accurate_pow, 
	(
	param0
	);
	ld.param.f64 	%fd2016, [retval0];
	} // callseq 193
	setp.lt.s32 	%p265, %r320, 0;
	selp.f64 	%fd3283, 0dFFF8000000000000, %fd2016, %p265;
	bra.uni 	$L__BB5_365;
$L__BB5_364:
	setp.eq.s32 	%p267, %r250, 1074790400;
	selp.b32 	%r1026, %r320, 0, %p267;
	or.b32  	%r1027, %r1026, 2146435072;
	selp.b32 	%r1028, %r1027, %r1026, %p197;
	mov.b32 	%r1029, 0;
	mov.b64 	%fd3283, {%r1029, %r1028};
$L__BB5_365:
	add.f64 	%fd2018, %fd487, 0d4004000000000000;
	{
	.reg .b32 %temp; 
	mov.b64 	{%temp, %r1030}, %fd2018;
	}
	and.b32  	%r1031, %r1030, 2146435072;
	setp.ne.s32 	%p268, %r1031, 2146435072;
	@%p268 bra 	$L__BB5_370;
	setp.nan.f64 	%p269, %fd487, %fd487;
	@%p269 bra 	$L__BB5_369;
	abs.f64 	%fd2019, %fd487;
	setp.neu.f64 	%p270, %fd2019, 0d7FF0000000000000;
	@%p270 bra 	$L__BB5_370;
	setp.lt.s32 	%p271, %r320, 0;
	selp.b32 	%r1032, %r252, %r251, %p2;
	selp.b32 	%r1033, %r1032, %r251, %p271;
	mov.b32 	%r1034, 0;
	mov.b64 	%fd3283, {%r1034, %r1033};
	bra.uni 	$L__BB5_370;
$L__BB5_369:
	mov.f64 	%fd2020, 0d4004000000000000;
	add.rn.f64 	%fd3283, %fd487, %fd2020;
$L__BB5_370:
	setp.eq.f64 	%p272, %fd487, 0d3FF0000000000000;
	selp.f64 	%fd494, 0d3FF0000000000000, %fd3283, %p272;
	mul.f64 	%fd495, %fd467, 0d4014000000000000;
	abs.f64 	%fd496, %fd495;
	setp.eq.f64 	%p273, %fd496, 0d7FF0000000000000;
	@%p273 bra 	$L__BB5_374;
	mul.f64 	%fd2021, %fd495, 0d3FE45F306DC9C883;
	cvt.rni.s32.f64 	%r1741, %fd2021;
	cvt.rn.f64.s32 	%fd2022, %r1741;
	fma.rn.f64 	%fd2023, %fd2022, 0dBFF921FB54442D18, %fd495;
	fma.rn.f64 	%fd2024, %fd2022, 0dBC91A62633145C00, %fd2023;
	fma.rn.f64 	%fd3285, %fd2022, 0dB97B839A252049C0, %fd2024;
	setp.ltu.f64 	%p274, %fd496, 0d41E0000000000000;
	@%p274 bra 	$L__BB5_373;
	{ // callseq 194, 0
	.param .b64 param0;
	st.param.f64 	[param0], %fd495;
	.param .align 16 .b8 retval0[16];
	call.uni (retval0), 
	__internal_trig_reduction_slowpathd, 
	(
	param0
	);
	ld.param.f64 	%fd3285, [retval0];
	ld.param.b32 	%r1741, [retval0+8];
	} // callseq 194
$L__BB5_373:
	add.s32 	%r1742, %r1741, 1;
	bra.uni 	$L__BB5_375;
$L__BB5_374:
	mov.f64 	%fd2026, 0d0000000000000000;
	mul.rn.f64 	%fd3285, %fd495, %fd2026;
	mov.b32 	%r1742, 1;
$L__BB5_375:
	shl.b32 	%r1037, %r1742, 6;
	cvt.u64.u32 	%rd96, %r1037;
	and.b64  	%rd97, %rd96, 64;
	mov.u64 	%rd98, __cudart_sin_cos_coeffs;
	add.s64 	%rd99, %rd98, %rd97;
	mul.rn.f64 	%fd2027, %fd3285, %fd3285;
	and.b32  	%r1038, %r1742, 1;
	setp.eq.b32 	%p275, %r1038, 1;
	selp.f64 	%fd2028, 0dBDA8FF8320FD8164, 0d3DE5DB65F9785EBA, %p275;
	ld.global.nc.v2.f64 	{%fd2029, %fd2030}, [%rd99];
	fma.rn.f64 	%fd2031, %fd2028, %fd2027, %fd2029;
	fma.rn.f64 	%fd2032, %fd2031, %fd2027, %fd2030;
	ld.global.nc.v2.f64 	{%fd2033, %fd2034}, [%rd99+16];
	fma.rn.f64 	%fd2035, %fd2032, %fd2027, %fd2033;
	fma.rn.f64 	%fd2036, %fd2035, %fd2027, %fd2034;
	ld.global.nc.v2.f64 	{%fd2037, %fd2038}, [%rd99+32];
	fma.rn.f64 	%fd2039, %fd2036, %fd2027, %fd2037;
	fma.rn.f64 	%fd2040, %fd2039, %fd2027, %fd2038;
	fma.rn.f64 	%fd2041, %fd2040, %fd3285, %fd3285;
	fma.rn.f64 	%fd2042, %fd2040, %fd2027, 0d3FF0000000000000;
	selp.f64 	%fd2043, %fd2042, %fd2041, %p275;
	and.b32  	%r1039, %r1742, 2;
	setp.eq.s32 	%p276, %r1039, 0;
	mov.f64 	%fd2044, 0d0000000000000000;
	sub.f64 	%fd2045, %fd2044, %fd2043;
	selp.f64 	%fd2046, %fd2043, %fd2045, %p276;
	mul.f64 	%fd502, %fd494, %fd2046;
	neg.f64 	%fd2047, %fd467;
	fma.rn.f64 	%fd2048, %fd467, 0dBFF71547652B82FE, 0d4338000000000000;
	{
	.reg .b32 %temp; 
	mov.b64 	{%r326, %temp}, %fd2048;
	}
	mov.f64 	%fd2049, 0dC338000000000000;
	add.rn.f64 	%fd2050, %fd2048, %fd2049;
	fma.rn.f64 	%fd2051, %fd2050, 0dBFE62E42FEFA39EF, %fd2047;
	fma.rn.f64 	%fd2052, %fd2050, 0dBC7ABC9E3B39803F, %fd2051;
	fma.rn.f64 	%fd2053, %fd2052, 0d3E5ADE1569CE2BDF, 0d3E928AF3FCA213EA;
	fma.rn.f64 	%fd2054, %fd2053, %fd2052, 0d3EC71DEE62401315;
	fma.rn.f64 	%fd2055, %fd2054, %fd2052, 0d3EFA01997C89EB71;
	fma.rn.f64 	%fd2056, %fd2055, %fd2052, 0d3F2A01A014761F65;
	fma.rn.f64 	%fd2057, %fd2056, %fd2052, 0d3F56C16C1852B7AF;
	fma.rn.f64 	%fd2058, %fd2057, %fd2052, 0d3F81111111122322;
	fma.rn.f64 	%fd2059, %fd2058, %fd2052, 0d3FA55555555502A1;
	fma.rn.f64 	%fd2060, %fd2059, %fd2052, 0d3FC5555555555511;
	fma.rn.f64 	%fd2061, %fd2060, %fd2052, 0d3FE000000000000B;
	fma.rn.f64 	%fd2062, %fd2061, %fd2052, 0d3FF0000000000000;
	fma.rn.f64 	%fd2063, %fd2062, %fd2052, 0d3FF0000000000000;
	{
	.reg .b32 %temp; 
	mov.b64 	{%r327, %temp}, %fd2063;
	}
	{
	.reg .b32 %temp; 
	mov.b64 	{%temp, %r328}, %fd2063;
	}
	shl.b32 	%r1040, %r326, 20;
	add.s32 	%r1041, %r1040, %r328;
	mov.b64 	%fd3286, {%r327, %r1041};
	{
	.reg .b32 %temp; 
	mov.b64 	{%temp, %r1042}, %fd2047;
	}
	mov.b32 	%f54, %r1042;
	abs.f32 	%f24, %f54;
	setp.lt.f32 	%p277, %f24, 0f4086232B;
	@%p277 bra 	$L__BB5_378;
	setp.gt.f64 	%p278, %fd467, 0d0000000000000000;
	mov.f64 	%fd2064, 0d7FF0000000000000;
	sub.f64 	%fd2065, %fd2064, %fd467;
	selp.f64 	%fd3286, 0d0000000000000000, %fd2065, %p278;
	setp.geu.f32 	%p279, %f24, 0f40874800;
	@%p279 bra 	$L__BB5_378;
	shr.u32 	%r1043, %r326, 31;
	add.s32 	%r1044, %r326, %r1043;
	shr.s32 	%r1045, %r1044, 1;
	shl.b32 	%r1046, %r1045, 20;
	add.s32 	%r1047, %r328, %r1046;
	mov.b64 	%fd2066, {%r327, %r1047};
	sub.s32 	%r1048, %r326, %r1045;
	shl.b32 	%r1049, %r1048, 20;
	add.s32 	%r1050, %r1049, 1072693248;
	mov.b32 	%r1051, 0;
	mov.b64 	%fd2067, {%r1051, %r1050};
	mul.f64 	%fd3286, %fd2067, %fd2066;
$L__BB5_378:
	add.f64 	%fd2068, %fd3286, 0d3FF0000000000000;
	div.rn.f64 	%fd507, %fd502, %fd2068;
	add.s32 	%r1052, %r253, 1536;
	cvt.rn.f64.s32 	%fd2069, %r1052;
	fma.rn.f64 	%fd508, %fd720, %fd2069, %fd719;
	fma.rn.f64 	%fd2070, %fd508, 0d3FF71547652B82FE, 0d4338000000000000;
	{
	.reg .b32 %temp; 
	mov.b64 	{%r329, %temp}, %fd2070;
	}
	mov.f64 	%fd2071, 0dC338000000000000;
	add.rn.f64 	%fd2072, %fd2070, %fd2071;
	fma.rn.f64 	%fd2073, %fd2072, 0dBFE62E42FEFA39EF, %fd508;
	fma.rn.f64 	%fd2074, %fd2072, 0dBC7ABC9E3B39803F, %fd2073;
	fma.rn.f64 	%fd2075, %fd2074, 0d3E5ADE1569CE2BDF, 0d3E928AF3FCA213EA;
	fma.rn.f64 	%fd2076, %fd2075, %fd2074, 0d3EC71DEE62401315;
	fma.rn.f64 	%fd2077, %fd2076, %fd2074, 0d3EFA01997C89EB71;
	fma.rn.f64 	%fd2078, %fd2077, %fd2074, 0d3F2A01A014761F65;
	fma.rn.f64 	%fd2079, %fd2078, %fd2074, 0d3F56C16C1852B7AF;
	fma.rn.f64 	%fd2080, %fd2079, %fd2074, 0d3F81111111122322;
	fma.rn.f64 	%fd2081, %fd2080, %fd2074, 0d3FA55555555502A1;
	fma.rn.f64 	%fd2082, %fd2081, %fd2074, 0d3FC5555555555511;
	fma.rn.f64 	%fd2083, %fd2082, %fd2074, 0d3FE000000000000B;
	fma.rn.f64 	%fd2084, %fd2083, %fd2074, 0d3FF0000000000000;
	fma.rn.f64 	%fd2085, %fd2084, %fd2074, 0d3FF0000000000000;
	{
	.reg .b32 %temp; 
	mov.b64 	{%r330, %temp}, %fd2085;
	}
	{
	.reg .b32 %temp; 
	mov.b64 	{%temp, %r331}, %fd2085;
	}
	shl.b32 	%r1053, %r329, 20;
	add.s32 	%r1054, %r1053, %r331;
	mov.b64 	%fd3287, {%r330, %r1054};
	{
	.reg .b32 %temp; 
	mov.b64 	{%temp, %r1055}, %fd508;
	}
	mov.b32 	%f55, %r1055;
	abs.f32 	%f25, %f55;
	setp.lt.f32 	%p280, %f25, 0f4086232B;
	@%p280 bra 	$L__BB5_381;
	setp.lt.f64 	%p281, %fd508, 0d0000000000000000;
	add.f64 	%fd2086, %fd508, 0d7FF0000000000000;
	selp.f64 	%fd3287, 0d0000000000000000, %fd2086, %p281;
	setp.geu.f32 	%p282, %f25, 0f40874800;
	@%p282 bra 	$L__BB5_381;
	shr.u32 	%r1056, %r329, 31;
	add.s32 	%r1057, %r329, %r1056;
	shr.s32 	%r1058, %r1057, 1;
	shl.b32 	%r1059, %r1058, 20;
	add.s32 	%r1060, %r331, %r1059;
	mov.b64 	%fd2087, {%r330, %r1060};
	sub.s32 	%r1061, %r329, %r1058;
	shl.b32 	%r1062, %r1061, 20;
	add.s32 	%r1063, %r1062, 1072693248;
	mov.b32 	%r1064, 0;
	mov.b64 	%fd2088, {%r1064, %r1063};
	mul.f64 	%fd3287, %fd2088, %fd2087;
$L__BB5_381:
	add.f64 	%fd3288, %fd508, 0d3FF0000000000000;
	{
	.reg .b32 %temp; 
	mov.b64 	{%temp, %r1743}, %fd3288;
	}
	{
	.reg .b32 %temp; 
	mov.b64 	{%r1744, %temp}, %fd3288;
	}
	setp.gt.s32 	%p283, %r1743, 1048575;
	mov.b32 	%r1745, -1023;
	@%p283 bra 	$L__BB5_383;
	mul.f64 	%fd3288, %fd3288, 0d4350000000000000;
	{
	.reg .b32 %temp; 
	mov.b64 	{%temp, %r1743}, %fd3288;
	}
	{
	.reg .b32 %temp; 
	mov.b64 	{%r1744, %temp}, %fd3288;
	}
	mov.b32 	%r1745, -1077;
$L__BB5_383:
	add.s32 	%r1067, %r1743, -1;
	setp.lt.u32 	%p284, %r1067, 2146435071;
	@%p284 bra 	$L__BB5_385;
	fma.rn.f64 	%fd2089, %fd3288, 0d7FF0000000000000, 0d7FF0000000000000;
	{
	.reg .b32 %temp; 
	mov.b64 	{%temp, %r1068}, %fd3288;
	}
	and.b32  	%r1069, %r1068, 2147483647;
	setp.eq.s32 	%p285, %r1069, 0;
	selp.f64 	%fd3290, 0dFFF0000000000000, %fd2089, %p285;
	bra.uni 	$L__BB5_388;
$L__BB5_385:
	shr.u32 	%r1070, %r1743, 20;
	add.s32 	%r1746, %r1745, %r1070;
	and.b32  	%r1071, %r1743, 1048575;
	or.b32  	%r1072, %r1071, 1072693248;
	mov.b64 	%fd3289, {%r1744, %r1072};
	setp.lt.u32 	%p286, %r1072, 1073127583;
	@%p286 bra 	$L__BB5_387;
	{
	.reg .b32 %temp; 
	mov.b64 	{%r1073, %temp}, %fd3289;
	}
	{
	.reg .b32 %temp; 
	mov.b64 	{%temp, %r1074}, %fd3289;
	}
	add.s32 	%r1075, %r1074, -1048576;
	mov.b64 	%fd3289, {%r1073, %r1075};
	add.s32 	%r1746, %r1746, 1;
$L__BB5_387:
	add.f64 	%fd2090, %fd3289, 0dBFF0000000000000;
	add.f64 	%fd2091, %fd3289, 0d3FF0000000000000;
	rcp.approx.ftz.f64 	%fd2092, %fd2091;
	neg.f64 	%fd2093, %fd2091;
	fma.rn.f64 	%fd2094, %fd2093, %fd2092, 0d3FF0000000000000;
	fma.rn.f64 	%fd2095, %fd2094, %fd2094, %fd2094;
	fma.rn.f64 	%fd2096, %fd2095, %fd2092, %fd2092;
	mul.f64 	%fd2097, %fd2090, %fd2096;
	fma.rn.f64 	%fd2098, %fd2090, %fd2096, %fd2097;
	mul.f64 	%fd2099, %fd2098, %fd2098;
	fma.rn.f64 	%fd2100, %fd2099, 0d3EB1380B3AE80F1E, 0d3ED0EE258B7A8B04;
	fma.rn.f64 	%fd2101, %fd2100, %fd2099, 0d3EF3B2669F02676F;
	fma.rn.f64 	%fd2102, %fd2101, %fd2099, 0d3F1745CBA9AB0956;
	fma.rn.f64 	%fd2103, %fd2102, %fd2099, 0d3F3C71C72D1B5154;
	fma.rn.f64 	%fd2104, %fd2103, %fd2099, 0d3F624924923BE72D;
	fma.rn.f64 	%fd2105, %fd2104, %fd2099, 0d3F8999999999A3C4;
	fma.rn.f64 	%fd2106, %fd2105, %fd2099, 0d3FB5555555555554;
	sub.f64 	%fd2107, %fd2090, %fd2098;
	add.f64 	%fd2108, %fd2107, %fd2107;
	neg.f64 	%fd2109, %fd2098;
	fma.rn.f64 	%fd2110, %fd2109, %fd2090, %fd2108;
	mul.f64 	%fd2111, %fd2096, %fd2110;
	mul.f64 	%fd2112, %fd2099, %fd2106;
	fma.rn.f64 	%fd2113, %fd2112, %fd2098, %fd2111;
	xor.b32  	%r1076, %r1746, -2147483648;
	mov.b32 	%r1077, 1127219200;
	mov.b64 	%fd2114, {%r1076, %r1077};
	sub.f64 	%fd2115, %fd2114, %fd94;
	fma.rn.f64 	%fd2116, %fd2115, 0d3FE62E42FEFA39EF, %fd2098;
	fma.rn.f64 	%fd2117, %fd2115, 0dBFE62E42FEFA39EF, %fd2116;
	sub.f64 	%fd2118, %fd2117, %fd2098;
	sub.f64 	%fd2119, %fd2113, %fd2118;
	fma.rn.f64 	%fd2120, %fd2115, 0d3C7ABC9E3B39803F, %fd2119;
	add.f64 	%fd3290, %fd2116, %fd2120;
$L__BB5_388:
	add.f64 	%fd522, %fd3287, %fd3290;
	abs.f64 	%fd523, %fd522;
	setp.eq.f64 	%p287, %fd523, 0d7FF0000000000000;
	@%p287 bra 	$L__BB5_391;
	mul.f64 	%fd2121, %fd522, 0d3FE45F306DC9C883;
	cvt.rni.s32.f64 	%r1747, %fd2121;
	cvt.rn.f64.s32 	%fd2122, %r1747;
	fma.rn.f64 	%fd2123, %fd2122, 0dBFF921FB54442D18, %fd522;
	fma.rn.f64 	%fd2124, %fd2122, 0dBC91A62633145C00, %fd2123;
	fma.rn.f64 	%fd3291, %fd2122, 0dB97B839A252049C0, %fd2124;
	setp.ltu.f64 	%p288, %fd523, 0d41E0000000000000;
	@%p288 bra 	$L__BB5_392;
	{ // callseq 195, 0
	.param .b64 param0;
	st.param.f64 	[param0], %fd522;
	.param .align 16 .b8 retval0[16];
	call.uni (retval0), 
	__internal_trig_reduction_slowpathd, 
	(
	param0
	);
	ld.param.f64 	%fd3291, [retval0];
	ld.param.b32 	%r1747, [retval0+8];
	} // callseq 195
	bra.uni 	$L__BB5_392;
$L__BB5_391:
	mov.f64 	%fd2126, 0d0000000000000000;
	mul.rn.f64 	%fd3291, %fd522, %fd2126;
	mov.b32 	%r1747, 0;
$L__BB5_392:
	shl.b32 	%r1080, %r1747, 6;
	cvt.u64.u32 	%rd100, %r1080;
	and.b64  	%rd101, %rd100, 64;
	mov.u64 	%rd102, __cudart_sin_cos_coeffs;
	add.s64 	%rd103, %rd102, %rd101;
	mul.rn.f64 	%fd2127, %fd3291, %fd3291;
	and.b32  	%r1081, %r1747, 1;
	setp.eq.b32 	%p289, %r1081, 1;
	selp.f64 	%fd2128, 0dBDA8FF8320FD8164, 0d3DE5DB65F9785EBA, %p289;
	ld.global.nc.v2.f64 	{%fd2129, %fd2130}, [%rd103];
	fma.rn.f64 	%fd2131, %fd2128, %fd2127, %fd2129;
	fma.rn.f64 	%fd2132, %fd2131, %fd2127, %fd2130;
	ld.global.nc.v2.f64 	{%fd2133, %fd2134}, [%rd103+16];
	fma.rn.f64 	%fd2135, %fd2132, %fd2127, %fd2133;
	fma.rn.f64 	%fd2136, %fd2135, %fd2127, %fd2134;
	ld.global.nc.v2.f64 	{%fd2137, %fd2138}, [%rd103+32];
	fma.rn.f64 	%fd2139, %fd2136, %fd2127, %fd2137;
	fma.rn.f64 	%fd2140, %fd2139, %fd2127, %fd2138;
	fma.rn.f64 	%fd2141, %fd2140, %fd3291, %fd3291;
	fma.rn.f64 	%fd2142, %fd2140, %fd2127, 0d3FF0000000000000;
	selp.f64 	%fd2143, %fd2142, %fd2141, %p289;
	and.b32  	%r1082, %r1747, 2;
	setp.eq.s32 	%p290, %r1082, 0;
	mov.f64 	%fd2144, 0d0000000000000000;
	sub.f64 	%fd2145, %fd2144, %fd2143;
	selp.f64 	%fd2146, %fd2143, %fd2145, %p290;
	fma.rn.f64 	%fd2147, %fd508, %fd508, 0d3FF0000000000000;
	sqrt.rn.f64 	%fd2148, %fd2147;
	add.f64 	%fd528, %fd2148, %fd2146;
	{
	.reg .b32 %temp; 
	mov.b64 	{%temp, %r345}, %fd528;
	}
	setp.eq.f64 	%p291, %fd528, 0d0000000000000000;
	@%p291 bra 	$L__BB5_394;
	abs.f64 	%fd2149, %fd528;
	{ // callseq 196, 0
	.param .b64 param0;
	st.param.f64 	[param0], %fd2149;
	.param .b64 retval0;
	call.uni (retval0), 
	__internal_accurate_pow, 
	(
	param0
	);
	ld.param.f64 	%fd2150, [retval0];
	} // callseq 196
	setp.lt.s32 	%p292, %r345, 0;
	selp.f64 	%fd3293, 0dFFF8000000000000, %fd2150, %p292;
	bra.uni 	$L__BB5_395;
$L__BB5_394:
	setp.eq.s32 	%p294, %r250, 1074790400;
	selp.b32 	%r1083, %r345, 0, %p294;
	or.b32  	%r1084, %r1083, 2146435072;
	selp.b32 	%r1085, %r1084, %r1083, %p197;
	mov.b32 	%r1086, 0;
	mov.b64 	%fd3293, {%r1086, %r1085};
$L__BB5_395:
	add.f64 	%fd2152, %fd528, 0d4004000000000000;
	{
	.reg .b32 %temp; 
	mov.b64 	{%temp, %r1087}, %fd2152;
	}
	and.b32  	%r1088, %r1087, 2146435072;
	setp.ne.s32 	%p295, %r1088, 2146435072;
	@%p295 bra 	$L__BB5_400;
	setp.nan.f64 	%p296, %fd528, %fd528;
	@%p296 bra 	$L__BB5_399;
	abs.f64 	%fd2153, %fd528;
	setp.neu.f64 	%p297, %fd2153, 0d7FF0000000000000;
	@%p297 bra 	$L__BB5_400;
	setp.lt.s32 	%p298, %r345, 0;
	or.b32  	%r1089, %r251, -2147483648;
	selp.b32 	%r1090, %r1089, %r251, %p2;
	selp.b32 	%r1091, %r1090, %r251, %p298;
	mov.b32 	%r1092, 0;
	mov.b64 	%fd3293, {%r1092, %r1091};
	bra.uni 	$L__BB5_400;
$L__BB5_399:
	mov.f64 	%fd2154, 0d4004000000000000;
	add.rn.f64 	%fd3293, %fd528, %fd2154;
$L__BB5_400:
	setp.eq.f64 	%p299, %fd528, 0d3FF0000000000000;
	selp.f64 	%fd535, 0d3FF0000000000000, %fd3293, %p299;
	mul.f64 	%fd536, %fd508, 0d4014000000000000;
	abs.f64 	%fd537, %fd536;
	setp.eq.f64 	%p300, %fd537, 0d7FF0000000000000;
	@%p300 bra 	$L__BB5_404;
	mul.f64 	%fd2155, %fd536, 0d3FE45F306DC9C883;
	cvt.rni.s32.f64 	%r1748, %fd2155;
	cvt.rn.f64.s32 	%fd2156, %r1748;
	fma.rn.f64 	%fd2157, %fd2156, 0dBFF921FB54442D18, %fd536;
	fma.rn.f64 	%fd2158, %fd2156, 0dBC91A62633145C00, %fd2157;
	fma.rn.f64 	%fd3295, %fd2156, 0dB97B839A252049C0, %fd2158;
	setp.ltu.f64 	%p301, %fd537, 0d41E0000000000000;
	@%p301 bra 	$L__BB5_403;
	{ // callseq 197, 0
	.param .b64 param0;
	st.param.f64 	[param0], %fd536;
	.param .align 16 .b8 retval0[16];
	call.uni (retval0), 
	__internal_trig_reduction_slowpathd, 
	(
	param0
	);
	ld.param.f64 	%fd3295, [retval0];
	ld.param.b32 	%r1748, [retval0+8];
	} // callseq 197
$L__BB5_403:
	add.s32 	%r1749, %r1748, 1;
	bra.uni 	$L__BB5_405;
$L__BB5_404:
	mov.f64 	%fd2160, 0d0000000000000000;
	mul.rn.f64 	%fd3295, %fd536, %fd2160;
	mov.b32 	%r1749, 1;
$L__BB5_405:
	shl.b32 	%r1095, %r1749, 6;
	cvt.u64.u32 	%rd104, %r1095;
	and.b64  	%rd105, %rd104, 64;
	mov.u64 	%rd106, __cudart_sin_cos_coeffs;
	add.s64 	%rd107, %rd106, %rd105;
	mul.rn.f64 	%fd2161, %fd3295, %fd3295;
	and.b32  	%r1096, %r1749, 1;
	setp.eq.b32 	%p302, %r1096, 1;
	selp.f64 	%fd2162, 0dBDA8FF8320FD8164, 0d3DE5DB65F9785EBA, %p302;
	ld.global.nc.v2.f64 	{%fd2163, %fd2164}, [%rd107];
	fma.rn.f64 	%fd2165, %fd2162, %fd2161, %fd2163;
	fma.rn.f64 	%fd2166, %fd2165, %fd2161, %fd2164;
	ld.global.nc.v2.f64 	{%fd2167, %fd2168}, [%rd107+16];
	fma.rn.f64 	%fd2169, %fd2166, %fd2161, %fd2167;
	fma.rn.f64 	%fd2170, %fd2169, %fd2161, %fd2168;
	ld.global.nc.v2.f64 	{%fd2171, %fd2172}, [%rd107+32];
	fma.rn.f64 	%fd2173, %fd2170, %fd2161, %fd2171;
	fma.rn.f64 	%fd2174, %fd2173, %fd2161, %fd2172;
	fma.rn.f64 	%fd2175, %fd2174, %fd3295, %fd3295;
	fma.rn.f64 	%fd2176, %fd2174, %fd2161, 0d3FF0000000000000;
	selp.f64 	%fd2177, %fd2176, %fd2175, %p302;
	and.b32  	%r1097, %r1749, 2;
	setp.eq.s32 	%p303, %r1097, 0;
	mov.f64 	%fd2178, 0d0000000000000000;
	sub.f64 	%fd2179, %fd2178, %fd2177;
	selp.f64 	%fd2180, %fd2177, %fd2179, %p303;
	mul.f64 	%fd543, %fd535, %fd2180;
	neg.f64 	%fd2181, %fd508;
	fma.rn.f64 	%fd2182, %fd508, 0dBFF71547652B82FE, 0d4338000000000000;
	{
	.reg .b32 %temp; 
	mov.b64 	{%r351, %temp}, %fd2182;
	}
	mov.f64 	%fd2183, 0dC338000000000000;
	add.rn.f64 	%fd2184, %fd2182, %fd2183;
	fma.rn.f64 	%fd2185, %fd2184, 0dBFE62E42FEFA39EF, %fd2181;
	fma.rn.f64 	%fd2186, %fd2184, 0dBC7ABC9E3B39803F, %fd2185;
	fma.rn.f64 	%fd2187, %fd2186, 0d3E5ADE1569CE2BDF, 0d3E928AF3FCA213EA;
	fma.rn.f64 	%fd2188, %fd2187, %fd2186, 0d3EC71DEE62401315;
	fma.rn.f64 	%fd2189, %fd2188, %fd2186, 0d3EFA01997C89EB71;
	fma.rn.f64 	%fd2190, %fd2189, %fd2186, 0d3F2A01A014761F65;
	fma.rn.f64 	%fd2191, %fd2190, %fd2186, 0d3F56C16C1852B7AF;
	fma.rn.f64 	%fd2192, %fd2191, %fd2186, 0d3F81111111122322;
	fma.rn.f64 	%fd2193, %fd2192, %fd2186, 0d3FA55555555502A1;
	fma.rn.f64 	%fd2194, %fd2193, %fd2186, 0d3FC5555555555511;
	fma.rn.f64 	%fd2195, %fd2194, %fd2186, 0d3FE000000000000B;
	fma.rn.f64 	%fd2196, %fd2195, %fd2186, 0d3FF0000000000000;
	fma.rn.f64 	%fd2197, %fd2196, %fd2186, 0d3FF0000000000000;
	{
	.reg .b32 %temp; 
	mov.b64 	{%r352, %temp}, %fd2197;
	}
	{
	.reg .b32 %temp; 
	mov.b64 	{%temp, %r353}, %fd2197;
	}
	shl.b32 	%r1098, %r351, 20;
	add.s32 	%r1099, %r1098, %r353;
	mov.b64 	%fd3296, {%r352, %r1099};
	{
	.reg .b32 %temp; 
	mov.b64 	{%temp, %r1100}, %fd2181;
	}
	mov.b32 	%f56, %r1100;
	abs.f32 	%f26, %f56;
	setp.lt.f32 	%p304, %f26, 0f4086232B;
	@%p304 bra 	$L__BB5_408;
	setp.gt.f64 	%p305, %fd508, 0d0000000000000000;
	mov.f64 	%fd2198, 0d7FF0000000000000;
	sub.f64 	%fd2199, %fd2198, %fd508;
	selp.f64 	%fd3296, 0d0000000000000000, %fd2199, %p305;
	setp.geu.f32 	%p306, %f26, 0f40874800;
	@%p306 bra 	$L__BB5_408;
	shr.u32 	%r1101, %r351, 31;
	add.s32 	%r1102, %r351, %r1101;
	shr.s32 	%r1103, %r1102, 1;
	shl.b32 	%r1104, %r1103, 20;
	add.s32 	%r1105, %r353, %r1104;
	mov.b64 	%fd2200, {%r352, %r1105};
	sub.s32 	%r1106, %r351, %r1103;
	shl.b32 	%r1107, %r1106, 20;
	add.s32 	%r1108, %r1107, 1072693248;
	mov.b32 	%r1109, 0;
	mov.b64 	%fd2201, {%r1109, %r1108};
	mul.f64 	%fd3296, %fd2201, %fd2200;
$L__BB5_408:
	add.f64 	%fd2202, %fd3296, 0d3FF0000000000000;
	div.rn.f64 	%fd548, %fd543, %fd2202;
	add.s32 	%r1110, %r253, 2048;
	cvt.rn.f64.s32 	%fd2203, %r1110;
	fma.rn.f64 	%fd549, %fd720, %fd2203, %fd719;
	fma.rn.f64 	%fd2204, %fd549, 0d3FF71547652B82FE, 0d4338000000000000;
	{
	.reg .b32 %temp; 
	mov.b64 	{%r354, %temp}, %fd2204;
	}
	mov.f64 	%fd2205, 0dC338000000000000;
	add.rn.f64 	%fd2206, %fd2204, %fd2205;
	fma.rn.f64 	%fd2207, %fd2206, 0dBFE62E42FEFA39EF, %fd549;
	fma.rn.f64 	%fd2208, %fd2206, 0dBC7ABC9E3B39803F, %fd2207;
	fma.rn.f64 	%fd2209, %fd2208, 0d3E5ADE1569CE2BDF, 0d3E928AF3FCA213EA;
	fma.rn.f64 	%fd2210, %fd2209, %fd2208, 0d3EC71DEE62401315;
	fma.rn.f64 	%fd2211, %fd2210, %fd2208, 0d3EFA01997C89EB71;
	fma.rn.f64 	%fd2212, %fd2211, %fd2208, 0d3F2A01A014761F65;
	fma.rn.f64 	%fd2213, %fd2212, %fd2208, 0d3F56C16C1852B7AF;
	fma.rn.f64 	%fd2214, %fd2213, %fd2208, 0d3F81111111122322;
	fma.rn.f64 	%fd2215, %fd2214, %fd2208, 0d3FA55555555502A1;
	fma.rn.f64 	%fd2216, %fd2215, %fd2208, 0d3FC5555555555511;
	fma.rn.f64 	%fd2217, %fd2216, %fd2208, 0d3FE000000000000B;
	fma.rn.f64 	%fd2218, %fd2217, %fd2208, 0d3FF0000000000000;
	fma.rn.f64 	%fd2219, %fd2218, %fd2208, 0d3FF0000000000000;
	{
	.reg .b32 %temp; 
	mov.b64 	{%r355, %temp}, %fd2219;
	}
	{
	.reg .b32 %temp; 
	mov.b64 	{%temp, %r356}, %fd2219;
	}
	shl.b32 	%r1111, %r354, 20;
	add.s32 	%r1112, %r1111, %r356;
	mov.b64 	%fd3297, {%r355, %r1112};
	{
	.reg .b32 %temp; 
	mov.b64 	{%temp, %r1113}, %fd549;
	}
	mov.b32 	%f57, %r1113;
	abs.f32 	%f27, %f57;
	setp.lt.f32 	%p307, %f27, 0f4086232B;
	@%p307 bra 	$L__BB5_411;
	setp.lt.f64 	%p308, %fd549, 0d0000000000000000;
	add.f64 	%fd2220, %fd549, 0d7FF0000000000000;
	selp.f64 	%fd3297, 0d0000000000000000, %fd2220, %p308;
	setp.geu.f32 	%p309, %f27, 0f40874800;
	@%p309 bra 	$L__BB5_411;
	shr.u32 	%r1114, %r354, 31;
	add.s32 	%r1115, %r354, %r1114;
	shr.s32 	%r1116, %r1115, 1;
	shl.b32 	%r1117, %r1116, 20;
	add.s32 	%r1118, %r356, %r1117;
	mov.b64 	%fd2221, {%r355, %r1118};
	sub.s32 	%r1119, %r354, %r1116;
	shl.b32 	%r1120, %r1119, 20;
	add.s32 	%r1121, %r1120, 1072693248;
	mov.b32 	%r1122, 0;
	mov.b64 	%fd2222, {%r1122, %r1121};
	mul.f64 	%fd3297, %fd2222, %fd2221;
$L__BB5_411:
	add.f64 	%fd3298, %fd549, 0d3FF0000000000000;
	{
	.reg .b32 %temp; 
	mov.b64 	{%temp, %r1750}, %fd3298;
	}
	{
	.reg .b32 %temp; 
	mov.b64 	{%r1751, %temp}, %fd3298;
	}
	setp.gt.s32 	%p310, %r1750, 1048575;
	mov.b32 	%r1752, -1023;
	@%p310 bra 	$L__BB5_413;
	mul.f64 	%fd3298, %fd3298, 0d4350000000000000;
	{
	.reg .b32 %temp; 
	mov.b64 	{%temp, %r1750}, %fd3298;
	}
	{
	.reg .b32 %temp; 
	mov.b64 	{%r1751, %temp}, %fd3298;
	}
	mov.b32 	%r1752, -1077;
$L__BB5_413:
	add.s32 	%r1125, %r1750, -1;
	setp.lt.u32 	%p311, %r1125, 2146435071;
	@%p311 bra 	$L__BB5_415;
	fma.rn.f64 	%fd2223, %fd3298, 0d7FF0000000000000, 0d7FF0000000000000;
	{
	.reg .b32 %temp; 
	mov.b64 	{%temp, %r1126}, %fd3298;
	}
	and.b32  	%r1127, %r1126, 2147483647;
	setp.eq.s32 	%p312, %r1127, 0;
	selp.f64 	%fd3300, 0dFFF0000000000000, %fd2223, %p312;
	bra.uni 	$L__BB5_418;
$L__BB5_415:
	shr.u32 	%r1128, %r1750, 20;
	add.s32 	%r1753, %r1752, %r1128;
	and.b32  	%r1129, %r1750, 1048575;
	or.b32  	%r1130, %r1129, 1072693248;
	mov.b64 	%fd3299, {%r1751, %r1130};
	setp.lt.u32 	%p313, %r1130, 1073127583;
	@%p313 bra 	$L__BB5_417;
	{
	.reg .b32 %temp; 
	mov.b64 	{%r1131, %temp}, %fd3299;
	}
	{
	.reg .b32 %temp; 
	mov.b64 	{%temp, %r1132}, %fd3299;
	}
	add.s32 	%r1133, %r1132, -1048576;
	mov.b64 	%fd3299, {%r1131, %r1133};
	add.s32 	%r1753, %r1753, 1;
$L__BB5_417:
	add.f64 	%fd2224, %fd3299, 0dBFF0000000000000;
	add.f64 	%fd2225, %fd3299, 0d3FF0000000000000;
	rcp.approx.ftz.f64 	%fd2226, %fd2225;
	neg.f64 	%fd2227, %fd2225;
	fma.rn.f64 	%fd2228, %fd2227, %fd2226, 0d3FF0000000000000;
	fma.rn.f64 	%fd2229, %fd2228, %fd2228, %fd2228;
	fma.rn.f64 	%fd2230, %fd2229, %fd2226, %fd2226;
	mul.f64 	%fd2231, %fd2224, %fd2230;
	fma.rn.f64 	%fd2232, %fd2224, %fd2230, %fd2231;
	mul.f64 	%fd2233, %fd2232, %fd2232;
	fma.rn.f64 	%fd2234, %fd2233, 0d3EB1380B3AE80F1E, 0d3ED0EE258B7A8B04;
	fma.rn.f64 	%fd2235, %fd2234, %fd2233, 0d3EF3B2669F02676F;
	fma.rn.f64 	%fd2236, %fd2235, %fd2233, 0d3F1745CBA9AB0956;
	fma.rn.f64 	%fd2237, %fd2236, %fd2233, 0d3F3C71C72D1B5154;
	fma.rn.f64 	%fd2238, %fd2237, %fd2233, 0d3F624924923BE72D;
	fma.rn.f64 	%fd2239, %fd2238, %fd2233, 0d3F8999999999A3C4;
	fma.rn.f64 	%fd2240, %fd2239, %fd2233, 0d3FB5555555555554;
	sub.f64 	%fd2241, %fd2224, %fd2232;
	add.f64 	%fd2242, %fd2241, %fd2241;
	neg.f64 	%fd2243, %fd2232;
	fma.rn.f64 	%fd2244, %fd2243, %fd2224, %fd2242;
	mul.f64 	%fd2245, %fd2230, %fd2244;
	mul.f64 	%fd2246, %fd2233, %fd2240;
	fma.rn.f64 	%fd2247, %fd2246, %fd2232, %fd2245;
	xor.b32  	%r1134, %r1753, -2147483648;
	mov.b32 	%r1135, 1127219200;
	mov.b64 	%fd2248, {%r1134, %r1135};
	sub.f64 	%fd2249, %fd2248, %fd94;
	fma.rn.f64 	%fd2250, %fd2249, 0d3FE62E42FEFA39EF, %fd2232;
	fma.rn.f64 	%fd2251, %fd2249, 0dBFE62E42FEFA39EF, %fd2250;
	sub.f64 	%fd2252, %fd2251, %fd2232;
	sub.f64 	%fd2253, %fd2247, %fd2252;
	fma.rn.f64 	%fd2254, %fd2249, 0d3C7ABC9E3B39803F, %fd2253;
	add.f64 	%fd3300, %fd2250, %fd2254;
$L__BB5_418:
	add.f64 	%fd563, %fd3297, %fd3300;
	abs.f64 	%fd564, %fd563;
	setp.eq.f64 	%p314, %fd564, 0d7FF0000000000000;
	@%p314 bra 	$L__BB5_421;
	mul.f64 	%fd2255, %fd563, 0d3FE45F306DC9C883;
	cvt.rni.s32.f64 	%r1754, %fd2255;
	cvt.rn.f64.s32 	%fd2256, %r1754;
	fma.rn.f64 	%fd2257, %fd2256, 0dBFF921FB54442D18, %fd563;
	fma.rn.f64 	%fd2258, %fd2256, 0dBC91A62633145C00, %fd2257;
	fma.rn.f64 	%fd3301, %fd2256, 0dB97B839A252049C0, %fd2258;
	setp.ltu.f64 	%p315, %fd564, 0d41E0000000000000;
	@%p315 bra 	$L__BB5_422;
	{ // callseq 198, 0
	.param .b64 param0;
	st.param.f64 	[param0], %fd563;
	.param .align 16 .b8 retval0[16];
	call.uni (retval0), 
	__internal_trig_reduction_slowpathd, 
	(
	param0
	);
	ld.param.f64 	%fd3301, [retval0];
	ld.param.b32 	%r1754, [retval0+8];
	} // callseq 198
	bra.uni 	$L__BB5_422;
$L__BB5_421:
	mov.f64 	%fd2260, 0d0000000000000000;
	mul.rn.f64 	%fd3301, %fd563, %fd2260;
	mov.b32 	%r1754, 0;
$L__BB5_422:
	shl.b32 	%r1138, %r1754, 6;
	cvt.u64.u32 	%rd108, %r1138;
	and.b64  	%rd109, %rd108, 64;
	mov.u64 	%rd110, __cudart_sin_cos_coeffs;
	add.s64 	%rd111, %rd110, %rd109;
	mul.rn.f64 	%fd2261, %fd3301, %fd3301;
	and.b32  	%r1139, %r1754, 1;
	setp.eq.b32 	%p316, %r1139, 1;
	selp.f64 	%fd2262, 0dBDA8FF8320FD8164, 0d3DE5DB65F9785EBA, %p316;
	ld.global.nc.v2.f64 	{%fd2263, %fd2264}, [%rd111];
	fma.rn.f64 	%fd2265, %fd2262, %fd2261, %fd2263;
	fma.rn.f64 	%fd2266, %fd2265, %fd2261, %fd2264;
	ld.global.nc.v2.f64 	{%fd2267, %fd2268}, [%rd111+16];
	fma.rn.f64 	%fd2269, %fd2266, %fd2261, %fd2267;
	fma.rn.f64 	%fd2270, %fd2269, %fd2261, %fd2268;
	ld.global.nc.v2.f64 	{%fd2271, %fd2272}, [%rd111+32];
	fma.rn.f64 	%fd2273, %fd2270, %fd2261, %fd2271;
	fma.rn.f64 	%fd2274, %fd2273, %fd2261, %fd2272;
	fma.rn.f64 	%fd2275, %fd2274, %fd3301, %fd3301;
	fma.rn.f64 	%fd2276, %fd2274, %fd2261, 0d3FF0000000000000;
	selp.f64 	%fd2277, %fd2276, %fd2275, %p316;
	and.b32  	%r1140, %r1754, 2;
	setp.eq.s32 	%p317, %r1140, 0;
	mov.f64 	%fd2278, 0d0000000000000000;
	sub.f64 	%fd2279, %fd2278, %fd2277;
	selp.f64 	%fd2280, %fd2277, %fd2279, %p317;
	fma.rn.f64 	%fd2281, %fd549, %fd549, 0d3FF0000000000000;
	sqrt.rn.f64 	%fd2282, %fd2281;
	add.f64 	%fd569, %fd2282, %fd2280;
	{
	.reg .b32 %temp; 
	mov.b64 	{%temp, %r370}, %fd569;
	}
	setp.eq.f64 	%p318, %fd569, 0d0000000000000000;
	@%p318 bra 	$L__BB5_424;
	abs.f64 	%fd2283, %fd569;
	{ // callseq 199, 0
	.param .b64 param0;
	st.param.f64 	[param0], %fd2283;
	.param .b64 retval0;
	call.uni (retval0), 
	__internal_accurate_pow, 
	(
	param0
	);
	ld.param.f64 	%fd2284, [retval0];
	} // callseq 199
	setp.lt.s32 	%p319, %r370, 0;
	selp.f64 	%fd3303, 0dFFF8000000000000, %fd2284, %p319;
	bra.uni 	$L__BB5_425;
$L__BB5_424:
	and.b32  	%r1141, %r68, 2146435072;
	setp.eq.s32 	%p321, %r1141, 1074790400;
	selp.b32 	%r1142, %r370, 0, %p321;
	or.b32  	%r1143, %r1142, 2146435072;
	selp.b32 	%r1144, %r1143, %r1142, %p197;
	mov.b32 	%r1145, 0;
	mov.b64 	%fd3303, {%r1145, %r1144};
$L__BB5_425:
	add.f64 	%fd2286, %fd569, 0d4004000000000000;
	{
	.reg .b32 %temp; 
	mov.b64 	{%temp, %r1146}, %fd2286;
	}
	and.b32  	%r1147, %r1146, 2146435072;
	setp.ne.s32 	%p322, %r1147, 2146435072;
	@%p322 bra 	$L__BB5_430;
	setp.nan.f64 	%p323, %fd569, %fd569;
	@%p323 bra 	$L__BB5_429;
	abs.f64 	%fd2287, %fd569;
	setp.neu.f64 	%p324, %fd2287, 0d7FF0000000000000;
	@%p324 bra 	$L__BB5_430;
	setp.lt.s32 	%p325, %r370, 0;
	or.b32  	%r1148, %r251, -2147483648;
	selp.b32 	%r1149, %r1148, %r251, %p2;
	selp.b32 	%r1150, %r1149, %r251, %p325;
	mov.b32 	%r1151, 0;
	mov.b64 	%fd3303, {%r1151, %r1150};
	bra.uni 	$L__BB5_430;
$L__BB5_429:
	mov.f64 	%fd2288, 0d4004000000000000;
	add.rn.f64 	%fd3303, %fd569, %fd2288;
$L__BB5_430:
	setp.eq.f64 	%p326, %fd569, 0d3FF0000000000000;
	selp.f64 	%fd576, 0d3FF0000000000000, %fd3303, %p326;
	mul.f64 	%fd577, %fd549, 0d4014000000000000;
	abs.f64 	%fd578, %fd577;
	setp.eq.f64 	%p327, %fd578, 0d7FF0000000000000;
	@%p327 bra 	$L__BB5_434;
	mul.f64 	%fd2289, %fd577, 0d3FE45F306DC9C883;
	cvt.rni.s32.f64 	%r1755, %fd2289;
	cvt.rn.f64.s32 	%fd2290, %r1755;
	fma.rn.f64 	%fd2291, %fd2290, 0dBFF921FB54442D18, %fd577;
	fma.rn.f64 	%fd2292, %fd2290, 0dBC91A62633145C00, %fd2291;
	fma.rn.f64 	%fd3305, %fd2290, 0dB97B839A252049C0, %fd2292;
	setp.ltu.f64 	%p328, %fd578, 0d41E0000000000000;
	@%p328 bra 	$L__BB5_433;
	{ // callseq 200, 0
	.param .b64 param0;
	st.param.f64 	[param0], %fd577;
	.param .align 16 .b8 retval0[16];
	call.uni (retval0), 
	__internal_trig_reduction_slowpathd, 
	(
	param0
	);
	ld.param.f64 	%fd3305, [retval0];
	ld.param.b32 	%r1755, [retval0+8];
	} // callseq 200
$L__BB5_433:
	add.s32 	%r1756, %r1755, 1;
	bra.uni 	$L__BB5_435;
$L__BB5_434:
	mov.f64 	%fd2294, 0d0000000000000000;
	mul.rn.f64 	%fd3305, %fd577, %fd2294;
	mov.b32 	%r1756, 1;
$L__BB5_435:
	shl.b32 	%r1154, %r1756, 6;
	cvt.u64.u32 	%rd112, %r1154;
	and.b64  	%rd113, %rd112, 64;
	mov.u64 	%rd114, __cudart_sin_cos_coeffs;
	add.s64 	%rd115, %rd114, %rd113;
	mul.rn.f64 	%fd2295, %fd3305, %fd3305;
	and.b32  	%r1155, %r1756, 1;
	setp.eq.b32 	%p329, %r1155, 1;
	selp.f64 	%fd2296, 0dBDA8FF8320FD8164, 0d3DE5DB65F9785EBA, %p329;
	ld.global.nc.v2.f64 	{%fd2297, %fd2298}, [%rd115];
	fma.rn.f64 	%fd2299, %fd2296, %fd2295, %fd2297;
	fma.rn.f64 	%fd2300, %fd2299, %fd2295, %fd2298;
	ld.global.nc.v2.f64 	{%fd2301, %fd2302}, [%rd115+16];
	fma.rn.f64 	%fd2303, %fd2300, %fd2295, %fd2301;
	fma.rn.f64 	%fd2304, %fd2303, %fd2295, %fd2302;
	ld.global.nc.v2.f64 	{%fd2305, %fd2306}, [%rd115+32];
	fma.rn.f64 	%fd2307, %fd2304, %fd2295, %fd2305;
	fma.rn.f64 	%fd2308, %fd2307, %fd2295, %fd2306;
	fma.rn.f64 	%fd2309, %fd2308, %fd3305, %fd3305;
	fma.rn.f64 	%fd2310, %fd2308, %fd2295, 0d3FF0000000000000;
	selp.f64 	%fd2311, %fd2310, %fd2309, %p329;
	and.b32  	%r1156, %r1756, 2;
	setp.eq.s32 	%p330, %r1156, 0;
	mov.f64 	%fd2312, 0d0000000000000000;
	sub.f64 	%fd2313, %fd2312, %fd2311;
	selp.f64 	%fd2314, %fd2311, %fd2313, %p330;
	mul.f64 	%fd584, %fd576, %fd2314;
	neg.f64 	%fd2315, %fd549;
	fma.rn.f64 	%fd2316, %fd549, 0dBFF71547652B82FE, 0d4338000000000000;
	{
	.reg .b32 %temp; 
	mov.b64 	{%r376, %temp}, %fd2316;
	}
	mov.f64 	%fd2317, 0dC338000000000000;
	add.rn.f64 	%fd2318, %fd2316, %fd2317;
	fma.rn.f64 	%fd2319, %fd2318, 0dBFE62E42FEFA39EF, %fd2315;
	fma.rn.f64 	%fd2320, %fd2318, 0dBC7ABC9E3B39803F, %fd2319;
	fma.rn.f64 	%fd2321, %fd2320, 0d3E5ADE1569CE2BDF, 0d3E928AF3FCA213EA;
	fma.rn.f64 	%fd2322, %fd2321, %fd2320, 0d3EC71DEE62401315;
	fma.rn.f64 	%fd2323, %fd2322, %fd2320, 0d3EFA01997C89EB71;
	fma.rn.f64 	%fd2324, %fd2323, %fd2320, 0d3F2A01A014761F65;
	fma.rn.f64 	%fd2325, %fd2324, %fd2320, 0d3F56C16C1852B7AF;
	fma.rn.f64 	%fd2326, %fd2325, %fd2320, 0d3F81111111122322;
	fma.rn.f64 	%fd2327, %fd2326, %fd2320, 0d3FA55555555502A1;
	fma.rn.f64 	%fd2328, %fd2327, %fd2320, 0d3FC5555555555511;
	fma.rn.f64 	%fd2329, %fd2328, %fd2320, 0d3FE000000000000B;
	fma.rn.f64 	%fd2330, %fd2329, %fd2320, 0d3FF0000000000000;
	fma.rn.f64 	%fd2331, %fd2330, %fd2320, 0d3FF0000000000000;
	{
	.reg .b32 %temp; 
	mov.b64 	{%r377, %temp}, %fd2331;
	}
	{
	.reg .b32 %temp; 
	mov.b64 	{%temp, %r378}, %fd2331;
	}
	shl.b32 	%r1157, %r376, 20;
	add.s32 	%r1158, %r1157, %r378;
	mov.b64 	%fd3306, {%r377, %r1158};
	{
	.reg .b32 %temp; 
	mov.b64 	{%temp, %r1159}, %fd2315;
	}
	mov.b32 	%f58, %r1159;
	abs.f32 	%f28, %f58;
	setp.lt.f32 	%p331, %f28, 0f4086232B;
	@%p331 bra 	$L__BB5_438;
	setp.gt.f64 	%p332, %fd549, 0d0000000000000000;
	mov.f64 	%fd2332, 0d7FF0000000000000;
	sub.f64 	%fd2333, %fd2332, %fd549;
	selp.f64 	%fd3306, 0d0000000000000000, %fd2333, %p332;
	setp.geu.f32 	%p333, %f28, 0f40874800;
	@%p333 bra 	$L__BB5_438;
	shr.u32 	%r1160, %r376, 31;
	add.s32 	%r1161, %r376, %r1160;
	shr.s32 	%r1162, %r1161, 1;
	shl.b32 	%r1163, %r1162, 20;
	add.s32 	%r1164, %r378, %r1163;
	mov.b64 	%fd2334, {%r377, %r1164};
	sub.s32 	%r1165, %r376, %r1162;
	shl.b32 	%r1166, %r1165, 20;
	add.s32 	%r1167, %r1166, 1072693248;
	mov.b32 	%r1168, 0;
	mov.b64 	%fd2335, {%r1168, %r1167};
	mul.f64 	%fd3306, %fd2335, %fd2334;
$L__BB5_438:
	add.f64 	%fd2336, %fd3306, 0d3FF0000000000000;
	div.rn.f64 	%fd589, %fd584, %fd2336;
	cvt.u32.u64 	%r1169, %rd192;
	add.s32 	%r1170, %r247, %r1169;
	add.s32 	%r1171, %r1170, 2560;
	cvt.rn.f64.s32 	%fd2337, %r1171;
	fma.rn.f64 	%fd590, %fd720, %fd2337, %fd719;
	fma.rn.f64 	%fd2338, %fd590, 0d3FF71547652B82FE, 0d4338000000000000;
	{
	.reg .b32 %temp; 
	mov.b64 	{%r379, %temp}, %fd2338;
	}
	mov.f64 	%fd2339, 0dC338000000000000;
	add.rn.f64 	%fd2340, %fd2338, %fd2339;
	fma.rn.f64 	%fd2341, %fd2340, 0dBFE62E42FEFA39EF, %fd590;
	fma.rn.f64 	%fd2342, %fd2340, 0dBC7ABC9E3B39803F, %fd2341;
	fma.rn.f64 	%fd2343, %fd2342, 0d3E5ADE1569CE2BDF, 0d3E928AF3FCA213EA;
	fma.rn.f64 	%fd2344, %fd2343, %fd2342, 0d3EC71DEE62401315;
	fma.rn.f64 	%fd2345, %fd2344, %fd2342, 0d3EFA01997C89EB71;
	fma.rn.f64 	%fd2346, %fd2345, %fd2342, 0d3F2A01A014761F65;
	fma.rn.f64 	%fd2347, %fd2346, %fd2342, 0d3F56C16C1852B7AF;
	fma.rn.f64 	%fd2348, %fd2347, %fd2342, 0d3F81111111122322;
	fma.rn.f64 	%fd2349, %fd2348, %fd2342, 0d3FA55555555502A1;
	fma.rn.f64 	%fd2350, %fd2349, %fd2342, 0d3FC5555555555511;
	fma.rn.f64 	%fd2351, %fd2350, %fd2342, 0d3FE000000000000B;
	fma.rn.f64 	%fd2352, %fd2351, %fd2342, 0d3FF0000000000000;
	fma.rn.f64 	%fd2353, %fd2352, %fd2342, 0d3FF0000000000000;
	{
	.reg .b32 %temp; 
	mov.b64 	{%r380, %temp}, %fd2353;
	}
	{
	.reg .b32 %temp; 
	mov.b64 	{%temp, %r381}, %fd2353;
	}
	shl.b32 	%r1172, %r379, 20;
	add.s32 	%r1173, %r1172, %r381;
	mov.b64 	%fd3307, {%r380, %r1173};
	{
	.reg .b32 %temp; 
	mov.b64 	{%temp, %r1174}, %fd590;
	}
	mov.b32 	%f59, %r1174;
	abs.f32 	%f29, %f59;
	setp.lt.f32 	%p334, %f29, 0f4086232B;
	@%p334 bra 	$L__BB5_441;
	setp.lt.f64 	%p335, %fd590, 0d0000000000000000;
	add.f64 	%fd2354, %fd590, 0d7FF0000000000000;
	selp.f64 	%fd3307, 0d0000000000000000, %fd2354, %p335;
	setp.geu.f32 	%p336, %f29, 0f40874800;
	@%p336 bra 	$L__BB5_441;
	shr.u32 	%r1175, %r379, 31;
	add.s32 	%r1176, %r379, %r1175;
	shr.s32 	%r1177, %r1176, 1;
	shl.b32 	%r1178, %r1177, 20;
	add.s32 	%r1179, %r381, %r1178;
	mov.b64 	%fd2355, {%r380, %r1179};
	sub.s32 	%r1180, %r379, %r1177;
	shl.b32 	%r1181, %r1180, 20;
	add.s32 	%r1182, %r1181, 1072693248;
	mov.b32 	%r1183, 0;
	mov.b64 	%fd2356, {%r1183, %r1182};
	mul.f64 	%fd3307, %fd2356, %fd2355;
$L__BB5_441:
	add.f64 	%fd3308, %fd590, 0d3FF0000000000000;
	{
	.reg .b32 %temp; 
	mov.b64 	{%temp, %r1757}, %fd3308;
	}
	{
	.reg .b32 %temp; 
	mov.b64 	{%r1758, %temp}, %fd3308;
	}
	setp.gt.s32 	%p337, %r1757, 1048575;
	mov.b32 	%r1759, -1023;
	@%p337 bra 	$L__BB5_443;
	mul.f64 	%fd3308, %fd3308, 0d4350000000000000;
	{
	.reg .b32 %temp; 
	mov.b64 	{%temp, %r1757}, %fd3308;
	}
	{
	.reg .b32 %temp; 
	mov.b64 	{%r1758, %temp}, %fd3308;
	}
	mov.b32 	%r1759, -1077;
$L__BB5_443:
	add.s32 	%r1186, %r1757, -1;
	setp.lt.u32 	%p338, %r1186, 2146435071;
	@%p338 bra 	$L__BB5_445;
	fma.rn.f64 	%fd2357, %fd3308, 0d7FF0000000000000, 0d7FF0000000000000;
	{
	.reg .b32 %temp; 
	mov.b64 	{%temp, %r1187}, %fd3308;
	}
	and.b32  	%r1188, %r1187, 2147483647;
	setp.eq.s32 	%p339, %r1188, 0;
	selp.f64 	%fd3310, 0dFFF0000000000000, %fd2357, %p339;
	bra.uni 	$L__BB5_448;
$L__BB5_445:
	shr.u32 	%r1189, %r1757, 20;
	add.s32 	%r1760, %r1759, %r1189;
	and.b32  	%r1190, %r1757, 1048575;
	or.b32  	%r1191, %r1190, 1072693248;
	mov.b64 	%fd3309, {%r1758, %r1191};
	setp.lt.u32 	%p340, %r1191, 1073127583;
	@%p340 bra 	$L__BB5_447;
	{
	.reg .b32 %temp; 
	mov.b64 	{%r1192, %temp}, %fd3309;
	}
	{
	.reg .b32 %temp; 
	mov.b64 	{%temp, %r1193}, %fd3309;
	}
	add.s32 	%r1194, %r1193, -1048576;
	mov.b64 	%fd3309, {%r1192, %r1194};
	add.s32 	%r1760, %r1760, 1;
$L__BB5_447:
	add.f64 	%fd2358, %fd3309, 0dBFF0000000000000;
	add.f64 	%fd2359, %fd3309, 0d3FF0000000000000;
	rcp.approx.ftz.f64 	%fd2360, %fd2359;
	neg.f64 	%fd2361, %fd2359;
	fma.rn.f64 	%fd2362, %fd2361, %fd2360, 0d3FF0000000000000;
	fma.rn.f64 	%fd2363, %fd2362, %fd2362, %fd2362;
	fma.rn.f64 	%fd2364, %fd2363, %fd2360, %fd2360;
	mul.f64 	%fd2365, %fd2358, %fd2364;
	fma.rn.f64 	%fd2366, %fd2358, %fd2364, %fd2365;
	mul.f64 	%fd2367, %fd2366, %fd2366;
	fma.rn.f64 	%fd2368, %fd2367, 0d3EB1380B3AE80F1E, 0d3ED0EE258B7A8B04;
	fma.rn.f64 	%fd2369, %fd2368, %fd2367, 0d3EF3B2669F02676F;
	fma.rn.f64 	%fd2370, %fd2369, %fd2367, 0d3F1745CBA9AB0956;
	fma.rn.f64 	%fd2371, %fd2370, %fd2367, 0d3F3C71C72D1B5154;
	fma.rn.f64 	%fd2372, %fd2371, %fd2367, 0d3F624924923BE72D;
	fma.rn.f64 	%fd2373, %fd2372, %fd2367, 0d3F8999999999A3C4;
	fma.rn.f64 	%fd2374, %fd2373, %fd2367, 0d3FB5555555555554;
	sub.f64 	%fd2375, %fd2358, %fd2366;
	add.f64 	%fd2376, %fd2375, %fd2375;
	neg.f64 	%fd2377, %fd2366;
	fma.rn.f64 	%fd2378, %fd2377, %fd2358, %fd2376;
	mul.f64 	%fd2379, %fd2364, %fd2378;
	mul.f64 	%fd2380, %fd2367, %fd2374;
	fma.rn.f64 	%fd2381, %fd2380, %fd2366, %fd2379;
	xor.b32  	%r1195, %r1760, -2147483648;
	mov.b32 	%r1196, 1127219200;
	mov.b64 	%fd2382, {%r1195, %r1196};
	sub.f64 	%fd2383, %fd2382, %fd94;
	fma.rn.f64 	%fd2384, %fd2383, 0d3FE62E42FEFA39EF, %fd2366;
	fma.rn.f64 	%fd2385, %fd2383, 0dBFE62E42FEFA39EF, %fd2384;
	sub.f64 	%fd2386, %fd2385, %fd2366;
	sub.f64 	%fd2387, %fd2381, %fd2386;
	fma.rn.f64 	%fd2388, %fd2383, 0d3C7ABC9E3B39803F, %fd2387;
	add.f64 	%fd3310, %fd2384, %fd2388;
$L__BB5_448:
	add.f64 	%fd604, %fd3307, %fd3310;
	abs.f64 	%fd605, %fd604;
	setp.eq.f64 	%p341, %fd605, 0d7FF0000000000000;
	@%p341 bra 	$L__BB5_451;
	mul.f64 	%fd2389, %fd604, 0d3FE45F306DC9C883;
	cvt.rni.s32.f64 	%r1761, %fd2389;
	cvt.rn.f64.s32 	%fd2390, %r1761;
	fma.rn.f64 	%fd2391, %fd2390, 0dBFF921FB54442D18, %fd604;
	fma.rn.f64 	%fd2392, %fd2390, 0dBC91A62633145C00, %fd2391;
	fma.rn.f64 	%fd3311, %fd2390, 0dB97B839A252049C0, %fd2392;
	setp.ltu.f64 	%p342, %fd605, 0d41E0000000000000;
	@%p342 bra 	$L__BB5_452;
	{ // callseq 201, 0
	.param .b64 param0;
	st.param.f64 	[param0], %fd604;
	.param .align 16 .b8 retval0[16];
	call.uni (retval0), 
	__internal_trig_reduction_slowpathd, 
	(
	param0
	);
	ld.param.f64 	%fd3311, [retval0];
	ld.param.b32 	%r1761, [retval0+8];
	} // callseq 201
	bra.uni 	$L__BB5_452;
$L__BB5_451:
	mov.f64 	%fd2394, 0d0000000000000000;
	mul.rn.f64 	%fd3311, %fd604, %fd2394;
	mov.b32 	%r1761, 0;
$L__BB5_452:
	shl.b32 	%r1199, %r1761, 6;
	cvt.u64.u32 	%rd116, %r1199;
	and.b64  	%rd117, %rd116, 64;
	mov.u64 	%rd118, __cudart_sin_cos_coeffs;
	add.s64 	%rd119, %rd118, %rd117;
	mul.rn.f64 	%fd2395, %fd3311, %fd3311;
	and.b32  	%r1200, %r1761, 1;
	setp.eq.b32 	%p343, %r1200, 1;
	selp.f64 	%fd2396, 0dBDA8FF8320FD8164, 0d3DE5DB65F9785EBA, %p343;
	ld.global.nc.v2.f64 	{%fd2397, %fd2398}, [%rd119];
	fma.rn.f64 	%fd2399, %fd2396, %fd2395, %fd2397;
	fma.rn.f64 	%fd2400, %fd2399, %fd2395, %fd2398;
	ld.global.nc.v2.f64 	{%fd2401, %fd2402}, [%rd119+16];
	fma.rn.f64 	%fd2403, %fd2400, %fd2395, %fd2401;
	fma.rn.f64 	%fd2404, %fd2403, %fd2395, %fd2402;
	ld.global.nc.v2.f64 	{%fd2405, %fd2406}, [%rd119+32];
	fma.rn.f64 	%fd2407, %fd2404, %fd2395, %fd2405;
	fma.rn.f64 	%fd2408, %fd2407, %fd2395, %fd2406;
	fma.rn.f64 	%fd2409, %fd2408, %fd3311, %fd3311;
	fma.rn.f64 	%fd2410, %fd2408, %fd2395, 0d3FF0000000000000;
	selp.f64 	%fd2411, %fd2410, %fd2409, %p343;
	and.b32  	%r1201, %r1761, 2;
	setp.eq.s32 	%p344, %r1201, 0;
	mov.f64 	%fd2412, 0d0000000000000000;
	sub.f64 	%fd2413, %fd2412, %fd2411;
	selp.f64 	%fd2414, %fd2411, %fd2413, %p344;
	fma.rn.f64 	%fd2415, %fd590, %fd590, 0d3FF0000000000000;
	sqrt.rn.f64 	%fd2416, %fd2415;
	add.f64 	%fd610, %fd2416, %fd2414;
	{
	.reg .b32 %temp; 
	mov.b64 	{%temp, %r395}, %fd610;
	}
	setp.eq.f64 	%p345, %fd610, 0d0000000000000000;
	@%p345 bra 	$L__BB5_454;
	abs.f64 	%fd2417, %fd610;
	{ // callseq 202, 0
	.param .b64 param0;
	st.param.f64 	[param0], %fd2417;
	.param .b64 retval0;
	call.uni (retval0), 
	__internal_accurate_pow, 
	(
	param0
	);
	ld.param.f64 	%fd2418, [retval0];
	} // callseq 202
	setp.lt.s32 	%p346, %r395, 0;
	selp.f64 	%fd3313, 0dFFF8000000000000, %fd2418, %p346;
	bra.uni 	$L__BB5_455;
$L__BB5_454:
	and.b32  	%r1202, %r68, 2146435072;
	setp.eq.s32 	%p348, %r1202, 1074790400;
	selp.b32 	%r1203, %r395, 0, %p348;
	or.b32  	%r1204, %r1203, 2146435072;
	selp.b32 	%r1205, %r1204, %r1203, %p197;
	mov.b32 	%r1206, 0;
	mov.b64 	%fd3313, {%r1206, %r1205};
$L__BB5_455:
	add.f64 	%fd2420, %fd610, 0d4004000000000000;
	{
	.reg .b32 %temp; 
	mov.b64 	{%temp, %r1207}, %fd2420;
	}
	and.b32  	%r1208, %r1207, 2146435072;
	setp.ne.s32 	%p349, %r1208, 2146435072;
	@%p349 bra 	$L__BB5_460;
	setp.nan.f64 	%p350, %fd610, %fd610;
	@%p350 bra 	$L__BB5_459;
	abs.f64 	%fd2421, %fd610;
	setp.neu.f64 	%p351, %fd2421, 0d7FF0000000000000;
	@%p351 bra 	$L__BB5_460;
	setp.lt.s32 	%p352, %r395, 0;
	setp.lt.s32 	%p353, %r68, 0;
	selp.b32 	%r1209, 0, 2146435072, %p353;
	or.b32  	%r1210, %r1209, -2147483648;
	selp.b32 	%r1211, %r1210, %r1209, %p2;
	selp.b32 	%r1212, %r1211, %r1209, %p352;
	mov.b32 	%r1213, 0;
	mov.b64 	%fd3313, {%r1213, %r1212};
	bra.uni 	$L__BB5_460;
$L__BB5_459:
	mov.f64 	%fd2422, 0d4004000000000000;
	add.rn.f64 	%fd3313, %fd610, %fd2422;
$L__BB5_460:
	setp.eq.f64 	%p354, %fd610, 0d3FF0000000000000;
	selp.f64 	%fd617, 0d3FF0000000000000, %fd3313, %p354;
	mul.f64 	%fd618, %fd590, 0d4014000000000000;
	abs.f64 	%fd619, %fd618;
	setp.eq.f64 	%p355, %fd619, 0d7FF0000000000000;
	@%p355 bra 	$L__BB5_464;
	mul.f64 	%fd2423, %fd618, 0d3FE45F306DC9C883;
	cvt.rni.s32.f64 	%r1762, %fd2423;
	cvt.rn.f64.s32 	%fd2424, %r1762;
	fma.rn.f64 	%fd2425, %fd2424, 0dBFF921FB54442D18, %fd618;
	fma.rn.f64 	%fd2426, %fd2424, 0dBC91A62633145C00, %fd2425;
	fma.rn.f64 	%fd3315, %fd2424, 0dB97B839A252049C0, %fd2426;
	setp.ltu.f64 	%p356, %fd619, 0d41E0000000000000;
	@%p356 bra 	$L__BB5_463;
	{ // callseq 203, 0
	.param .b64 param0;
	st.param.f64 	[param0], %fd618;
	.param .align 16 .b8 retval0[16];
	call.uni (retval0), 
	__internal_trig_reduction_slowpathd, 
	(
	param0
	);
	ld.param.f64 	%fd3315, [retval0];
	ld.param.b32 	%r1762, [retval0+8];
	} // callseq 203
$L__BB5_463:
	add.s32 	%r1763, %r1762, 1;
	bra.uni 	$L__BB5_465;
$L__BB5_464:
	mov.f64 	%fd2428, 0d0000000000000000;
	mul.rn.f64 	%fd3315, %fd618, %fd2428;
	mov.b32 	%r1763, 1;
$L__BB5_465:
	shl.b32 	%r1216, %r1763, 6;
	cvt.u64.u32 	%rd120, %r1216;
	and.b64  	%rd121, %rd120, 64;
	mov.u64 	%rd122, __cudart_sin_cos_coeffs;
	add.s64 	%rd123, %rd122, %rd121;
	mul.rn.f64 	%fd2429, %fd3315, %fd3315;
	and.b32  	%r1217, %r1763, 1;
	setp.eq.b32 	%p357, %r1217, 1;
	selp.f64 	%fd2430, 0dBDA8FF8320FD8164, 0d3DE5DB65F9785EBA, %p357;
	ld.global.nc.v2.f64 	{%fd2431, %fd2432}, [%rd123];
	fma.rn.f64 	%fd2433, %fd2430, %fd2429, %fd2431;
	fma.rn.f64 	%fd2434, %fd2433, %fd2429, %fd2432;
	ld.global.nc.v2.f64 	{%fd2435, %fd2436}, [%rd123+16];
	fma.rn.f64 	%fd2437, %fd2434, %fd2429, %fd2435;
	fma.rn.f64 	%fd2438, %fd2437, %fd2429, %fd2436;
	ld.global.nc.v2.f64 	{%fd2439, %fd2440}, [%rd123+32];
	fma.rn.f64 	%fd2441, %fd2438, %fd2429, %fd2439;
	fma.rn.f64 	%fd2442, %fd2441, %fd2429, %fd2440;
	fma.rn.f64 	%fd2443, %fd2442, %fd3315, %fd3315;
	fma.rn.f64 	%fd2444, %fd2442, %fd2429, 0d3FF0000000000000;
	selp.f64 	%fd2445, %fd2444, %fd2443, %p357;
	and.b32  	%r1218, %r1763, 2;
	setp.eq.s32 	%p358, %r1218, 0;
	mov.f64 	%fd2446, 0d0000000000000000;
	sub.f64 	%fd2447, %fd2446, %fd2445;
	selp.f64 	%fd2448, %fd2445, %fd2447, %p358;
	mul.f64 	%fd625, %fd617, %fd2448;
	neg.f64 	%fd2449, %fd590;
	fma.rn.f64 	%fd2450, %fd590, 0dBFF71547652B82FE, 0d4338000000000000;
	{
	.reg .b32 %temp; 
	mov.b64 	{%r401, %temp}, %fd2450;
	}
	mov.f64 	%fd2451, 0dC338000000000000;
	add.rn.f64 	%fd2452, %fd2450, %fd2451;
	fma.rn.f64 	%fd2453, %fd2452, 0dBFE62E42FEFA39EF, %fd2449;
	fma.rn.f64 	%fd2454, %fd2452, 0dBC7ABC9E3B39803F, %fd2453;
	fma.rn.f64 	%fd2455, %fd2454, 0d3E5ADE1569CE2BDF, 0d3E928AF3FCA213EA;
	fma.rn.f64 	%fd2456, %fd2455, %fd2454, 0d3EC71DEE62401315;
	fma.rn.f64 	%fd2457, %fd2456, %fd2454, 0d3EFA01997C89EB71;
	fma.rn.f64 	%fd2458, %fd2457, %fd2454, 0d3F2A01A014761F65;
	fma.rn.f64 	%fd2459, %fd2458, %fd2454, 0d3F56C16C1852B7AF;
	fma.rn.f64 	%fd2460, %fd2459, %fd2454, 0d3F81111111122322;
	fma.rn.f64 	%fd2461, %fd2460, %fd2454, 0d3FA55555555502A1;
	fma.rn.f64 	%fd2462, %fd2461, %fd2454, 0d3FC5555555555511;
	fma.rn.f64 	%fd2463, %fd2462, %fd2454, 0d3FE000000000000B;
	fma.rn.f64 	%fd2464, %fd2463, %fd2454, 0d3FF0000000000000;
	fma.rn.f64 	%fd2465, %fd2464, %fd2454, 0d3FF0000000000000;
	{
	.reg .b32 %temp; 
	mov.b64 	{%r402, %temp}, %fd2465;
	}
	{
	.reg .b32 %temp; 
	mov.b64 	{%temp, %r403}, %fd2465;
	}
	shl.b32 	%r1219, %r401, 20;
	add.s32 	%r1220, %r1219, %r403;
	mov.b64 	%fd3316, {%r402, %r1220};
	{
	.reg .b32 %temp; 
	mov.b64 	{%temp, %r1221}, %fd2449;
	}
	mov.b32 	%f60, %r1221;
	abs.f32 	%f30, %f60;
	setp.lt.f32 	%p359, %f30, 0f4086232B;
	@%p359 bra 	$L__BB5_468;
	setp.gt.f64 	%p360, %fd590, 0d0000000000000000;
	mov.f64 	%fd2466, 0d7FF0000000000000;
	sub.f64 	%fd2467, %fd2466, %fd590;
	selp.f64 	%fd3316, 0d0000000000000000, %fd2467, %p360;
	setp.geu.f32 	%p361, %f30, 0f40874800;
	@%p361 bra 	$L__BB5_468;
	shr.u32 	%r1222, %r401, 31;
	add.s32 	%r1223, %r401, %r1222;
	shr.s32 	%r1224, %r1223, 1;
	shl.b32 	%r1225, %r1224, 20;
	add.s32 	%r1226, %r403, %r1225;
	mov.b64 	%fd2468, {%r402, %r1226};
	sub.s32 	%r1227, %r401, %r1224;
	shl.b32 	%r1228, %r1227, 20;
	add.s32 	%r1229, %r1228, 1072693248;
	mov.b32 	%r1230, 0;
	mov.b64 	%fd2469, {%r1230, %r1229};
	mul.f64 	%fd3316, %fd2469, %fd2468;
$L__BB5_468:
	add.f64 	%fd2470, %fd3316, 0d3FF0000000000000;
	div.rn.f64 	%fd630, %fd625, %fd2470;
	cvt.u32.u64 	%r1231, %rd192;
	add.s32 	%r1232, %r247, %r1231;
	add.s32 	%r1233, %r1232, 3072;
	cvt.rn.f64.s32 	%fd2471, %r1233;
	fma.rn.f64 	%fd631, %fd720, %fd2471, %fd719;
	fma.rn.f64 	%fd2472, %fd631, 0d3FF71547652B82FE, 0d4338000000000000;
	{
	.reg .b32 %temp; 
	mov.b64 	{%r404, %temp}, %fd2472;
	}
	mov.f64 	%fd2473, 0dC338000000000000;
	add.rn.f64 	%fd2474, %fd2472, %fd2473;
	fma.rn.f64 	%fd2475, %fd2474, 0dBFE62E42FEFA39EF, %fd631;
	fma.rn.f64 	%fd2476, %fd2474, 0dBC7ABC9E3B39803F, %fd2475;
	fma.rn.f64 	%fd2477, %fd2476, 0d3E5ADE1569CE2BDF, 0d3E928AF3FCA213EA;
	fma.rn.f64 	%fd2478, %fd2477, %fd2476, 0d3EC71DEE62401315;
	fma.rn.f64 	%fd2479, %fd2478, %fd2476, 0d3EFA01997C89EB71;
	fma.rn.f64 	%fd2480, %fd2479, %fd2476, 0d3F2A01A014761F65;
	fma.rn.f64 	%fd2481, %fd2480, %fd2476, 0d3F56C16C1852B7AF;
	fma.rn.f64 	%fd2482, %fd2481, %fd2476, 0d3F81111111122322;
	fma.rn.f64 	%fd2483, %fd2482, %fd2476, 0d3FA55555555502A1;
	fma.rn.f64 	%fd2484, %fd2483, %fd2476, 0d3FC5555555555511;
	fma.rn.f64 	%fd2485, %fd2484, %fd2476, 0d3FE000000000000B;
	fma.rn.f64 	%fd2486, %fd2485, %fd2476, 0d3FF0000000000000;
	fma.rn.f64 	%fd2487, %fd2486, %fd2476, 0d3FF0000000000000;
	{
	.reg .b32 %temp; 
	mov.b64 	{%r405, %temp}, %fd2487;
	}
	{
	.reg .b32 %temp; 
	mov.b64 	{%temp, %r406}, %fd2487;
	}
	shl.b32 	%r1234, %r404, 20;
	add.s32 	%r1235, %r1234, %r406;
	mov.b64 	%fd3317, {%r405, %r1235};
	{
	.reg .b32 %temp; 
	mov.b64 	{%temp, %r1236}, %fd631;
	}
	mov.b32 	%f61, %r1236;
	abs.f32 	%f31, %f61;
	setp.lt.f32 	%p362, %f31, 0f4086232B;
	@%p362 bra 	$L__BB5_471;
	setp.lt.f64 	%p363, %fd631, 0d0000000000000000;
	add.f64 	%fd2488, %fd631, 0d7FF0000000000000;
	selp.f64 	%fd3317, 0d0000000000000000, %fd2488, %p363;
	setp.geu.f32 	%p364, %f31, 0f40874800;
	@%p364 bra 	$L__BB5_471;
	shr.u32 	%r1237, %r404, 31;
	add.s32 	%r1238, %r404, %r1237;
	shr.s32 	%r1239, %r1238, 1;
	shl.b32 	%r1240, %r1239, 20;
	add.s32 	%r1241, %r406, %r1240;
	mov.b64 	%fd2489, {%r405, %r1241};
	sub.s32 	%r1242, %r404, %r1239;
	shl.b32 	%r1243, %r1242, 20;
	add.s32 	%r1244, %r1243, 1072693248;
	mov.b32 	%r1245, 0;
	mov.b64 	%fd2490, {%r1245, %r1244};
	mul.f64 	%fd3317, %fd2490, %fd2489;
$L__BB5_471:
	add.f64 	%fd3318, %fd631, 0d3FF0000000000000;
	{
	.reg .b32 %temp; 
	mov.b64 	{%temp, %r1764}, %fd3318;
	}
	{
	.reg .b32 %temp; 
	mov.b64 	{%r1765, %temp}, %fd3318;
	}
	setp.gt.s32 	%p365, %r1764, 1048575;
	mov.b32 	%r1766, -1023;
	@%p365 bra 	$L__BB5_473;
	mul.f64 	%fd3318, %fd3318, 0d4350000000000000;
	{
	.reg .b32 %temp; 
	mov.b64 	{%temp, %r1764}, %fd3318;
	}
	{
	.reg .b32 %temp; 
	mov.b64 	{%r1765, %temp}, %fd3318;
	}
	mov.b32 	%r1766, -1077;
$L__BB5_473:
	add.s32 	%r1248, %r1764, -1;
	setp.lt.u32 	%p366, %r1248, 2146435071;
	@%p366 bra 	$L__BB5_475;
	fma.rn.f64 	%fd2491, %fd3318, 0d7FF0000000000000, 0d7FF0000000000000;
	{
	.reg .b32 %temp; 
	mov.b64 	{%temp, %r1249}, %fd3318;
	}
	and.b32  	%r1250, %r1249, 2147483647;
	setp.eq.s32 	%p367, %r1250, 0;
	selp.f64 	%fd3320, 0dFFF0000000000000, %fd2491, %p367;
	bra.uni 	$L__BB5_478;
$L__BB5_475:
	shr.u32 	%r1251, %r1764, 20;
	add.s32 	%r1767, %r1766, %r1251;
	and.b32  	%r1252, %r1764, 1048575;
	or.b32  	%r1253, %r1252, 1072693248;
	mov.b64 	%fd3319, {%r1765, %r1253};
	setp.lt.u32 	%p368, %r1253, 1073127583;
	@%p368 bra 	$L__BB5_477;
	{
	.reg .b32 %temp; 
	mov.b64 	{%r1254, %temp}, %fd3319;
	}
	{
	.reg .b32 %temp; 
	mov.b64 	{%temp, %r1255}, %fd3319;
	}
	add.s32 	%r1256, %r1255, -1048576;
	mov.b64 	%fd3319, {%r1254, %r1256};
	add.s32 	%r1767, %r1767, 1;
$L__BB5_477:
	add.f64 	%fd2492, %fd3319, 0dBFF0000000000000;
	add.f64 	%fd2493, %fd3319, 0d3FF0000000000000;
	rcp.approx.ftz.f64 	%fd2494, %fd2493;
	neg.f64 	%fd2495, %fd2493;
	fma.rn.f64 	%fd2496, %fd2495, %fd2494, 0d3FF0000000000000;
	fma.rn.f64 	%fd2497, %fd2496, %fd2496, %fd2496;
	fma.rn.f64 	%fd2498, %fd2497, %fd2494, %fd2494;
	mul.f64 	%fd2499, %fd2492, %fd2498;
	fma.rn.f64 	%fd2500, %fd2492, %fd2498, %fd2499;
	mul.f64 	%fd2501, %fd2500, %fd2500;
	fma.rn.f64 	%fd2502, %fd2501, 0d3EB1380B3AE80F1E, 0d3ED0EE258B7A8B04;
	fma.rn.f64 	%fd2503, %fd2502, %fd2501, 0d3EF3B2669F02676F;
	fma.rn.f64 	%fd2504, %fd2503, %fd2501, 0d3F1745CBA9AB0956;
	fma.rn.f64 	%fd2505, %fd2504, %fd2501, 0d3F3C71C72D1B5154;
	fma.rn.f64 	%fd2506, %fd2505, %fd2501, 0d3F624924923BE72D;
	fma.rn.f64 	%fd2507, %fd2506, %fd2501, 0d3F8999999999A3C4;
	fma.rn.f64 	%fd2508, %fd2507, %fd2501, 0d3FB5555555555554;
	sub.f64 	%fd2509, %fd2492, %fd2500;
	add.f64 	%fd2510, %fd2509, %fd2509;
	neg.f64 	%fd2511, %fd2500;
	fma.rn.f64 	%fd2512, %fd2511, %fd2492, %fd2510;
	mul.f64 	%fd2513, %fd2498, %fd2512;
	mul.f64 	%fd2514, %fd2501, %fd2508;
	fma.rn.f64 	%fd2515, %fd2514, %fd2500, %fd2513;
	xor.b32  	%r1257, %r1767, -2147483648;
	mov.b32 	%r1258, 1127219200;
	mov.b64 	%fd2516, {%r1257, %r1258};
	sub.f64 	%fd2517, %fd2516, %fd94;
	fma.rn.f64 	%fd2518, %fd2517, 0d3FE62E42FEFA39EF, %fd2500;
	fma.rn.f64 	%fd2519, %fd2517, 0dBFE62E42FEFA39EF, %fd2518;
	sub.f64 	%fd2520, %fd2519, %fd2500;
	sub.f64 	%fd2521, %fd2515, %fd2520;
	fma.rn.f64 	%fd2522, %fd2517, 0d3C7ABC9E3B39803F, %fd2521;
	add.f64 	%fd3320, %fd2518, %fd2522;
$L__BB5_478:
	add.f64 	%fd645, %fd3317, %fd3320;
	abs.f64 	%fd646, %fd645;
	setp.eq.f64 	%p369, %fd646, 0d7FF0000000000000;
	@%p369 bra 	$L__BB5_481;
	mul.f64 	%fd2523, %fd645, 0d3FE45F306DC9C883;
	cvt.rni.s32.f64 	%r1768, %fd2523;
	cvt.rn.f64.s32 	%fd2524, %r1768;
	fma.rn.f64 	%fd2525, %fd2524, 0dBFF921FB54442D18, %fd645;
	fma.rn.f64 	%fd2526, %fd2524, 0dBC91A62633145C00, %fd2525;
	fma.rn.f64 	%fd3321, %fd2524, 0dB97B839A252049C0, %fd2526;
	setp.ltu.f64 	%p370, %fd646, 0d41E0000000000000;
	@%p370 bra 	$L__BB5_482;
	{ // callseq 204, 0
	.param .b64 param0;
	st.param.f64 	[param0], %fd645;
	.param .align 16 .b8 retval0[16];
	call.uni (retval0), 
	__internal_trig_reduction_slowpathd, 
	(
	param0
	);
	ld.param.f64 	%fd3321, [retval0];
	ld.param.b32 	%r1768, [retval0+8];
	} // callseq 204
	bra.uni 	$L__BB5_482;
$L__BB5_481:
	mov.f64 	%fd2528, 0d0000000000000000;
	mul.rn.f64 	%fd3321, %fd645, %fd2528;
	mov.b32 	%r1768, 0;
$L__BB5_482:
	shl.b32 	%r1261, %r1768, 6;
	cvt.u64.u32 	%rd124, %r1261;
	and.b64  	%rd125, %rd124, 64;
	mov.u64 	%rd126, __cudart_sin_cos_coeffs;
	add.s64 	%rd127, %rd126, %rd125;
	mul.rn.f64 	%fd2529, %fd3321, %fd3321;
	and.b32  	%r1262, %r1768, 1;
	setp.eq.b32 	%p371, %r1262, 1;
	selp.f64 	%fd2530, 0dBDA8FF8320FD8164, 0d3DE5DB65F9785EBA, %p371;
	ld.global.nc.v2.f64 	{%fd2531, %fd2532}, [%rd127];
	fma.rn.f64 	%fd2533, %fd2530, %fd2529, %fd2531;
	fma.rn.f64 	%fd2534, %fd2533, %fd2529, %fd2532;
	ld.global.nc.v2.f64 	{%fd2535, %fd2536}, [%rd127+16];
	fma.rn.f64 	%fd2537, %fd2534, %fd2529, %fd2535;
	fma.rn.f64 	%fd2538, %fd2537, %fd2529, %fd2536;
	ld.global.nc.v2.f64 	{%fd2539, %fd2540}, [%rd127+32];
	fma.rn.f64 	%fd2541, %fd2538, %fd2529, %fd2539;
	fma.rn.f64 	%fd2542, %fd2541, %fd2529, %fd2540;
	fma.rn.f64 	%fd2543, %fd2542, %fd3321, %fd3321;
	fma.rn.f64 	%fd2544, %fd2542, %fd2529, 0d3FF0000000000000;
	selp.f64 	%fd2545, %fd2544, %fd2543, %p371;
	and.b32  	%r1263, %r1768, 2;
	setp.eq.s32 	%p372, %r1263, 0;
	mov.f64 	%fd2546, 0d0000000000000000;
	sub.f64 	%fd2547, %fd2546, %fd2545;
	selp.f64 	%fd2548, %fd2545, %fd2547, %p372;
	fma.rn.f64 	%fd2549, %fd631, %fd631, 0d3FF0000000000000;
	sqrt.rn.f64 	%fd2550, %fd2549;
	add.f64 	%fd651, %fd2550, %fd2548;
	{
	.reg .b32 %temp; 
	mov.b64 	{%temp, %r420}, %fd651;
	}
	setp.eq.f64 	%p373, %fd651, 0d0000000000000000;
	@%p373 bra 	$L__BB5_484;
	abs.f64 	%fd2551, %fd651;
	{ // callseq 205, 0
	.param .b64 param0;
	st.param.f64 	[param0], %fd2551;
	.param .b64 retval0;
	call.uni (retval0), 
	__internal_accurate_pow, 
	(
	param0
	);
	ld.param.f64 	%fd2552, [retval0];
	} // callseq 205
	setp.lt.s32 	%p374, %r420, 0;
	selp.f64 	%fd3323, 0dFFF8000000000000, %fd2552, %p374;
	bra.uni 	$L__BB5_485;
$L__BB5_484:
	and.b32  	%r1264, %r68, 2146435072;
	setp.eq.s32 	%p376, %r1264, 1074790400;
	selp.b32 	%r1265, %r420, 0, %p376;
	or.b32  	%r1266, %r1265, 2146435072;
	selp.b32 	%r1267, %r1266, %r1265, %p197;
	mov.b32 	%r1268, 0;
	mov.b64 	%fd3323, {%r1268, %r1267};
$L__BB5_485:
	add.f64 	%fd2554, %fd651, 0d4004000000000000;
	{
	.reg .b32 %temp; 
	mov.b64 	{%temp, %r1269}, %fd2554;
	}
	and.b32  	%r1270, %r1269, 2146435072;
	setp.ne.s32 	%p377, %r1270, 2146435072;
	@%p377 bra 	$L__BB5_490;
	setp.nan.f64 	%p378, %fd651, %fd651;
	@%p378 bra 	$L__BB5_489;
	abs.f64 	%fd2555, %fd651;
	setp.neu.f64 	%p379, %fd2555, 0d7FF0000000000000;
	@%p379 bra 	$L__BB5_490;
	setp.lt.s32 	%p380, %r420, 0;
	setp.lt.s32 	%p381, %r68, 0;
	selp.b32 	%r1271, 0, 2146435072, %p381;
	or.b32  	%r1272, %r1271, -2147483648;
	selp.b32 	%r1273, %r1272, %r1271, %p2;
	selp.b32 	%r1274, %r1273, %r1271, %p380;
	mov.b32 	%r1275, 0;
	mov.b64 	%fd3323, {%r1275, %r1274};
	bra.uni 	$L__BB5_490;
$L__BB5_489:
	mov.f64 	%fd2556, 0d4004000000000000;
	add.rn.f64 	%fd3323, %fd651, %fd2556;
$L__BB5_490:
	setp.eq.f64 	%p382, %fd651, 0d3FF0000000000000;
	selp.f64 	%fd658, 0d3FF0000000000000, %fd3323, %p382;
	mul.f64 	%fd659, %fd631, 0d4014000000000000;
	abs.f64 	%fd660, %fd659;
	setp.eq.f64 	%p383, %fd660, 0d7FF0000000000000;
	@%p383 bra 	$L__BB5_494;
	mul.f64 	%fd2557, %fd659, 0d3FE45F306DC9C883;
	cvt.rni.s32.f64 	%r1769, %fd2557;
	cvt.rn.f64.s32 	%fd2558, %r1769;
	fma.rn.f64 	%fd2559, %fd2558, 0dBFF921FB54442D18, %fd659;
	fma.rn.f64 	%fd2560, %fd2558, 0dBC91A62633145C00, %fd2559;
	fma.rn.f64 	%fd3325, %fd2558, 0dB97B839A252049C0, %fd2560;
	setp.ltu.f64 	%p384, %fd660, 0d41E0000000000000;
	@%p384 bra 	$L__BB5_493;
	{ // callseq 206, 0
	.param .b64 param0;
	st.param.f64 	[param0], %fd659;
	.param .align 16 .b8 retval0[16];
	call.uni (retval0), 
	__internal_trig_reduction_slowpathd, 
	(
	param0
	);
	ld.param.f64 	%fd3325, [retval0];
	ld.param.b32 	%r1769, [retval0+8];
	} // callseq 206
$L__BB5_493:
	add.s32 	%r1770, %r1769, 1;
	bra.uni 	$L__BB5_495;
$L__BB5_494:
	mov.f64 	%fd2562, 0d0000000000000000;
	mul.rn.f64 	%fd3325, %fd659, %fd2562;
	mov.b32 	%r1770, 1;
$L__BB5_495:
	shl.b32 	%r1278, %r1770, 6;
	cvt.u64.u32 	%rd128, %r1278;
	and.b64  	%rd129, %rd128, 64;
	mov.u64 	%rd130, __cudart_sin_cos_coeffs;
	add.s64 	%rd131, %rd130, %rd129;
	mul.rn.f64 	%fd2563, %fd3325, %fd3325;
	and.b32  	%r1279, %r1770, 1;
	setp.eq.b32 	%p385, %r1279, 1;
	selp.f64 	%fd2564, 0dBDA8FF8320FD8164, 0d3DE5DB65F9785EBA, %p385;
	ld.global.nc.v2.f64 	{%fd2565, %fd2566}, [%rd131];
	fma.rn.f64 	%fd2567, %fd2564, %fd2563, %fd2565;
	fma.rn.f64 	%fd2568, %fd2567, %fd2563, %fd2566;
	ld.global.nc.v2.f64 	{%fd2569, %fd2570}, [%rd131+16];
	fma.rn.f64 	%fd2571, %fd2568, %fd2563, %fd2569;
	fma.rn.f64 	%fd2572, %fd2571, %fd2563, %fd2570;
	ld.global.nc.v2.f64 	{%fd2573, %fd2574}, [%rd131+32];
	fma.rn.f64 	%fd2575, %fd2572, %fd2563, %fd2573;
	fma.rn.f64 	%fd2576, %fd2575, %fd2563, %fd2574;
	fma.rn.f64 	%fd2577, %fd2576, %fd3325, %fd3325;
	fma.rn.f64 	%fd2578, %fd2576, %fd2563, 0d3FF0000000000000;
	selp.f64 	%fd2579, %fd2578, %fd2577, %p385;
	and.b32  	%r1280, %r1770, 2;
	setp.eq.s32 	%p386, %r1280, 0;
	mov.f64 	%fd2580, 0d0000000000000000;
	sub.f64 	%fd2581, %fd2580, %fd2579;
	selp.f64 	%fd2582, %fd2579, %fd2581, %p386;
	mul.f64 	%fd666, %fd658, %fd2582;
	neg.f64 	%fd2583, %fd631;
	fma.rn.f64 	%fd2584, %fd631, 0dBFF71547652B82FE, 0d4338000000000000;
	{
	.reg .b32 %temp; 
	mov.b64 	{%r426, %temp}, %fd2584;
	}
	mov.f64 	%fd2585, 0dC338000000000000;
	add.rn.f64 	%fd2586, %fd2584, %fd2585;
	fma.rn.f64 	%fd2587, %fd2586, 0dBFE62E42FEFA39EF, %fd2583;
	fma.rn.f64 	%fd2588, %fd2586, 0dBC7ABC9E3B39803F, %fd2587;
	fma.rn.f64 	%fd2589, %fd2588, 0d3E5ADE1569CE2BDF, 0d3E928AF3FCA213EA;
	fma.rn.f64 	%fd2590, %fd2589, %fd2588, 0d3EC71DEE62401315;
	fma.rn.f64 	%fd2591, %fd2590, %fd2588, 0d3EFA01997C89EB71;
	fma.rn.f64 	%fd2592, %fd2591, %fd2588, 0d3F2A01A014761F65;
	fma.rn.f64 	%fd2593, %fd2592, %fd2588, 0d3F56C16C1852B7AF;
	fma.rn.f64 	%fd2594, %fd2593, %fd2588, 0d3F81111111122322;
	fma.rn.f64 	%fd2595, %fd2594, %fd2588, 0d3FA55555555502A1;
	fma.rn.f64 	%fd2596, %fd2595, %fd2588, 0d3FC5555555555511;
	fma.rn.f64 	%fd2597, %fd2596, %fd2588, 0d3FE000000000000B;
	fma.rn.f64 	%fd2598, %fd2597, %fd2588, 0d3FF0000000000000;
	fma.rn.f64 	%fd2599, %fd2598, %fd2588, 0d3FF0000000000000;
	{
	.reg .b32 %temp; 
	mov.b64 	{%r427, %temp}, %fd2599;
	}
	{
	.reg .b32 %temp; 
	mov.b64 	{%temp, %r428}, %fd2599;
	}
	shl.b32 	%r1281, %r426, 20;
	add.s32 	%r1282, %r1281, %r428;
	mov.b64 	%fd3326, {%r427, %r1282};
	{
	.reg .b32 %temp; 
	mov.b64 	{%temp, %r1283}, %fd2583;
	}
	mov.b32 	%f62, %r1283;
	abs.f32 	%f32, %f62;
	setp.lt.f32 	%p387, %f32, 0f4086232B;
	@%p387 bra 	$L__BB5_498;
	setp.gt.f64 	%p388, %fd631, 0d0000000000000000;
	mov.f64 	%fd2600, 0d7FF0000000000000;
	sub.f64 	%fd2601, %fd2600, %fd631;
	selp.f64 	%fd3326, 0d0000000000000000, %fd2601, %p388;
	setp.geu.f32 	%p389, %f32, 0f40874800;
	@%p389 bra 	$L__BB5_498;
	shr.u32 	%r1284, %r426, 31;
	add.s32 	%r1285, %r426, %r1284;
	shr.s32 	%r1286, %r1285, 1;
	shl.b32 	%r1287, %r1286, 20;
	add.s32 	%r1288, %r428, %r1287;
	mov.b64 	%fd2602, {%r427, %r1288};
	sub.s32 	%r1289, %r426, %r1286;
	shl.b32 	%r1290, %r1289, 20;
	add.s32 	%r1291, %r1290, 1072693248;
	mov.b32 	%r1292, 0;
	mov.b64 	%fd2603, {%r1292, %r1291};
	mul.f64 	%fd3326, %fd2603, %fd2602;
$L__BB5_498:
	cvt.s64.s32 	%rd132, %r875;
	add.f64 	%fd2604, %fd3326, 0d3FF0000000000000;
	div.rn.f64 	%fd2605, %fd666, %fd2604;
	fma.rn.f64 	%fd2606, %fd720, %fd425, %fd3338;
	fma.rn.f64 	%fd2607, %fd720, %fd466, %fd2606;
	fma.rn.f64 	%fd2608, %fd720, %fd507, %fd2607;
	fma.rn.f64 	%fd2609, %fd720, %fd548, %fd2608;
	fma.rn.f64 	%fd2610, %fd720, %fd589, %fd2609;
	fma.rn.f64 	%fd2611, %fd720, %fd630, %fd2610;
	fma.rn.f64 	%fd3338, %fd720, %fd2605, %fd2611;
	sub.s64 	%rd133, %rd12, %rd192;
	setp.lt.u64 	%p390, %rd133, %rd132;
	add.s32 	%r1721, %r1721, %r875;
	@%p390 bra 	$L__BB5_533;
	bra.uni 	$L__BB5_287;
$L__BB5_499:
	setp.le.u64 	%p391, %rd12, %rd192;
	@%p391 bra 	$L__BB5_533;
	cvt.u32.u64 	%r1294, %rd192;
	cvt.u32.u64 	%r1295, %rd12;
	sub.s32 	%r430, %r1295, %r1294;
	mov.u32 	%r1772, %tid.x;
	setp.ge.s32 	%p392, %r1772, %r430;
	@%p392 bra 	$L__BB5_533;
	mov.u64 	%rd136, __cudart_sin_cos_coeffs;
$L__BB5_502:
	cvt.rn.f64.s32 	%fd2612, %r1721;
	fma.rn.f64 	%fd673, %fd720, %fd2612, %fd719;
	fma.rn.f64 	%fd2613, %fd673, 0d3FF71547652B82FE, 0d4338000000000000;
	{
	.reg .b32 %temp; 
	mov.b64 	{%r434, %temp}, %fd2613;
	}
	mov.f64 	%fd2614, 0dC338000000000000;
	add.rn.f64 	%fd2615, %fd2613, %fd2614;
	fma.rn.f64 	%fd2616, %fd2615, 0dBFE62E42FEFA39EF, %fd673;
	fma.rn.f64 	%fd2617, %fd2615, 0dBC7ABC9E3B39803F, %fd2616;
	fma.rn.f64 	%fd2618, %fd2617, 0d3E5ADE1569CE2BDF, 0d3E928AF3FCA213EA;
	fma.rn.f64 	%fd2619, %fd2618, %fd2617, 0d3EC71DEE62401315;
	fma.rn.f64 	%fd2620, %fd2619, %fd2617, 0d3EFA01997C89EB71;
	fma.rn.f64 	%fd2621, %fd2620, %fd2617, 0d3F2A01A014761F65;
	fma.rn.f64 	%fd2622, %fd2621, %fd2617, 0d3F56C16C1852B7AF;
	fma.rn.f64 	%fd2623, %fd2622, %fd2617, 0d3F81111111122322;
	fma.rn.f64 	%fd2624, %fd2623, %fd2617, 0d3FA55555555502A1;
	fma.rn.f64 	%fd2625, %fd2624, %fd2617, 0d3FC5555555555511;
	fma.rn.f64 	%fd2626, %fd2625, %fd2617, 0d3FE000000000000B;
	fma.rn.f64 	%fd2627, %fd2626, %fd2617, 0d3FF0000000000000;
	fma.rn.f64 	%fd2628, %fd2627, %fd2617, 0d3FF0000000000000;
	{
	.reg .b32 %temp; 
	mov.b64 	{%r435, %temp}, %fd2628;
	}
	{
	.reg .b32 %temp; 
	mov.b64 	{%temp, %r436}, %fd2628;
	}
	shl.b32 	%r1296, %r434, 20;
	add.s32 	%r1297, %r1296, %r436;
	mov.b64 	%fd3328, {%r435, %r1297};
	{
	.reg .b32 %temp; 
	mov.b64 	{%temp, %r1298}, %fd673;
	}
	mov.b32 	%f63, %r1298;
	abs.f32 	%f33, %f63;
	setp.lt.f32 	%p393, %f33, 0f4086232B;
	@%p393 bra 	$L__BB5_505;
	setp.lt.f64 	%p394, %fd673, 0d0000000000000000;
	add.f64 	%fd2629, %fd673, 0d7FF0000000000000;
	selp.f64 	%fd3328, 0d0000000000000000, %fd2629, %p394;
	setp.geu.f32 	%p395, %f33, 0f40874800;
	@%p395 bra 	$L__BB5_505;
	shr.u32 	%r1299, %r434, 31;
	add.s32 	%r1300, %r434, %r1299;
	shr.s32 	%r1301, %r1300, 1;
	shl.b32 	%r1302, %r1301, 20;
	add.s32 	%r1303, %r436, %r1302;
	mov.b64 	%fd2630, {%r435, %r1303};
	sub.s32 	%r1304, %r434, %r1301;
	shl.b32 	%r1305, %r1304, 20;
	add.s32 	%r1306, %r1305, 1072693248;
	mov.b32 	%r1307, 0;
	mov.b64 	%fd2631, {%r1307, %r1306};
	mul.f64 	%fd3328, %fd2631, %fd2630;
$L__BB5_505:
	add.f64 	%fd3329, %fd673, 0d3FF0000000000000;
	{
	.reg .b32 %temp; 
	mov.b64 	{%temp, %r1773}, %fd3329;
	}
	{
	.reg .b32 %temp; 
	mov.b64 	{%r1774, %temp}, %fd3329;
	}
	setp.gt.s32 	%p396, %r1773, 1048575;
	mov.b32 	%r1775, -1023;
	@%p396 bra 	$L__BB5_507;
	mul.f64 	%fd3329, %fd3329, 0d4350000000000000;
	{
	.reg .b32 %temp; 
	mov.b64 	{%temp, %r1773}, %fd3329;
	}
	{
	.reg .b32 %temp; 
	mov.b64 	{%r1774, %temp}, %fd3329;
	}
	mov.b32 	%r1775, -1077;
$L__BB5_507:
	add.s32 	%r1310, %r1773, -1;
	setp.gt.u32 	%p397, %r1310, 2146435070;
	@%p397 bra 	$L__BB5_511;
	shr.u32 	%r1313, %r1773, 20;
	add.s32 	%r1776, %r1775, %r1313;
	and.b32  	%r1314, %r1773, 1048575;
	or.b32  	%r1315, %r1314, 1072693248;
	mov.b64 	%fd3330, {%r1774, %r1315};
	setp.lt.u32 	%p399, %r1315, 1073127583;
	@%p399 bra 	$L__BB5_510;
	{
	.reg .b32 %temp; 
	mov.b64 	{%r1316, %temp}, %fd3330;
	}
	{
	.reg .b32 %temp; 
	mov.b64 	{%temp, %r1317}, %fd3330;
	}
	add.s32 	%r1318, %r1317, -1048576;
	mov.b64 	%fd3330, {%r1316, %r1318};
	add.s32 	%r1776, %r1776, 1;
$L__BB5_510:
	add.f64 	%fd2633, %fd3330, 0dBFF0000000000000;
	add.f64 	%fd2634, %fd3330, 0d3FF0000000000000;
	rcp.approx.ftz.f64 	%fd2635, %fd2634;
	neg.f64 	%fd2636, %fd2634;
	fma.rn.f64 	%fd2637, %fd2636, %fd2635, 0d3FF0000000000000;
	fma.rn.f64 	%fd2638, %fd2637, %fd2637, %fd2637;
	fma.rn.f64 	%fd2639, %fd2638, %fd2635, %fd2635;
	mul.f64 	%fd2640, %fd2633, %fd2639;
	fma.rn.f64 	%fd2641, %fd2633, %fd2639, %fd2640;
	mul.f64 	%fd2642, %fd2641, %fd2641;
	fma.rn.f64 	%fd2643, %fd2642, 0d3EB1380B3AE80F1E, 0d3ED0EE258B7A8B04;
	fma.rn.f64 	%fd2644, %fd2643, %fd2642, 0d3EF3B2669F02676F;
	fma.rn.f64 	%fd2645, %fd2644, %fd2642, 0d3F1745CBA9AB0956;
	fma.rn.f64 	%fd2646, %fd2645, %fd2642, 0d3F3C71C72D1B5154;
	fma.rn.f64 	%fd2647, %fd2646, %fd2642, 0d3F624924923BE72D;
	fma.rn.f64 	%fd2648, %fd2647, %fd2642, 0d3F8999999999A3C4;
	fma.rn.f64 	%fd2649, %fd2648, %fd2642, 0d3FB5555555555554;
	sub.f64 	%fd2650, %fd2633, %fd2641;
	add.f64 	%fd2651, %fd2650, %fd2650;
	neg.f64 	%fd2652, %fd2641;
	fma.rn.f64 	%fd2653, %fd2652, %fd2633, %fd2651;
	mul.f64 	%fd2654, %fd2639, %fd2653;
	mul.f64 	%fd2655, %fd2642, %fd2649;
	fma.rn.f64 	%fd2656, %fd2655, %fd2641, %fd2654;
	xor.b32  	%r1319, %r1776, -2147483648;
	mov.b32 	%r1320, 1127219200;
	mov.b64 	%fd2657, {%r1319, %r1320};
	sub.f64 	%fd2658, %fd2657, %fd94;
	fma.rn.f64 	%fd2659, %fd2658, 0d3FE62E42FEFA39EF, %fd2641;
	fma.rn.f64 	%fd2660, %fd2658, 0dBFE62E42FEFA39EF, %fd2659;
	sub.f64 	%fd2661, %fd2660, %fd2641;
	sub.f64 	%fd2662, %fd2656, %fd2661;
	fma.rn.f64 	%fd2663, %fd2658, 0d3C7ABC9E3B39803F, %fd2662;
	add.f64 	%fd3331, %fd2659, %fd2663;
	bra.uni 	$L__BB5_512;
$L__BB5_511:
	fma.rn.f64 	%fd2632, %fd3329, 0d7FF0000000000000, 0d7FF0000000000000;
	{
	.reg .b32 %temp; 
	mov.b64 	{%temp, %r1311}, %fd3329;
	}
	and.b32  	%r1312, %r1311, 2147483647;
	setp.eq.s32 	%p398, %r1312, 0;
	selp.f64 	%fd3331, 0dFFF0000000000000, %fd2632, %p398;
$L__BB5_512:
	add.f64 	%fd687, %fd3328, %fd3331;
	abs.f64 	%fd688, %fd687;
	setp.neu.f64 	%p400, %fd688, 0d7FF0000000000000;
	@%p400 bra 	$L__BB5_514;
	mov.f64 	%fd2669, 0d0000000000000000;
	mul.rn.f64 	%fd3332, %fd687, %fd2669;
	mov.b32 	%r1777, 0;
	bra.uni 	$L__BB5_516;
$L__BB5_514:
	mul.f64 	%fd2664, %fd687, 0d3FE45F306DC9C883;
	cvt.rni.s32.f64 	%r1777, %fd2664;
	cvt.rn.f64.s32 	%fd2665, %r1777;
	fma.rn.f64 	%fd2666, %fd2665, 0dBFF921FB54442D18, %fd687;
	fma.rn.f64 	%fd2667, %fd2665, 0dBC91A62633145C00, %fd2666;
	fma.rn.f64 	%fd3332, %fd2665, 0dB97B839A252049C0, %fd2667;
	setp.ltu.f64 	%p401, %fd688, 0d41E0000000000000;
	@%p401 bra 	$L__BB5_516;
	{ // callseq 207, 0
	.param .b64 param0;
	st.param.f64 	[param0], %fd687;
	.param .align 16 .b8 retval0[16];
	call.uni (retval0), 
	__internal_trig_reduction_slowpathd, 
	(
	param0
	);
	ld.param.f64 	%fd3332, [retval0];
	ld.param.b32 	%r1777, [retval0+8];
	} // callseq 207
$L__BB5_516:
	shl.b32 	%r1323, %r1777, 6;
	cvt.u64.u32 	%rd134, %r1323;
	and.b64  	%rd135, %rd134, 64;
	add.s64 	%rd137, %rd136, %rd135;
	mul.rn.f64 	%fd2670, %fd3332, %fd3332;
	and.b32  	%r1324, %r1777, 1;
	setp.eq.b32 	%p402, %r1324, 1;
	selp.f64 	%fd2671, 0dBDA8FF8320FD8164, 0d3DE5DB65F9785EBA, %p402;
	ld.global.nc.v2.f64 	{%fd2672, %fd2673}, [%rd137];
	fma.rn.f64 	%fd2674, %fd2671, %fd2670, %fd2672;
	fma.rn.f64 	%fd2675, %fd2674, %fd2670, %fd2673;
	ld.global.nc.v2.f64 	{%fd2676, %fd2677}, [%rd137+16];
	fma.rn.f64 	%fd2678, %fd2675, %fd2670, %fd2676;
	fma.rn.f64 	%fd2679, %fd2678, %fd2670, %fd2677;
	ld.global.nc.v2.f64 	{%fd2680, %fd2681}, [%rd137+32];
	fma.rn.f64 	%fd2682, %fd2679, %fd2670, %fd2680;
	fma.rn.f64 	%fd2683, %fd2682, %fd2670, %fd2681;
	fma.rn.f64 	%fd2684, %fd2683, %fd3332, %fd3332;
	fma.rn.f64 	%fd2685, %fd2683, %fd2670, 0d3FF0000000000000;
	selp.f64 	%fd2686, %fd2685, %fd2684, %p402;
	and.b32  	%r1325, %r1777, 2;
	setp.eq.s32 	%p403, %r1325, 0;
	mov.f64 	%fd2687, 0d0000000000000000;
	sub.f64 	%fd2688, %fd2687, %fd2686;
	selp.f64 	%fd2689, %fd2686, %fd2688, %p403;
	fma.rn.f64 	%fd2690, %fd673, %fd673, 0d3FF0000000000000;
	sqrt.rn.f64 	%fd2691, %fd2690;
	add.f64 	%fd693, %fd2691, %fd2689;
	{
	.reg .b32 %temp; 
	mov.b64 	{%temp, %r450}, %fd693;
	}
	setp.neu.f64 	%p404, %fd693, 0d0000000000000000;
	@%p404 bra 	$L__BB5_518;
	setp.lt.s32 	%p406, %r68, 0;
	setp.eq.s32 	%p407, %r250, 1074790400;
	selp.b32 	%r1326, %r450, 0, %p407;
	or.b32  	%r1327, %r1326, 2146435072;
	selp.b32 	%r1328, %r1327, %r1326, %p406;
	mov.b32 	%r1329, 0;
	mov.b64 	%fd3334, {%r1329, %r1328};
	bra.uni 	$L__BB5_519;
$L__BB5_518:
	abs.f64 	%fd2692, %fd693;
	{ // callseq 208, 0
	.param .b64 param0;
	st.param.f64 	[param0], %fd2692;
	.param .b64 retval0;
	call.uni (retval0), 
	__internal_accurate_pow, 
	(
	param0
	);
	ld.param.f64 	%fd2693, [retval0];
	} // callseq 208
	setp.lt.s32 	%p405, %r450, 0;
	selp.f64 	%fd3334, 0dFFF8000000000000, %fd2693, %p405;
$L__BB5_519:
	add.f64 	%fd2695, %fd693, 0d4004000000000000;
	{
	.reg .b32 %temp; 
	mov.b64 	{%temp, %r1330}, %fd2695;
	}
	and.b32  	%r1331, %r1330, 2146435072;
	setp.ne.s32 	%p408, %r1331, 2146435072;
	@%p408 bra 	$L__BB5_524;
	setp.num.f64 	%p409, %fd693, %fd693;
	@%p409 bra 	$L__BB5_522;
	mov.f64 	%fd2697, 0d4004000000000000;
	add.rn.f64 	%fd3334, %fd693, %fd2697;
	bra.uni 	$L__BB5_524;
$L__BB5_522:
	abs.f64 	%fd2696, %fd693;
	setp.neu.f64 	%p410, %fd2696, 0d7FF0000000000000;
	@%p410 bra 	$L__BB5_524;
	setp.lt.s32 	%p411, %r450, 0;
	selp.b32 	%r1332, %r252, %r251, %p2;
	selp.b32 	%r1333, %r1332, %r251, %p411;
	mov.b32 	%r1334, 0;
	mov.b64 	%fd3334, {%r1334, %r1333};
$L__BB5_524:
	setp.eq.f64 	%p412, %fd693, 0d3FF0000000000000;
	selp.f64 	%fd700, 0d3FF0000000000000, %fd3334, %p412;
	mul.f64 	%fd701, %fd673, 0d4014000000000000;
	abs.f64 	%fd702, %fd701;
	setp.neu.f64 	%p413, %fd702, 0d7FF0000000000000;
	@%p413 bra 	$L__BB5_526;
	mov.f64 	%fd2703, 0d0000000000000000;
	mul.rn.f64 	%fd3336, %fd701, %fd2703;
	mov.b32 	%r1779, 1;
	bra.uni 	$L__BB5_529;
$L__BB5_526:
	mul.f64 	%fd2698, %fd701, 0d3FE45F306DC9C883;
	cvt.rni.s32.f64 	%r1778, %fd2698;
	cvt.rn.f64.s32 	%fd2699, %r1778;
	fma.rn.f64 	%fd2700, %fd2699, 0dBFF921FB54442D18, %fd701;
	fma.rn.f64 	%fd2701, %fd2699, 0dBC91A62633145C00, %fd2700;
	fma.rn.f64 	%fd3336, %fd2699, 0dB97B839A252049C0, %fd2701;
	setp.ltu.f64 	%p414, %fd702, 0d41E0000000000000;
	@%p414 bra 	$L__BB5_528;
	{ // callseq 209, 0
	.param .b64 param0;
	st.param.f64 	[param0], %fd701;
	.param .align 16 .b8 retval0[16];
	call.uni (retval0), 
	__internal_trig_reduction_slowpathd, 
	(
	param0
	);
	ld.param.f64 	%fd3336, [retval0];
	ld.param.b32 	%r1778, [retval0+8];
	} // callseq 209
$L__BB5_528:
	add.s32 	%r1779, %r1778, 1;
$L__BB5_529:
	shl.b32 	%r1337, %r1779, 6;
	cvt.u64.u32 	%rd138, %r1337;
	and.b64  	%rd139, %rd138, 64;
	add.s64 	%rd141, %rd136, %rd139;
	mul.rn.f64 	%fd2704, %fd3336, %fd3336;
	and.b32  	%r1338, %r1779, 1;
	setp.eq.b32 	%p415, %r1338, 1;
	selp.f64 	%fd2705, 0dBDA8FF8320FD8164, 0d3DE5DB65F9785EBA, %p415;
	ld.global.nc.v2.f64 	{%fd2706, %fd2707}, [%rd141];
	fma.rn.f64 	%fd2708, %fd2705, %fd2704, %fd2706;
	fma.rn.f64 	%fd2709, %fd2708, %fd2704, %fd2707;
	ld.global.nc.v2.f64 	{%fd2710, %fd2711}, [%rd141+16];
	fma.rn.f64 	%fd2712, %fd2709, %fd2704, %fd2710;
	fma.rn.f64 	%fd2713, %fd2712, %fd2704, %fd2711;
	ld.global.nc.v2.f64 	{%fd2714, %fd2715}, [%rd141+32];
	fma.rn.f64 	%fd2716, %fd2713, %fd2704, %fd2714;
	fma.rn.f64 	%fd2717, %fd2716, %fd2704, %fd2715;
	fma.rn.f64 	%fd2718, %fd2717, %fd3336, %fd3336;
	fma.rn.f64 	%fd2719, %fd2717, %fd2704, 0d3FF0000000000000;
	selp.f64 	%fd2720, %fd2719, %fd2718, %p415;
	and.b32  	%r1339, %r1779, 2;
	setp.eq.s32 	%p416, %r1339, 0;
	mov.f64 	%fd2721, 0d0000000000000000;
	sub.f64 	%fd2722, %fd2721, %fd2720;
	selp.f64 	%fd2723, %fd2720, %fd2722, %p416;
	mul.f64 	%fd708, %fd700, %fd2723;
	neg.f64 	%fd2724, %fd673;
	fma.rn.f64 	%fd2725, %fd673, 0dBFF71547652B82FE, 0d4338000000000000;
	{
	.reg .b32 %temp; 
	mov.b64 	{%r456, %temp}, %fd2725;
	}
	mov.f64 	%fd2726, 0dC338000000000000;
	add.rn.f64 	%fd2727, %fd2725, %fd2726;
	fma.rn.f64 	%fd2728, %fd2727, 0dBFE62E42FEFA39EF, %fd2724;
	fma.rn.f64 	%fd2729, %fd2727, 0dBC7ABC9E3B39803F, %fd2728;
	fma.rn.f64 	%fd2730, %fd2729, 0d3E5ADE1569CE2BDF, 0d3E928AF3FCA213EA;
	fma.rn.f64 	%fd2731, %fd2730, %fd2729, 0d3EC71DEE62401315;
	fma.rn.f64 	%fd2732, %fd2731, %fd2729, 0d3EFA01997C89EB71;
	fma.rn.f64 	%fd2733, %fd2732, %fd2729, 0d3F2A01A014761F65;
	fma.rn.f64 	%fd2734, %fd2733, %fd2729, 0d3F56C16C1852B7AF;
	fma.rn.f64 	%fd2735, %fd2734, %fd2729, 0d3F81111111122322;
	fma.rn.f64 	%fd2736, %fd2735, %fd2729, 0d3FA55555555502A1;
	fma.rn.f64 	%fd2737, %fd2736, %fd2729, 0d3FC5555555555511;
	fma.rn.f64 	%fd2738, %fd2737, %fd2729, 0d3FE000000000000B;
	fma.rn.f64 	%fd2739, %fd2738, %fd2729, 0d3FF0000000000000;
	fma.rn.f64 	%fd2740, %fd2739, %fd2729, 0d3FF0000000000000;
	{
	.reg .b32 %temp; 
	mov.b64 	{%r457, %temp}, %fd2740;
	}
	{
	.reg .b32 %temp; 
	mov.b64 	{%temp, %r458}, %fd2740;
	}
	shl.b32 	%r1340, %r456, 20;
	add.s32 	%r1341, %r1340, %r458;
	mov.b64 	%fd3337, {%r457, %r1341};
	{
	.reg .b32 %temp; 
	mov.b64 	{%temp, %r1342}, %fd2724;
	}
	mov.b32 	%f64, %r1342;
	abs.f32 	%f34, %f64;
	setp.lt.f32 	%p417, %f34, 0f4086232B;
	@%p417 bra 	$L__BB5_532;
	setp.gt.f64 	%p418, %fd673, 0d0000000000000000;
	mov.f64 	%fd2741, 0d7FF0000000000000;
	sub.f64 	%fd2742, %fd2741, %fd673;
	selp.f64 	%fd3337, 0d0000000000000000, %fd2742, %p418;
	setp.geu.f32 	%p419, %f34, 0f40874800;
	@%p419 bra 	$L__BB5_532;
	shr.u32 	%r1343, %r456, 31;
	add.s32 	%r1344, %r456, %r1343;
	shr.s32 	%r1345, %r1344, 1;
	shl.b32 	%r1346, %r1345, 20;
	add.s32 	%r1347, %r458, %r1346;
	mov.b64 	%fd2743, {%r457, %r1347};
	sub.s32 	%r1348, %r456, %r1345;
	shl.b32 	%r1349, %r1348, 20;
	add.s32 	%r1350, %r1349, 1072693248;
	mov.b32 	%r1351, 0;
	mov.b64 	%fd2744, {%r1351, %r1350};
	mul.f64 	%fd3337, %fd2744, %fd2743;
$L__BB5_532:
	add.f64 	%fd2745, %fd3337, 0d3FF0000000000000;
	div.rn.f64 	%fd2746, %fd708, %fd2745;
	fma.rn.f64 	%fd3338, %fd720, %fd2746, %fd3338;
	add.s32 	%r1772, %r1772, 512;
	add.s32 	%r1721, %r1721, 512;
	setp.lt.s32 	%p420, %r1772, %r430;
	@%p420 bra 	$L__BB5_502;
$L__BB5_533:
	mov.u32 	%r461, %tid.x;
	// begin inline asm
	mov.u32 %r1352, %laneid;
	// end inline asm
	mov.b64 	%rd142, %fd3338;
	mov.b64 	{%r1354, %r1359}, %rd142;
	mov.b32 	%r1360, 1;
	mov.b32 	%r1401, 31;
	mov.b32 	%r1402, -1;
	// begin inline asm
	shfl.sync.down.b32 %r1353, %r1354, %r1360, %r1401, %r1402;
	// end inline asm
	// begin inline asm
	shfl.sync.down.b32 %r1358, %r1359, %r1360, %r1401, %r1402;
	// end inline asm
	mov.b64 	%rd143, {%r1353, %r1358};
	mov.b64 	%fd2747, %rd143;
	setp.gt.s32 	%p421, %r1352, 30;
	add.f64 	%fd2748, %fd3338, %fd2747;
	selp.f64 	%fd2749, %fd3338, %fd2748, %p421;
	mov.b64 	%rd144, %fd2749;
	mov.b64 	{%r1364, %r1369}, %rd144;
	mov.b32 	%r1370, 2;
	// begin inline asm
	shfl.sync.down.b32 %r1363, %r1364, %r1370, %r1401, %r1402;
	// end inline asm
	// begin inline asm
	shfl.sync.down.b32 %r1368, %r1369, %r1370, %r1401, %r1402;
	// end inline asm
	mov.b64 	%rd145, {%r1363, %r1368};
	mov.b64 	%fd2750, %rd145;
	setp.gt.s32 	%p422, %r1352, 29;
	add.f64 	%fd2751, %fd2749, %fd2750;
	selp.f64 	%fd2752, %fd2749, %fd2751, %p422;
	mov.b64 	%rd146, %fd2752;
	mov.b64 	{%r1374, %r1379}, %rd146;
	mov.b32 	%r1380, 4;
	// begin inline asm
	shfl.sync.down.b32 %r1373, %r1374, %r1380, %r1401, %r1402;
	// end inline asm
	// begin inline asm
	shfl.sync.down.b32 %r1378, %r1379, %r1380, %r1401, %r1402;
	// end inline asm
	mov.b64 	%rd147, {%r1373, %r1378};
	mov.b64 	%fd2753, %rd147;
	setp.gt.s32 	%p423, %r1352, 27;
	add.f64 	%fd2754, %fd2752, %fd2753;
	selp.f64 	%fd2755, %fd2752, %fd2754, %p423;
	mov.b64 	%rd148, %fd2755;
	mov.b64 	{%r1384, %r1389}, %rd148;
	mov.b32 	%r1390, 8;
	// begin inline asm
	shfl.sync.down.b32 %r1383, %r1384, %r1390, %r1401, %r1402;
	// end inline asm
	// begin inline asm
	shfl.sync.down.b32 %r1388, %r1389, %r1390, %r1401, %r1402;
	// end inline asm
	mov.b64 	%rd149, {%r1383, %r1388};
	mov.b64 	%fd2756, %rd149;
	setp.gt.s32 	%p424, %r1352, 23;
	add.f64 	%fd2757, %fd2755, %fd2756;
	selp.f64 	%fd2758, %fd2755, %fd2757, %p424;
	mov.b64 	%rd150, %fd2758;
	mov.b64 	{%r1394, %r1399}, %rd150;
	mov.b32 	%r1400, 16;
	// begin inline asm
	shfl.sync.down.b32 %r1393, %r1394, %r1400, %r1401, %r1402;
	// end inline asm
	// begin inline asm
	shfl.sync.down.b32 %r1398, %r1399, %r1400, %r1401, %r1402;
	// end inline asm
	mov.b64 	%rd151, {%r1393, %r1398};
	mov.b64 	%fd2759, %rd151;
	setp.gt.s32 	%p425, %r1352, 15;
	add.f64 	%fd715, %fd2758, %fd2759;
	selp.f64 	%fd3339, %fd2758, %fd715, %p425;
	setp.ne.s32 	%p426, %r1352, 0;
	@%p426 bra 	$L__BB5_535;
	shr.u32 	%r1403, %r461, 2;
	and.b32  	%r1404, %r1403, 248;
	mov.u32 	%r1405, _ZZN3cub18CUB_300001_SM_10006detail6reduce18DeviceReduceKernelINS2_10policy_hubIdyN4cuda3std3__44plusIdEEE10Policy1000EN6thrust24THRUST_300001_SM_1000_NS17counting_iteratorIiNSD_11use_defaultESF_SF_EEyS9_d22ComplexRiemannFunctionEEvT0_PT3_T1_NS0_13GridEvenShareISL_EET2_T4_E12temp_storage;
	add.s32 	%r1406, %r1405, %r1404;
	st.shared.f64 	[%r1406+16], %fd715;
$L__BB5_535:
	bar.sync 	0;
	setp.ne.s32 	%p427, %r461, 0;
	@%p427 bra 	$L__BB5_537;
	ld.shared.f64 	%fd2760, [_ZZN3cub18CUB_300001_SM_10006detail6reduce18DeviceReduceKernelINS2_10policy_hubIdyN4cuda3std3__44plusIdEEE10Policy1000EN6thrust24THRUST_300001_SM_1000_NS17counting_iteratorIiNSD_11use_defaultESF_SF_EEyS9_d22ComplexRiemannFunctionEEvT0_PT3_T1_NS0_13GridEvenShareISL_EET2_T4_E12temp_storage+24];
	add.f64 	%fd2761, %fd3339, %fd2760;
	ld.shared.f64 	%fd2762, [_ZZN3cub18CUB_300001_SM_10006detail6reduce18DeviceReduceKernelINS2_10policy_hubIdyN4cuda3std3__44plusIdEEE10Policy1000EN6thrust24THRUST_300001_SM_1000_NS17counting_iteratorIiNSD_11use_defaultESF_SF_EEyS9_d22ComplexRiemannFunctionEEvT0_PT3_T1_NS0_13GridEvenShareISL_EET2_T4_E12temp_storage+32];
	add.f64 	%fd2763, %fd2761, %fd2762;
	ld.shared.f64 	%fd2764, [_ZZN3cub18CUB_300001_SM_10006detail6reduce18DeviceReduceKernelINS2_10policy_hubIdyN4cuda3std3__44plusIdEEE10Policy1000EN6thrust24THRUST_300001_SM_1000_NS17counting_iteratorIiNSD_11use_defaultESF_SF_EEyS9_d22ComplexRiemannFunctionEEvT0_PT3_T1_NS0_13GridEvenShareISL_EET2_T4_E12temp_storage+40];
	add.f64 	%fd2765, %fd2763, %fd2764;
	ld.shared.f64 	%fd2766, [_ZZN3cub18CUB_300001_SM_10006detail6reduce18DeviceReduceKernelINS2_10policy_hubIdyN4cuda3std3__44plusIdEEE10Policy1000EN6thrust24THRUST_300001_SM_1000_NS17counting_iteratorIiNSD_11use_defaultESF_SF_EEyS9_d22ComplexRiemannFunctionEEvT0_PT3_T1_NS0_13GridEvenShareISL_EET2_T4_E12temp_storage+48];
	add.f64 	%fd2767, %fd2765, %fd2766;
	ld.shared.f64 	%fd2768, [_ZZN3cub18CUB_300001_SM_10006detail6reduce18DeviceReduceKernelINS2_10policy_hubIdyN4cuda3std3__44plusIdEEE10Policy1000EN6thrust24THRUST_300001_SM_1000_NS17counting_iteratorIiNSD_11use_defaultESF_SF_EEyS9_d22ComplexRiemannFunctionEEvT0_PT3_T1_NS0_13GridEvenShareISL_EET2_T4_E12temp_storage+56];
	add.f64 	%fd2769, %fd2767, %fd2768;
	ld.shared.f64 	%fd2770, [_ZZN3cub18CUB_300001_SM_10006detail6reduce18DeviceReduceKernelINS2_10policy_hubIdyN4cuda3std3__44plusIdEEE10Policy1000EN6thrust24THRUST_300001_SM_1000_NS17counting_iteratorIiNSD_11use_defaultESF_SF_EEyS9_d22ComplexRiemannFunctionEEvT0_PT3_T1_NS0_13GridEvenShareISL_EET2_T4_E12temp_storage+64];
	add.f64 	%fd2771, %fd2769, %fd2770;
	ld.shared.f64 	%fd2772, [_ZZN3cub18CUB_300001_SM_10006detail6reduce18DeviceReduceKernelINS2_10policy_hubIdyN4cuda3std3__44plusIdEEE10Policy1000EN6thrust24THRUST_300001_SM_1000_NS17counting_iteratorIiNSD_11use_defaultESF_SF_EEyS9_d22ComplexRiemannFunctionEEvT0_PT3_T1_NS0_13GridEvenShareISL_EET2_T4_E12temp_storage+72];
	add.f64 	%fd2773, %fd2771, %fd2772;
	ld.shared.f64 	%fd2774, [_ZZN3cub18CUB_300001_SM_10006detail6reduce18DeviceReduceKernelINS2_10policy_hubIdyN4cuda3std3__44plusIdEEE10Policy1000EN6thrust24THRUST_300001_SM_1000_NS17counting_iteratorIiNSD_11use_defaultESF_SF_EEyS9_d22ComplexRiemannFunctionEEvT0_PT3_T1_NS0_13GridEvenShareISL_EET2_T4_E12temp_storage+80];
	add.f64 	%fd2775, %fd2773, %fd2774;
	ld.shared.f64 	%fd2776, [_ZZN3cub18CUB_300001_SM_10006detail6reduce18DeviceReduceKernelINS2_10policy_hubIdyN4cuda3std3__44plusIdEEE10Policy1000EN6thrust24THRUST_300001_SM_1000_NS17counting_iteratorIiNSD_11use_defaultESF_SF_EEyS9_d22ComplexRiemannFunctionEEvT0_PT3_T1_NS0_13GridEvenShareISL_EET2_T4_E12temp_storage+88];
	add.f64 	%fd2777, %fd2775, %fd2776;
	ld.shared.f64 	%fd2778, [_ZZN3cub18CUB_300001_SM_10006detail6reduce18DeviceReduceKernelINS2_10policy_hubIdyN4cuda3std3__44plusIdEEE10Policy1000EN6thrust24THRUST_300001_SM_1000_NS17counting_iteratorIiNSD_11use_defaultESF_SF_EEyS9_d22ComplexRiemannFunctionEEvT0_PT3_T1_NS0_13GridEvenShareISL_EET2_T4_E12temp_storage+96];
	add.f64 	%fd2779, %fd2777, %fd2778;
	ld.shared.f64 	%fd2780, [_ZZN3cub18CUB_300001_SM_10006detail6reduce18DeviceReduceKernelINS2_10policy_hubIdyN4cuda3std3__44plusIdEEE10Policy1000EN6thrust24THRUST_300001_SM_1000_NS17counting_iteratorIiNSD_11use_defaultESF_SF_EEyS9_d22ComplexRiemannFunctionEEvT0_PT3_T1_NS0_13GridEvenShareISL_EET2_T4_E12temp_storage+104];
	add.f64 	%fd2781, %fd2779, %fd2780;
	ld.shared.f64 	%fd2782, [_ZZN3cub18CUB_300001_SM_10006detail6reduce18DeviceReduceKernelINS2_10policy_hubIdyN4cuda3std3__44plusIdEEE10Policy1000EN6thrust24THRUST_300001_SM_1000_NS17counting_iteratorIiNSD_11use_defaultESF_SF_EEyS9_d22ComplexRiemannFunctionEEvT0_PT3_T1_NS0_13GridEvenShareISL_EET2_T4_E12temp_storage+112];
	add.f64 	%fd2783, %fd2781, %fd2782;
	ld.shared.f64 	%fd2784, [_ZZN3cub18CUB_300001_SM_10006detail6reduce18DeviceReduceKernelINS2_10policy_hubIdyN4cuda3std3__44plusIdEEE10Policy1000EN6thrust24THRUST_300001_SM_1000_NS17counting_iteratorIiNSD_11use_defaultESF_SF_EEyS9_d22ComplexRiemannFunctionEEvT0_PT3_T1_NS0_13GridEvenShareISL_EET2_T4_E12temp_storage+120];
	add.f64 	%fd2785, %fd2783, %fd2784;
	ld.shared.f64 	%fd2786, [_ZZN3cub18CUB_300001_SM_10006detail6reduce18DeviceReduceKernelINS2_10policy_hubIdyN4cuda3std3__44plusIdEEE10Policy1000EN6thrust24THRUST_300001_SM_1000_NS17counting_iteratorIiNSD_11use_defaultESF_SF_EEyS9_d22ComplexRiemannFunctionEEvT0_PT3_T1_NS0_13GridEvenShareISL_EET2_T4_E12temp_storage+128];
	add.f64 	%fd2787, %fd2785, %fd2786;
	ld.shared.f64 	%fd2788, [_ZZN3cub18CUB_300001_SM_10006detail6reduce18DeviceReduceKernelINS2_10policy_hubIdyN4cuda3std3__44plusIdEEE10Policy1000EN6thrust24THRUST_300001_SM_1000_NS17counting_iteratorIiNSD_11use_defaultESF_SF_EEyS9_d22ComplexRiemannFunctionEEvT0_PT3_T1_NS0_13GridEvenShareISL_EET2_T4_E12temp_storage+136];
	add.f64 	%fd3339, %fd2787, %fd2788;
$L__BB5_537:
	mov.u32 	%r1653, %tid.x;
	setp.ne.s32 	%p522, %r1653, 0;
	@%p522 bra 	$L__BB5_539;
	ld.param.u64 	%rd191, [_ZN3cub18CUB_300001_SM_10006detail6reduce18DeviceReduceKernelINS2_10policy_hubIdyN4cuda3std3__44plusIdEEE10Policy1000EN6thrust24THRUST_300001_SM_1000_NS17counting_iteratorIiNSD_11use_defaultESF_SF_EEyS9_d22ComplexRiemannFunctionEEvT0_PT3_T1_NS0_13GridEvenShareISL_EET2_T4__param_1];
	mov.u32 	%r1654, %ctaid.x;
	cvta.to.global.u64 	%rd188, %rd191;
	mul.wide.u32 	%rd189, %r1654, 8;
	add.s64 	%rd190, %rd188, %rd189;
	st.global.f64 	[%rd190], %fd3339;
$L__BB5_539:
	ret;

}
	// .globl	_ZN3cub18CUB_300001_SM_10006detail6reduce28DeviceReduceSingleTileKernelINS2_10policy_hubIdyN4cuda3std3__44plusIdEEE10Policy1000EPdSC_iS9_ddNS7_10__identityEEEvT0_T1_T2_T3_T4_T6_
.visible .entry _ZN3cub18CUB_300001_SM_10006detail6reduce28DeviceReduceSingleTileKernelINS2_10policy_hubIdyN4cuda3std3__44plusIdEEE10Policy1000EPdSC_iS9_ddNS7_10__identityEEEvT0_T1_T2_T3_T4_T6_(
	.param .u64 .ptr .align 1 _ZN3cub18CUB_300001_SM_10006detail6reduce28DeviceReduceSingleTileKernelINS2_10policy_hubIdyN4cuda3std3__44plusIdEEE10Policy1000EPdSC_iS9_ddNS7_10__identityEEEvT0_T1_T2_T3_T4_T6__param_0,
	.param .u64 .ptr .align 1 _ZN3cub18CUB_300001_SM_10006detail6reduce28DeviceReduceSingleTileKernelINS2_10policy_hubIdyN4cuda3std3__44plusIdEEE10Policy1000EPdSC_iS9_ddNS7_10__identityEEEvT0_T1_T2_T3_T4_T6__param_1,
	.param .u32 _ZN3cub18CUB_300001_SM_10006detail6reduce28DeviceReduceSingleTileKernelINS2_10policy_hubIdyN4cuda3std3__44plusIdEEE10Policy1000EPdSC_iS9_ddNS7_10__identityEEEvT0_T1_T2_T3_T4_T6__param_2,
	.param .align 1 .b8 _ZN3cub18CUB_300001_SM_10006detail6reduce28DeviceReduceSingleTileKernelINS2_10policy_hubIdyN4cuda3std3__44plusIdEEE10Policy1000EPdSC_iS9_ddNS7_10__identityEEEvT0_T1_T2_T3_T4_T6__param_3[1],
	.param .f64 _ZN3cub18CUB_300001_SM_10006detail6reduce28DeviceReduceSingleTileKernelINS2_10policy_hubIdyN4cuda3std3__44plusIdEEE10Policy1000EPdSC_iS9_ddNS7_10__identityEEEvT0_T1_T2_T3_T4_T6__param_4,
	.param .align 1 .b8 _ZN3cub18CUB_300001_SM_10006detail6reduce28DeviceReduceSingleTileKernelINS2_10policy_hubIdyN4cuda3std3__44plusIdEEE10Policy1000EPdSC_iS9_ddNS7_10__identityEEEvT0_T1_T2_T3_T4_T6__param_5[1]
)
.maxntid 512
.minnctapersm 1
{
	.reg .pred 	%p<58>;
	.reg .b32 	%r<238>;
	.reg .b64 	%rd<104>;
	.reg .b64 	%fd<232>;
	// demoted variable
	.shared .align 8 .b8 _ZZN3cub18CUB_300001_SM_10006detail6reduce28DeviceReduceSingleTileKernelINS2_10policy_hubIdyN4cuda3std3__44plusIdEEE10Policy1000EPdSC_iS9_ddNS7_10__identityEEEvT0_T1_T2_T3_T4_T6_E12temp_storage[152];
	ld.param.u64 	%rd8, [_ZN3cub18CUB_300001_SM_10006detail6reduce28DeviceReduceSingleTileKernelINS2_10policy_hubIdyN4cuda3std3__44plusIdEEE10Policy1000EPdSC_iS9_ddNS7_10__identityEEEvT0_T1_T2_T3_T4_T6__param_0];
	ld.param.u64 	%rd9, [_ZN3cub18CUB_300001_SM_10006detail6reduce28DeviceReduceSingleTileKernelINS2_10policy_hubIdyN4cuda3std3__44plusIdEEE10Policy1000EPdSC_iS9_ddNS7_10__identityEEEvT0_T1_T2_T3_T4_T6__param_1];
	ld.param.u32 	%r34, [_ZN3cub18CUB_300001_SM_10006detail6reduce28DeviceReduceSingleTileKernelINS2_10policy_hubIdyN4cuda3std3__44plusIdEEE10Policy1000EPdSC_iS9_ddNS7_10__identityEEEvT0_T1_T2_T3_T4_T6__param_2];
	ld.param.f64 	%fd30, [_ZN3cub18CUB_300001_SM_10006detail6reduce28DeviceReduceSingleTileKernelINS2_10policy_hubIdyN4cuda3std3__44plusIdEEE10Policy1000EPdSC_iS9_ddNS7_10__identityEEEvT0_T1_T2_T3_T4_T6__param_4];
	cvta.to.global.u64 	%rd1, %rd9;
	setp.ne.s32 	%p1, %r34, 0;
	@%p1 bra 	$L__BB6_3;
	mov.u32 	%r224, %tid.x;
	setp.ne.s32 	%p57, %r224, 0;
	@%p57 bra 	$L__BB6_39;
	st.global.f64 	[%rd1], %fd30;
	bra.uni 	$L__BB6_39;
$L__BB6_3:
	setp.gt.s32 	%p2, %r34, 3583;
	@%p2 bra 	$L__BB6_21;
	mov.u32 	%r1, %tid.x;
	setp.ge.s32 	%p19, %r1, %r34;
	mov.f64 	%fd223, 0d0000000000000000;
	mov.u32 	%r228, %r1;
	@%p19 bra 	$L__BB6_6;
	mul.wide.u32 	%rd69, %r1, 8;
	add.s64 	%rd68, %rd8, %rd69;
	// begin inline asm
	ld.global.nc.u64 %rd67, [%rd68];
	// end inline asm
	mov.b64 	%fd223, %rd67;
	add.s32 	%r228, %r1, 512;
$L__BB6_6:
	setp.ge.s32 	%p20, %r228, %r34;
	@%p20 bra 	$L__BB6_12;
	not.b32 	%r100, %r228;
	add.s32 	%r4, %r34, %r100;
	and.b32  	%r101, %r4, 1536;
	setp.eq.s32 	%p21, %r101, 1536;
	@%p21 bra 	$L__BB6_10;
	mul.wide.u32 	%rd70, %r228, 8;
	add.s64 	%rd102, %rd8, %rd70;
	shr.u32 	%r102, %r4, 9;
	add.s32 	%r103, %r102, 1;
	and.b32  	%r104, %r103, 3;
	neg.s32 	%r226, %r104;
$L__BB6_9:
	.pragma "nounroll";
	// begin inline asm
	ld.global.nc.u64 %rd71, [%rd102];
	// end inline asm
	mov.b64 	%fd109, %rd71;
	add.f64 	%fd223, %fd223, %fd109;
	add.s32 	%r228, %r228, 512;
	add.s64 	%rd102, %rd102, 4096;
	add.s32 	%r226, %r226, 1;
	setp.ne.s32 	%p22, %r226, 0;
	@%p22 bra 	$L__BB6_9;
$L__BB6_10:
	setp.lt.u32 	%p23, %r4, 1536;
	@%p23 bra 	$L__BB6_12;
$L__BB6_11:
	mul.wide.s32 	%rd81, %r228, 8;
	add.s64 	%rd74, %rd8, %rd81;
	// begin inline asm
	ld.global.nc.u64 %rd73, [%rd74];
	// end inline asm
	mov.b64 	%fd110, %rd73;
	add.f64 	%fd111, %fd223, %fd110;
	add.s64 	%rd76, %rd74, 4096;
	// begin inline asm
	ld.global.nc.u64 %rd75, [%rd76];
	// end inline asm
	mov.b64 	%fd112, %rd75;
	add.f64 	%fd113, %fd111, %fd112;
	add.s64 	%rd78, %rd74, 8192;
	// begin inline asm
	ld.global.nc.u64 %rd77, [%rd78];
	// end inline asm
	mov.b64 	%fd114, %rd77;
	add.f64 	%fd115, %fd113, %fd114;
	add.s64 	%rd80, %rd74, 12288;
	// begin inline asm
	ld.global.nc.u64 %rd79, [%rd80];
	// end inline asm
	mov.b64 	%fd116, %rd79;
	add.f64 	%fd223, %fd115, %fd116;
	add.s32 	%r228, %r228, 2048;
	setp.lt.s32 	%p24, %r228, %r34;
	@%p24 bra 	$L__BB6_11;
$L__BB6_12:
	setp.lt.s32 	%p25, %r34, 512;
	@%p25 bra 	$L__BB6_17;
	// begin inline asm
	mov.u32 %r168, %laneid;
	// end inline asm
	mov.b64 	%rd92, %fd223;
	mov.b64 	{%r170, %r175}, %rd92;
	mov.b32 	%r176, 1;
	mov.b32 	%r217, 31;
	mov.b32 	%r218, -1;
	// begin inline asm
	shfl.sync.down.b32 %r169, %r170, %r176, %r217, %r218;
	// end inline asm
	// begin inline asm
	shfl.sync.down.b32 %r174, %r175, %r176, %r217, %r218;
	// end inline asm
	mov.b64 	%rd93, {%r169, %r174};
	mov.b64 	%fd175, %rd93;
	setp.gt.s32 	%p49, %r168, 30;
	add.f64 	%fd176, %fd223, %fd175;
	selp.f64 	%fd177, %fd223, %fd176, %p49;
	mov.b64 	%rd94, %fd177;
	mov.b64 	{%r180, %r185}, %rd94;
	mov.b32 	%r186, 2;
	// begin inline asm
	shfl.sync.down.b32 %r179, %r180, %r186, %r217, %r218;
	// end inline asm
	// begin inline asm
	shfl.sync.down.b32 %r184, %r185, %r186, %r217, %r218;
	// end inline asm
	mov.b64 	%rd95, {%r179, %r184};
	mov.b64 	%fd178, %rd95;
	setp.gt.s32 	%p50, %r168, 29;
	add.f64 	%fd179, %fd177, %fd178;
	selp.f64 	%fd180, %fd177, %fd179, %p50;
	mov.b64 	%rd96, %fd180;
	mov.b64 	{%r190, %r195}, %rd96;
	mov.b32 	%r196, 4;
	// begin inline asm
	shfl.sync.down.b32 %r189, %r190, %r196, %r217, %r218;
	// end inline asm
	// begin inline asm
	shfl.sync.down.b32 %r194, %r195, %r196, %r217, %r218;
	// end inline asm
	mov.b64 	%rd97, {%r189, %r194};
	mov.b64 	%fd181, %rd97;
	setp.gt.s32 	%p51, %r168, 27;
	add.f64 	%fd182, %fd180, %fd181;
	selp.f64 	%fd183, %fd180, %fd182, %p51;
	mov.b64 	%rd98, %fd183;
	mov.b64 	{%r200, %r205}, %rd98;
	mov.b32 	%r206, 8;
	// begin inline asm
	shfl.sync.down.b32 %r199, %r200, %r206, %r217, %r218;
	// end inline asm
	// begin inline asm
	shfl.sync.down.b32 %r204, %r205, %r206, %r217, %r218;
	// end inline asm
	mov.b64 	%rd99, {%r199, %r204};
	mov.b64 	%fd184, %rd99;
	setp.gt.s32 	%p52, %r168, 23;
	add.f64 	%fd185, %fd183, %fd184;
	selp.f64 	%fd186, %fd183, %fd185, %p52;
	mov.b64 	%rd100, %fd186;
	mov.b64 	{%r210, %r215}, %rd100;
	mov.b32 	%r216, 16;
	// begin inline asm
	shfl.sync.down.b32 %r209, %r210, %r216, %r217, %r218;
	// end inline asm
	// begin inline asm
	shfl.sync.down.b32 %r214, %r215, %r216, %r217, %r218;
	// end inline asm
	mov.b64 	%rd101, {%r209, %r214};
	mov.b64 	%fd187, %rd101;
	setp.gt.s32 	%p53, %r168, 15;
	add.f64 	%fd10, %fd186, %fd187;
	selp.f64 	%fd231, %fd186, %fd10, %p53;
	setp.ne.s32 	%p54, %r168, 0;
	@%p54 bra 	$L__BB6_15;
	shr.u32 	%r219, %r1, 2;
	and.b32  	%r220, %r219, 248;
	mov.u32 	%r221, _ZZN3cub18CUB_300001_SM_10006detail6reduce28DeviceReduceSingleTileKernelINS2_10policy_hubIdyN4cuda3std3__44plusIdEEE10Policy1000EPdSC_iS9_ddNS7_10__identityEEEvT0_T1_T2_T3_T4_T6_E12temp_storage;
	add.s32 	%r222, %r221, %r220;
	st.shared.f64 	[%r222+16], %fd10;
$L__BB6_15:
	bar.sync 	0;
	setp.ne.s32 	%p55, %r1, 0;
	@%p55 bra 	$L__BB6_37;
	ld.shared.f64 	%fd188, [_ZZN3cub18CUB_300001_SM_10006detail6reduce28DeviceReduceSingleTileKernelINS2_10policy_hubIdyN4cuda3std3__44plusIdEEE10Policy1000EPdSC_iS9_ddNS7_10__identityEEEvT0_T1_T2_T3_T4_T6_E12temp_storage+24];
	add.f64 	%fd189, %fd231, %fd188;
	ld.shared.f64 	%fd190, [_ZZN3cub18CUB_300001_SM_10006detail6reduce28DeviceReduceSingleTileKernelINS2_10policy_hubIdyN4cuda3std3__44plusIdEEE10Policy1000EPdSC_iS9_ddNS7_10__identityEEEvT0_T1_T2_T3_T4_T6_E12temp_storage+32];
	add.f64 	%fd191, %fd189, %fd190;
	ld.shared.f64 	%fd192, [_ZZN3cub18CUB_300001_SM_10006detail6reduce28DeviceReduceSingleTileKernelINS2_10policy_hubIdyN4cuda3std3__44plusIdEEE10Policy1000EPdSC_iS9_ddNS7_10__identityEEEvT0_T1_T2_T3_T4_T6_E12temp_storage+40];
	add.f64 	%fd193, %fd191, %fd192;
	ld.shared.f64 	%fd194, [_ZZN3cub18CUB_300001_SM_10006detail6reduce28DeviceReduceSingleTileKernelINS2_10policy_hubIdyN4cuda3std3__44plusIdEEE10Policy1000EPdSC_iS9_ddNS7_10__identityEEEvT0_T1_T2_T3_T4_T6_E12temp_storage+48];
	add.f64 	%fd195, %fd193, %fd194;
	ld.shared.f64 	%fd196, [_ZZN3cub18CUB_300001_SM_10006detail6reduce28DeviceReduceSingleTileKernelINS2_10policy_hubIdyN4cuda3std3__44plusIdEEE10Policy1000EPdSC_iS9_ddNS7_10__identityEEEvT0_T1_T2_T3_T4_T6_E12temp_storage+56];
	add.f64 	%fd197, %fd195, %fd196;
	ld.shared.f64 	%fd198, [_ZZN3cub18CUB_300001_SM_10006detail6reduce28DeviceReduceSingleTileKernelINS2_10policy_hubIdyN4cuda3std3__44plusIdEEE10Policy1000EPdSC_iS9_ddNS7_10__identityEEEvT0_T1_T2_T3_T4_T6_E12temp_storage+64];
	add.f64 	%fd199, %fd197, %fd198;
	ld.shared.f64 	%fd200, [_ZZN3cub18CUB_300001_SM_10006detail6reduce28DeviceReduceSingleTileKernelINS2_10policy_hubIdyN4cuda3std3__44plusIdEEE10Policy1000EPdSC_iS9_ddNS7_10__identityEEEvT0_T1_T2_T3_T4_T6_E12temp_storage+72];
	add.f64 	%fd201, %fd199, %fd200;
	ld.shared.f64 	%fd202, [_ZZN3cub18CUB_300001_SM_10006detail6reduce28DeviceReduceSingleTileKernelINS2_10policy_hubIdyN4cuda3std3__44plusIdEEE10Policy1000EPdSC_iS9_ddNS7_10__identityEEEvT0_T1_T2_T3_T4_T6_E12temp_storage+80];
	add.f64 	%fd203, %fd201, %fd202;
	ld.shared.f64 	%fd204, [_ZZN3cub18CUB_300001_SM_10006detail6reduce28DeviceReduceSingleTileKernelINS2_10policy_hubIdyN4cuda3std3__44plusIdEEE10Policy1000EPdSC_iS9_ddNS7_10__identityEEEvT0_T1_T2_T3_T4_T6_E12temp_storage+88];
	add.f64 	%fd205, %fd203, %fd204;
	ld.shared.f64 	%fd206, [_ZZN3cub18CUB_300001_SM_10006detail6reduce28DeviceReduceSingleTileKernelINS2_10policy_hubIdyN4cuda3std3__44plusIdEEE10Policy1000EPdSC_iS9_ddNS7_10__identityEEEvT0_T1_T2_T3_T4_T6_E12temp_storage+96];
	add.f64 	%fd207, %fd205, %fd206;
	ld.shared.f64 	%fd208, [_ZZN3cub18CUB_300001_SM_10006detail6reduce28DeviceReduceSingleTileKernelINS2_10policy_hubIdyN4cuda3std3__44plusIdEEE10Policy1000EPdSC_iS9_ddNS7_10__identityEEEvT0_T1_T2_T3_T4_T6_E12temp_storage+104];
	add.f64 	%fd209, %fd207, %fd208;
	ld.shared.f64 	%fd210, [_ZZN3cub18CUB_300001_SM_10006detail6reduce28DeviceReduceSingleTileKernelINS2_10policy_hubIdyN4cuda3std3__44plusIdEEE10Policy1000EPdSC_iS9_ddNS7_10__identityEEEvT0_T1_T2_T3_T4_T6_E12temp_storage+112];
	add.f64 	%fd211, %fd209, %fd210;
	ld.shared.f64 	%fd212, [_ZZN3cub18CUB_300001_SM_10006detail6reduce28DeviceReduceSingleTileKernelINS2_10policy_hubIdyN4cuda3std3__44plusIdEEE10Policy1000EPdSC_iS9_ddNS7_10__identityEEEvT0_T1_T2_T3_T4_T6_E12temp_storage+120];
	add.f64 	%fd213, %fd211, %fd212;
	ld.shared.f64 	%fd214, [_ZZN3cub18CUB_300001_SM_10006detail6reduce28DeviceReduceSingleTileKernelINS2_10policy_hubIdyN4cuda3std3__44plusIdEEE10Policy1000EPdSC_iS9_ddNS7_10__identityEEEvT0_T1_T2_T3_T4_T6_E12temp_storage+128];
	add.f64 	%fd215, %fd213, %fd214;
	ld.shared.f64 	%fd216, [_ZZN3cub18CUB_300001_SM_10006detail6reduce28DeviceReduceSingleTileKernelINS2_10policy_hubIdyN4cuda3std3__44plusIdEEE10Policy1000EPdSC_iS9_ddNS7_10__identityEEEvT0_T1_T2_T3_T4_T6_E12temp_storage+136];
	add.f64 	%fd231, %fd215, %fd216;
	bra.uni 	$L__BB6_37;
$L__BB6_17:
	// begin inline asm
	mov.u32 %r105, %laneid;
	// end inline asm
	and.b32  	%r156, %r1, 992;
	add.s32 	%r157, %r156, 32;
	setp.gt.s32 	%p26, %r157, %r34;
	not.b32 	%r158, %r156;
	add.s32 	%r159, %r34, %r158;
	selp.b32 	%r154, %r159, 31, %p26;
	mov.b64 	%rd82, %fd223;
	mov.b64 	{%r107, %r112}, %rd82;
	mov.b32 	%r113, 1;
	mov.b32 	%r155, -1;
	// begin inline asm
	shfl.sync.down.b32 %r106, %r107, %r113, %r154, %r155;
	// end inline asm
	// begin inline asm
	shfl.sync.down.b32 %r111, %r112, %r113, %r154, %r155;
	// end inline asm
	mov.b64 	%rd83, {%r106, %r111};
	mov.b64 	%fd117, %rd83;
	setp.lt.s32 	%p27, %r105, %r154;
	add.f64 	%fd118, %fd223, %fd117;
	selp.f64 	%fd119, %fd118, %fd223, %p27;
	mov.b64 	%rd84, %fd119;
	mov.b64 	{%r117, %r122}, %rd84;
	mov.b32 	%r123, 2;
	// begin inline asm
	shfl.sync.down.b32 %r116, %r117, %r123, %r154, %r155;
	// end inline asm
	// begin inline asm
	shfl.sync.down.b32 %r121, %r122, %r123, %r154, %r155;
	// end inline asm
	mov.b64 	%rd85, {%r116, %r121};
	mov.b64 	%fd120, %rd85;
	add.s32 	%r160, %r105, 2;
	setp.gt.s32 	%p28, %r160, %r154;
	add.f64 	%fd121, %fd119, %fd120;
	selp.f64 	%fd122, %fd119, %fd121, %p28;
	mov.b64 	%rd86, %fd122;
	mov.b64 	{%r127, %r132}, %rd86;
	mov.b32 	%r133, 4;
	// begin inline asm
	shfl.sync.down.b32 %r126, %r127, %r133, %r154, %r155;
	// end inline asm
	// begin inline asm
	shfl.sync.down.b32 %r131, %r132, %r133, %r154, %r155;
	// end inline asm
	mov.b64 	%rd87, {%r126, %r131};
	mov.b64 	%fd123, %rd87;
	add.s32 	%r161, %r105, 4;
	setp.gt.s32 	%p29, %r161, %r154;
	add.f64 	%fd124, %fd122, %fd123;
	selp.f64 	%fd125, %fd122, %fd124, %p29;
	mov.b64 	%rd88, %fd125;
	mov.b64 	{%r137, %r142}, %rd88;
	mov.b32 	%r143, 8;
	// begin inline asm
	shfl.sync.down.b32 %r136, %r137, %r143, %r154, %r155;
	// end inline asm
	// begin inline asm
	shfl.sync.down.b32 %r141, %r142, %r143, %r154, %r155;
	// end inline asm
	mov.b64 	%rd89, {%r136, %r141};
	mov.b64 	%fd126, %rd89;
	add.s32 	%r162, %r105, 8;
	setp.gt.s32 	%p30, %r162, %r154;
	add.f64 	%fd127, %fd125, %fd126;
	selp.f64 	%fd128, %fd125, %fd127, %p30;
	mov.b64 	%rd90, %fd128;
	mov.b64 	{%r147, %r152}, %rd90;
	mov.b32 	%r153, 16;
	// begin inline asm
	shfl.sync.down.b32 %r146, %r147, %r153, %r154, %r155;
	// end inline asm
	// begin inline asm
	shfl.sync.down.b32 %r151, %r152, %r153, %r154, %r155;
	// end inline asm
	mov.b64 	%rd91, {%r146, %r151};
	mov.b64 	%fd129, %rd91;
	add.s32 	%r163, %r105, 16;
	setp.gt.s32 	%p31, %r163, %r154;
	add.f64 	%fd130, %fd128, %fd129;
	selp.f64 	%fd231, %fd128, %fd130, %p31;
	setp.ne.s32 	%p32, %r105, 0;
	@%p32 bra 	$L__BB6_19;
	shr.u32 	%r164, %r1, 2;
	and.b32  	%r165, %r164, 248;
	mov.u32 	%r166, _ZZN3cub18CUB_300001_SM_10006detail6reduce28DeviceReduceSingleTileKernelINS2_10policy_hubIdyN4cuda3std3__44plusIdEEE10Policy1000EPdSC_iS9_ddNS7_10__identityEEEvT0_T1_T2_T3_T4_T6_E12temp_storage;
	add.s32 	%r167, %r166, %r165;
	st.shared.f64 	[%r167+16], %fd231;
$L__BB6_19:
	bar.sync 	0;
	setp.ne.s32 	%p33, %r1, 0;
	@%p33 bra 	$L__BB6_37;
	setp.gt.s32 	%p34, %r34, 32;
	ld.shared.f64 	%fd131, [_ZZN3cub18CUB_300001_SM_10006detail6reduce28DeviceReduceSingleTileKernelINS2_10policy_hubIdyN4cuda3std3__44plusIdEEE10Policy1000EPdSC_iS9_ddNS7_10__identityEEEvT0_T1_T2_T3_T4_T6_E12temp_storage+24];
	add.f64 	%fd132, %fd231, %fd131;
	selp.f64 	%fd133, %fd132, %fd231, %p34;
	setp.gt.s32 	%p35, %r34, 64;
	ld.shared.f64 	%fd134, [_ZZN3cub18CUB_300001_SM_10006detail6reduce28DeviceReduceSingleTileKernelINS2_10policy_hubIdyN4cuda3std3__44plusIdEEE10Policy1000EPdSC_iS9_ddNS7_10__identityEEEvT0_T1_T2_T3_T4_T6_E12temp_storage+32];
	add.f64 	%fd135, %fd134, %fd133;
	selp.f64 	%fd136, %fd135, %fd133, %p35;
	setp.gt.s32 	%p36, %r34, 96;
	ld.shared.f64 	%fd137, [_ZZN3cub18CUB_300001_SM_10006detail6reduce28DeviceReduceSingleTileKernelINS2_10policy_hubIdyN4cuda3std3__44plusIdEEE10Policy1000EPdSC_iS9_ddNS7_10__identityEEEvT0_T1_T2_T3_T4_T6_E12temp_storage+40];
	add.f64 	%fd138, %fd137, %fd136;
	selp.f64 	%fd139, %fd138, %fd136, %p36;
	setp.gt.s32 	%p37, %r34, 128;
	ld.shared.f64 	%fd140, [_ZZN3cub18CUB_300001_SM_10006detail6reduce28DeviceReduceSingleTileKernelINS2_10policy_hubIdyN4cuda3std3__44plusIdEEE10Policy1000EPdSC_iS9_ddNS7_10__identityEEEvT0_T1_T2_T3_T4_T6_E12temp_storage+48];
	add.f64 	%fd141, %fd140, %fd139;
	selp.f64 	%fd142, %fd141, %fd139, %p37;
	setp.gt.s32 	%p38, %r34, 160;
	ld.shared.f64 	%fd143, [_ZZN3cub18CUB_300001_SM_10006detail6reduce28DeviceReduceSingleTileKernelINS2_10policy_hubIdyN4cuda3std3__44plusIdEEE10Policy1000EPdSC_iS9_ddNS7_10__identityEEEvT0_T1_T2_T3_T4_T6_E12temp_storage+56];
	add.f64 	%fd144, %fd143, %fd142;
	selp.f64 	%fd145, %fd144, %fd142, %p38;
	setp.gt.s32 	%p39, %r34, 192;
	ld.shared.f64 	%fd146, [_ZZN3cub18CUB_300001_SM_10006detail6reduce28DeviceReduceSingleTileKernelINS2_10policy_hubIdyN4cuda3std3__44plusIdEEE10Policy1000EPdSC_iS9_ddNS7_10__identityEEEvT0_T1_T2_T3_T4_T6_E12temp_storage+64];
	add.f64 	%fd147, %fd146, %fd145;
	selp.f64 	%fd148, %fd147, %fd145, %p39;
	setp.gt.s32 	%p40, %r34, 224;
	ld.shared.f64 	%fd149, [_ZZN3cub18CUB_300001_SM_10006detail6reduce28DeviceReduceSingleTileKernelINS2_10policy_hubIdyN4cuda3std3__44plusIdEEE10Policy1000EPdSC_iS9_ddNS7_10__identityEEEvT0_T1_T2_T3_T4_T6_E12temp_storage+72];
	add.f64 	%fd150, %fd149, %fd148;
	selp.f64 	%fd151, %fd150, %fd148, %p40;
	setp.gt.s32 	%p41, %r34, 256;
	ld.shared.f64 	%fd152, [_ZZN3cub18CUB_300001_SM_10006detail6reduce28DeviceReduceSingleTileKernelINS2_10policy_hubIdyN4cuda3std3__44plusIdEEE10Policy1000EPdSC_iS9_ddNS7_10__identityEEEvT0_T1_T2_T3_T4_T6_E12temp_storage+80];
	add.f64 	%fd153, %fd152, %fd151;
	selp.f64 	%fd154, %fd153, %fd151, %p41;
	setp.gt.s32 	%p42, %r34, 288;
	ld.shared.f64 	%fd155, [_ZZN3cub18CUB_300001_SM_10006detail6reduce28DeviceReduceSingleTileKernelINS2_10policy_hubIdyN4cuda3std3__44plusIdEEE10Policy1000EPdSC_iS9_ddNS7_10__identityEEEvT0_T1_T2_T3_T4_T6_E12temp_storage+88];
	add.f64 	%fd156, %fd155, %fd154;
	selp.f64 	%fd157, %fd156, %fd154, %p42;
	setp.gt.s32 	%p43, %r34, 320;
	ld.shared.f64 	%fd158, [_ZZN3cub18CUB_300001_SM_10006detail6reduce28DeviceReduceSingleTileKernelINS2_10policy_hubIdyN4cuda3std3__44plusIdEEE10Policy1000EPdSC_iS9_ddNS7_10__identityEEEvT0_T1_T2_T3_T4_T6_E12temp_storage+96];
	add.f64 	%fd159, %fd158, %fd157;
	selp.f64 	%fd160, %fd159, %fd157, %p43;
	setp.gt.s32 	%p44, %r34, 352;
	ld.shared.f64 	%fd161, [_ZZN3cub18CUB_300001_SM_10006detail6reduce28DeviceReduceSingleTileKernelINS2_10policy_hubIdyN4cuda3std3__44plusIdEEE10Policy1000EPdSC_iS9_ddNS7_10__identityEEEvT0_T1_T2_T3_T4_T6_E12temp_storage+104];
	add.f64 	%fd162, %fd161, %fd160;
	selp.f64 	%fd163, %fd162, %fd160, %p44;
	setp.gt.s32 	%p45, %r34, 384;
	ld.shared.f64 	%fd164, [_ZZN3cub18CUB_300001_SM_10006detail6reduce28DeviceReduceSingleTileKernelINS2_10policy_hubIdyN4cuda3std3__44plusIdEEE10Policy1000EPdSC_iS9_ddNS7_10__identityEEEvT0_T1_T2_T3_T4_T6_E12temp_storage+112];
	add.f64 	%fd165, %fd164, %fd163;
	selp.f64 	%fd166, %fd165, %fd163, %p45;
	setp.gt.s32 	%p46, %r34, 416;
	ld.shared.f64 	%fd167, [_ZZN3cub18CUB_300001_SM_10006detail6reduce28DeviceReduceSingleTileKernelINS2_10policy_hubIdyN4cuda3std3__44plusIdEEE10Policy1000EPdSC_iS9_ddNS7_10__identityEEEvT0_T1_T2_T3_T4_T6_E12temp_storage+120];
	add.f64 	%fd168, %fd167, %fd166;
	selp.f64 	%fd169, %fd168, %fd166, %p46;
	setp.gt.s32 	%p47, %r34, 448;
	ld.shared.f64 	%fd170, [_ZZN3cub18CUB_300001_SM_10006detail6reduce28DeviceReduceSingleTileKernelINS2_10policy_hubIdyN4cuda3std3__44plusIdEEE10Policy1000EPdSC_iS9_ddNS7_10__identityEEEvT0_T1_T2_T3_T4_T6_E12temp_storage+128];
	add.f64 	%fd171, %fd170, %fd169;
	selp.f64 	%fd172, %fd171, %fd169, %p47;
	setp.gt.s32 	%p48, %r34, 480;
	ld.shared.f64 	%fd173, [_ZZN3cub18CUB_300001_SM_10006detail6reduce28DeviceReduceSingleTileKernelINS2_10policy_hubIdyN4cuda3std3__44plusIdEEE10Policy1000EPdSC_iS9_ddNS7_10__identityEEEvT0_T1_T2_T3_T4_T6_E12temp_storage+136];
	add.f64 	%fd174, %fd173, %fd172;
	selp.f64 	%fd231, %fd174, %fd172, %p48;
	bra.uni 	$L__BB6_37;
$L__BB6_21:
	mov.u32 	%r13, %tid.x;
	mul.wide.u32 	%rd24, %r13, 8;
	add.s64 	%rd11, %rd8, %rd24;
	// begin inline asm
	ld.global.nc.u64 %rd10, [%rd11];
	// end inline asm
	mov.b64 	%fd31, %rd10;
	add.s64 	%rd13, %rd11, 4096;
	// begin inline asm
	ld.global.nc.u64 %rd12, [%rd13];
	// end inline asm
	mov.b64 	%fd32, %rd12;
	add.s64 	%rd15, %rd11, 8192;
	// begin inline asm
	ld.global.nc.u64 %rd14, [%rd15];
	// end inline asm
	mov.b64 	%fd33, %rd14;
	add.s64 	%rd17, %rd11, 12288;
	// begin inline asm
	ld.global.nc.u64 %rd16, [%rd17];
	// end inline asm
	mov.b64 	%fd34, %rd16;
	add.s64 	%rd19, %rd11, 16384;
	// begin inline asm
	ld.global.nc.u64 %rd18, [%rd19];
	// end inline asm
	mov.b64 	%fd35, %rd18;
	add.s64 	%rd21, %rd11, 20480;
	// begin inline asm
	ld.global.nc.u64 %rd20, [%rd21];
	// end inline asm
	mov.b64 	%fd36, %rd20;
	add.s64 	%rd23, %rd11, 24576;
	// begin inline asm
	ld.global.nc.u64 %rd22, [%rd23];
	// end inline asm
	mov.b64 	%fd37, %rd22;
	add.f64 	%fd38, %fd31, %fd32;
	add.f64 	%fd39, %fd38, %fd33;
	add.f64 	%fd40, %fd39, %fd34;
	add.f64 	%fd41, %fd40, %fd35;
	add.f64 	%fd42, %fd41, %fd36;
	add.f64 	%fd230, %fd42, %fd37;
	setp.lt.u32 	%p3, %r34, 7168;
	mov.b32 	%r231, 3584;
	@%p3 bra 	$L__BB6_25;
	add.s32 	%r14, %r34, -3584;
	mov.b32 	%r231, 3584;
$L__BB6_23:
	add.s32 	%r37, %r231, %r13;
	mul.wide.u32 	%rd39, %r37, 8;
	add.s64 	%rd26, %rd8, %rd39;
	// begin inline asm
	ld.global.nc.u64 %rd25, [%rd26];
	// end inline asm
	mov.b64 	%fd43, %rd25;
	add.s64 	%rd28, %rd26, 4096;
	// begin inline asm
	ld.global.nc.u64 %rd27, [%rd28];
	// end inline asm
	mov.b64 	%fd44, %rd27;
	add.s64 	%rd30, %rd26, 8192;
	// begin inline asm
	ld.global.nc.u64 %rd29, [%rd30];
	// end inline asm
	mov.b64 	%fd45, %rd29;
	add.s64 	%rd32, %rd26, 12288;
	// begin inline asm
	ld.global.nc.u64 %rd31, [%rd32];
	// end inline asm
	mov.b64 	%fd46, %rd31;
	add.s64 	%rd34, %rd26, 16384;
	// begin inline asm
	ld.global.nc.u64 %rd33, [%rd34];
	// end inline asm
	mov.b64 	%fd47, %rd33;
	add.s64 	%rd36, %rd26, 20480;
	// begin inline asm
	ld.global.nc.u64 %rd35, [%rd36];
	// end inline asm
	mov.b64 	%fd48, %rd35;
	add.s64 	%rd38, %rd26, 24576;
	// begin inline asm
	ld.global.nc.u64 %rd37, [%rd38];
	// end inline asm
	mov.b64 	%fd49, %rd37;
	add.f64 	%fd50, %fd230, %fd43;
	add.f64 	%fd51, %fd50, %fd44;
	add.f64 	%fd52, %fd51, %fd45;
	add.f64 	%fd53, %fd52, %fd46;
	add.f64 	%fd54, %fd53, %fd47;
	add.f64 	%fd55, %fd54, %fd48;
	add.f64 	%fd230, %fd55, %fd49;
	sub.s32 	%r38, %r34, %r231;
	setp.lt.s32 	%p4, %r38, 3584;
	@%p4 bra 	$L__BB6_33;
	add.s32 	%r231, %r231, 3584;
	setp.le.s32 	%p5, %r231, %r14;
	@%p5 bra 	$L__BB6_23;
$L__BB6_25:
	setp.le.s32 	%p6, %r34, %r231;
	@%p6 bra 	$L__BB6_33;
	sub.s32 	%r18, %r34, %r231;
	setp.ge.s32 	%p7, %r13, %r18;
	@%p7 bra 	$L__BB6_33;
	not.b32 	%r39, %r13;
	add.s32 	%r40, %r34, %r39;
	sub.s32 	%r19, %r40, %r231;
	and.b32  	%r41, %r19, 1536;
	setp.eq.s32 	%p8, %r41, 1536;
	mov.u32 	%r235, %r13;
	@%p8 bra 	$L__BB6_30;
	add.s32 	%r233, %r13, %r231;
	shr.u32 	%r42, %r19, 9;
	add.s32 	%r43, %r42, 1;
	and.b32  	%r44, %r43, 3;
	neg.s32 	%r232, %r44;
	mov.u32 	%r235, %r13;
$L__BB6_29:
	.pragma "nounroll";
	mul.wide.u32 	%rd42, %r233, 8;
	add.s64 	%rd41, %rd8, %rd42;
	// begin inline asm
	ld.global.nc.u64 %rd40, [%rd41];
	// end inline asm
	mov.b64 	%fd57, %rd40;
	add.f64 	%fd230, %fd230, %fd57;
	add.s32 	%r235, %r235, 512;
	add.s32 	%r233, %r233, 512;
	add.s32 	%r232, %r232, 1;
	setp.ne.s32 	%p9, %r232, 0;
	@%p9 bra 	$L__BB6_29;
$L__BB6_30:
	setp.lt.u32 	%p10, %r19, 1536;
	@%p10 bra 	$L__BB6_33;
	cvt.u64.u32 	%rd43, %r235;
	cvt.u64.u32 	%rd44, %r231;
	add.s64 	%rd45, %rd43, %rd44;
	shl.b64 	%rd46, %rd45, 3;
	add.s64 	%rd47, %rd46, %rd8;
	add.s64 	%rd103, %rd47, 8192;
	add.s32 	%r236, %r235, %r231;
$L__BB6_32:
	mul.wide.u32 	%rd56, %r236, 8;
	add.s64 	%rd49, %rd8, %rd56;
	// begin inline asm
	ld.global.nc.u64 %rd48, [%rd49];
	// end inline asm
	mov.b64 	%fd58, %rd48;
	add.f64 	%fd59, %fd230, %fd58;
	add.s64 	%rd51, %rd103, -4096;
	// begin inline asm
	ld.global.nc.u64 %rd50, [%rd51];
	// end inline asm
	mov.b64 	%fd60, %rd50;
	add.f64 	%fd61, %fd59, %fd60;
	// begin inline asm
	ld.global.nc.u64 %rd52, [%rd103];
	// end inline asm
	mov.b64 	%fd62, %rd52;
	add.f64 	%fd63, %fd61, %fd62;
	add.s64 	%rd55, %rd103, 4096;
	// begin inline asm
	ld.global.nc.u64 %rd54, [%rd55];
	// end inline asm
	mov.b64 	%fd64, %rd54;
	add.f64 	%fd230, %fd63, %fd64;
	add.s32 	%r235, %r235, 2048;
	add.s64 	%rd103, %rd103, 16384;
	add.s32 	%r236, %r236, 2048;
	setp.lt.s32 	%p11, %r235, %r18;
	@%p11 bra 	$L__BB6_32;
$L__BB6_33:
	// begin inline asm
	mov.u32 %r45, %laneid;
	// end inline asm
	mov.b64 	%rd57, %fd230;
	mov.b64 	{%r47, %r52}, %rd57;
	mov.b32 	%r53, 1;
	mov.b32 	%r94, 31;
	mov.b32 	%r95, -1;
	// begin inline asm
	shfl.sync.down.b32 %r46, %r47, %r53, %r94, %r95;
	// end inline asm
	// begin inline asm
	shfl.sync.down.b32 %r51, %r52, %r53, %r94, %r95;
	// end inline asm
	mov.b64 	%rd58, {%r46, %r51};
	mov.b64 	%fd65, %rd58;
	setp.gt.s32 	%p12, %r45, 30;
	add.f64 	%fd66, %fd230, %fd65;
	selp.f64 	%fd67, %fd230, %fd66, %p12;
	mov.b64 	%rd59, %fd67;
	mov.b64 	{%r57, %r62}, %rd59;
	mov.b32 	%r63, 2;
	// begin inline asm
	shfl.sync.down.b32 %r56, %r57, %r63, %r94, %r95;
	// end inline asm
	// begin inline asm
	shfl.sync.down.b32 %r61, %r62, %r63, %r94, %r95;
	// end inline asm
	mov.b64 	%rd60, {%r56, %r61};
	mov.b64 	%fd68, %rd60;
	setp.gt.s32 	%p13, %r45, 29;
	add.f64 	%fd69, %fd67, %fd68;
	selp.f64 	%fd70, %fd67, %fd69, %p13;
	mov.b64 	%rd61, %fd70;
	mov.b64 	{%r67, %r72}, %rd61;
	mov.b32 	%r73, 4;
	// begin inline asm
	shfl.sync.down.b32 %r66, %r67, %r73, %r94, %r95;
	// end inline asm
	// begin inline asm
	shfl.sync.down.b32 %r71, %r72, %r73, %r94, %r95;
	// end inline asm
	mov.b64 	%rd62, {%r66, %r71};
	mov.b64 	%fd71, %rd62;
	setp.gt.s32 	%p14, %r45, 27;
	add.f64 	%fd72, %fd70, %fd71;
	selp.f64 	%fd73, %fd70, %fd72, %p14;
	mov.b64 	%rd63, %fd73;
	mov.b64 	{%r77, %r82}, %rd63;
	mov.b32 	%r83, 8;
	// begin inline asm
	shfl.sync.down.b32 %r76, %r77, %r83, %r94, %r95;
	// end inline asm
	// begin inline asm
	shfl.sync.down.b32 %r81, %r82, %r83, %r94, %r95;
	// end inline asm
	mov.b64 	%rd64, {%r76, %r81};
	mov.b64 	%fd74, %rd64;
	setp.gt.s32 	%p15, %r45, 23;
	add.f64 	%fd75, %fd73, %fd74;
	selp.f64 	%fd76, %fd73, %fd75, %p15;
	mov.b64 	%rd65, %fd76;
	mov.b64 	{%r87, %r92}, %rd65;
	mov.b32 	%r93, 16;
	// begin inline asm
	shfl.sync.down.b32 %r86, %r87, %r93, %r94, %r95;
	// end inline asm
	// begin inline asm
	shfl.sync.down.b32 %r91, %r92, %r93, %r94, %r95;
	// end inline asm
	mov.b64 	%rd66, {%r86, %r91};
	mov.b64 	%fd77, %rd66;
	setp.gt.s32 	%p16, %r45, 15;
	add.f64 	%fd26, %fd76, %fd77;
	selp.f64 	%fd231, %fd76, %fd26, %p16;
	setp.ne.s32 	%p17, %r45, 0;
	@%p17 bra 	$L__BB6_35;
	shr.u32 	%r96, %r13, 2;
	and.b32  	%r97, %r96, 248;
	mov.u32 	%r98, _ZZN3cub18CUB_300001_SM_10006detail6reduce28DeviceReduceSingleTileKernelINS2_10policy_hubIdyN4cuda3std3__44plusIdEEE10Policy1000EPdSC_iS9_ddNS7_10__identityEEEvT0_T1_T2_T3_T4_T6_E12temp_storage;
	add.s32 	%r99, %r98, %r97;
	st.shared.f64 	[%r99+16], %fd26;
$L__BB6_35:
	bar.sync 	0;
	setp.ne.s32 	%p18, %r13, 0;
	@%p18 bra 	$L__BB6_37;
	ld.shared.f64 	%fd78, [_ZZN3cub18CUB_300001_SM_10006detail6reduce28DeviceReduceSingleTileKernelINS2_10policy_hubIdyN4cuda3std3__44plusIdEEE10Policy1000EPdSC_iS9_ddNS7_10__identityEEEvT0_T1_T2_T3_T4_T6_E12temp_storage+24];
	add.f64 	%fd79, %fd231, %fd78;
	ld.shared.f64 	%fd80, [_ZZN3cub18CUB_300001_SM_10006detail6reduce28DeviceReduceSingleTileKernelINS2_10policy_hubIdyN4cuda3std3__44plusIdEEE10Policy1000EPdSC_iS9_ddNS7_10__identityEEEvT0_T1_T2_T3_T4_T6_E12temp_storage+32];
	add.f64 	%fd81, %fd79, %fd80;
	ld.shared.f64 	%fd82, [_ZZN3cub18CUB_300001_SM_10006detail6reduce28DeviceReduceSingleTileKernelINS2_10policy_hubIdyN4cuda3std3__44plusIdEEE10Policy1000EPdSC_iS9_ddNS7_10__identityEEEvT0_T1_T2_T3_T4_T6_E12temp_storage+40];
	add.f64 	%fd83, %fd81, %fd82;
	ld.shared.f64 	%fd84, [_ZZN3cub18CUB_300001_SM_10006detail6reduce28DeviceReduceSingleTileKernelINS2_10policy_hubIdyN4cuda3std3__44plusIdEEE10Policy1000EPdSC_iS9_ddNS7_10__identityEEEvT0_T1_T2_T3_T4_T6_E12temp_storage+48];
	add.f64 	%fd85, %fd83, %fd84;
	ld.shared.f64 	%fd86, [_ZZN3cub18CUB_300001_SM_10006detail6reduce28DeviceReduceSingleTileKernelINS2_10policy_hubIdyN4cuda3std3__44plusIdEEE10Policy1000EPdSC_iS9_ddNS7_10__identityEEEvT0_T1_T2_T3_T4_T6_E12temp_storage+56];
	add.f64 	%fd87, %fd85, %fd86;
	ld.shared.f64 	%fd88, [_ZZN3cub18CUB_300001_SM_10006detail6reduce28DeviceReduceSingleTileKernelINS2_10policy_hubIdyN4cuda3std3__44plusIdEEE10Policy1000EPdSC_iS9_ddNS7_10__identityEEEvT0_T1_T2_T3_T4_T6_E12temp_storage+64];
	add.f64 	%fd89, %fd87, %fd88;
	ld.shared.f64 	%fd90, [_ZZN3cub18CUB_300001_SM_10006detail6reduce28DeviceReduceSingleTileKernelINS2_10policy_hubIdyN4cuda3std3__44plusIdEEE10Policy1000EPdSC_iS9_ddNS7_10__identityEEEvT0_T1_T2_T3_T4_T6_E12temp_storage+72];
	add.f64 	%fd91, %fd89, %fd90;
	ld.shared.f64 	%fd92, [_ZZN3cub18CUB_300001_SM_10006detail6reduce28DeviceReduceSingleTileKernelINS2_10policy_hubIdyN4cuda3std3__44plusIdEEE10Policy1000EPdSC_iS9_ddNS7_10__identityEEEvT0_T1_T2_T3_T4_T6_E12temp_storage+80];
	add.f64 	%fd93, %fd91, %fd92;
	ld.shared.f64 	%fd94, [_ZZN3cub18CUB_300001_SM_10006detail6reduce28DeviceReduceSingleTileKernelINS2_10policy_hubIdyN4cuda3std3__44plusIdEEE10Policy1000EPdSC_iS9_ddNS7_10__identityEEEvT0_T1_T2_T3_T4_T6_E12temp_storage+88];
	add.f64 	%fd95, %fd93, %fd94;
	ld.shared.f64 	%fd96, [_ZZN3cub18CUB_300001_SM_10006detail6reduce28DeviceReduceSingleTileKernelINS2_10policy_hubIdyN4cuda3std3__44plusIdEEE10Policy1000EPdSC_iS9_ddNS7_10__identityEEEvT0_T1_T2_T3_T4_T6_E12temp_storage+96];
	add.f64 	%fd97, %fd95, %fd96;
	ld.shared.f64 	%fd98, [_ZZN3cub18CUB_300001_SM_10006detail6reduce28DeviceReduceSingleTileKernelINS2_10policy_hubIdyN4cuda3std3__44plusIdEEE10Policy1000EPdSC_iS9_ddNS7_10__identityEEEvT0_T1_T2_T3_T4_T6_E12temp_storage+104];
	add.f64 	%fd99, %fd97, %fd98;
	ld.shared.f64 	%fd100, [_ZZN3cub18CUB_300001_SM_10006detail6reduce28DeviceReduceSingleTileKernelINS2_10policy_hubIdyN4cuda3std3__44plusIdEEE10Policy1000EPdSC_iS9_ddNS7_10__identityEEEvT0_T1_T2_T3_T4_T6_E12temp_storage+112];
	add.f64 	%fd101, %fd99, %fd100;
	ld.shared.f64 	%fd102, [_ZZN3cub18CUB_300001_SM_10006detail6reduce28DeviceReduceSingleTileKernelINS2_10policy_hubIdyN4cuda3std3__44plusIdEEE10Policy1000EPdSC_iS9_ddNS7_10__identityEEEvT0_T1_T2_T3_T4_T6_E12temp_storage+120];
	add.f64 	%fd103, %fd101, %fd102;
	ld.shared.f64 	%fd104, [_ZZN3cub18CUB_300001_SM_10006detail6reduce28DeviceReduceSingleTileKernelINS2_10policy_hubIdyN4cuda3std3__44plusIdEEE10Policy1000EPdSC_iS9_ddNS7_10__identityEEEvT0_T1_T2_T3_T4_T6_E12temp_storage+128];
	add.f64 	%fd105, %fd103, %fd104;
	ld.shared.f64 	%fd106, [_ZZN3cub18CUB_300001_SM_10006detail6reduce28DeviceReduceSingleTileKernelINS2_10policy_hubIdyN4cuda3std3__44plusIdEEE10Policy1000EPdSC_iS9_ddNS7_10__identityEEEvT0_T1_T2_T3_T4_T6_E12temp_storage+136];
	add.f64 	%fd231, %fd105, %fd106;
$L__BB6_37:
	mov.u32 	%r223, %tid.x;
	setp.ne.s32 	%p56, %r223, 0;
	@%p56 bra 	$L__BB6_39;
	add.f64 	%fd217, %fd30, %fd231;
	st.global.f64 	[%rd1], %fd217;
$L__BB6_39:
	ret;

}
.func  (.param .align 16 .b8 func_retval0[16]) __internal_trig_reduction_slowpathd(
	.param .b64 __internal_trig_reduction_slowpathd_param_0
)
{
	.local .align 8 .b8 	__local_depot7[40];
	.reg .b64 	%SP;
	.reg .b64 	%SPL;
	.reg .pred 	%p<10>;
	.reg .b32 	%r<47>;
	.reg .b64 	%rd<74>;
	.reg .b64 	%fd<5>;

	mov.u64 	%SPL, __local_depot7;
	ld.param.f64 	%fd4, [__internal_trig_reduction_slowpathd_param_0];
	add.u64 	%rd1, %SPL, 0;
	{
	.reg .b32 %temp; 
	mov.b64 	{%temp, %r1}, %fd4;
	}
	shr.u32 	%r2, %r1, 20;
	and.b32  	%r3, %r2, 2047;
	setp.eq.s32 	%p1, %r3, 2047;
	mov.b32 	%r46, 0;
	@%p1 bra 	$L__BB7_9;
	add.s32 	%r20, %r3, -1024;
	mov.b64 	%rd20, %fd4;
	shl.b64 	%rd2, %rd20, 11;
	shr.u32 	%r4, %r20, 6;
	sub.s32 	%r45, 15, %r4;
	sub.s32 	%r21, 19, %r4;
	setp.lt.u32 	%p2, %r20, 128;
	selp.b32 	%r6, 18, %r21, %p2;
	setp.ge.s32 	%p3, %r45, %r6;
	mov.b64 	%rd70, 0;
	@%p3 bra 	$L__BB7_4;
	add.s32 	%r23, %r6, %r4;
	neg.s32 	%r43, %r23;
	or.b64  	%rd3, %rd2, -9223372036854775808;
	mov.b64 	%rd70, 0;
	mov.b32 	%r42, 0;
	mov.u64 	%rd25, __cudart_i2opi_d;
	mov.u32 	%r44, %r45;
$L__BB7_3:
	.pragma "nounroll";
	mul.wide.s32 	%rd22, %r42, 8;
	add.s64 	%rd23, %rd1, %rd22;
	mul.wide.s32 	%rd24, %r44, 8;
	add.s64 	%rd26, %rd25, %rd24;
	ld.global.nc.u64 	%rd27, [%rd26];
	{
	.reg .u32 %r0, %r1, %r2, %r3, %alo, %ahi, %blo, %bhi, %clo, %chi;
	mov.b64 	{%alo,%ahi}, %rd27;
	mov.b64 	{%blo,%bhi}, %rd3;
	mov.b64 	{%clo,%chi}, %rd70;
	mad.lo.cc.u32 	%r0, %alo, %blo, %clo;
	madc.hi.cc.u32 	%r1, %alo, %blo, %chi;
	madc.hi.u32 	%r2, %alo, %bhi, 0;
	mad.lo.cc.u32 	%r1, %alo, %bhi, %r1;
	madc.hi.cc.u32 	%r2, %ahi, %blo, %r2;
	madc.hi.u32 	%r3, %ahi, %bhi, 0;
	mad.lo.cc.u32 	%r1, %ahi, %blo, %r1;
	madc.lo.cc.u32 	%r2, %ahi, %bhi, %r2;
	addc.u32 	%r3, %r3, 0;
	mov.b64 	%rd28, {%r0,%r1};
	mov.b64 	%rd70, {%r2,%r3};
	}
	st.local.u64 	[%rd23], %rd28;
	add.s32 	%r44, %r44, 1;
	add.s32 	%r43, %r43, 1;
	add.s32 	%r42, %r42, 1;
	setp.ne.s32 	%p4, %r43, -15;
	mov.u32 	%r45, %r6;
	@%p4 bra 	$L__BB7_3;
$L__BB7_4:
	cvt.s64.s32 	%rd29, %r45;
	cvt.u64.u32 	%rd30, %r4;
	add.s64 	%rd31, %rd30, %rd29;
	shl.b64 	%rd32, %rd31, 3;
	add.s64 	%rd33, %rd1, %rd32;
	st.local.u64 	[%rd33+-120], %rd70;
	and.b32  	%r15, %r2, 63;
	ld.local.u64 	%rd72, [%rd1+16];
	ld.local.u64 	%rd71, [%rd1+24];
	setp.eq.s32 	%p5, %r15, 0;
	@%p5 bra 	$L__BB7_6;
	shl.b64 	%rd34, %rd71, %r15;
	shr.u64 	%rd35, %rd72, 1;
	xor.b32  	%r24, %r15, 63;
	shr.u64 	%rd36, %rd35, %r24;
	or.b64  	%rd71, %rd34, %rd36;
	ld.local.u64 	%rd37, [%rd1+8];
	shl.b64 	%rd38, %rd72, %r15;
	shr.u64 	%rd39, %rd37, 1;
	shr.u64 	%rd40, %rd39, %r24;
	or.b64  	%rd72, %rd38, %rd40;
$L__BB7_6:
	and.b32  	%r25, %r1, -2147483648;
	shr.u64 	%rd41, %rd71, 62;
	cvt.u32.u64 	%r26, %rd41;
	mov.b64 	{%r27, %r28}, %rd71;
	mov.b64 	{%r29, %r30}, %rd72;
	shf.l.wrap.b32 	%r31, %r30, %r27, 2;
	shf.l.wrap.b32 	%r32, %r27, %r28, 2;
	mov.b64 	%rd42, {%r31, %r32};
	shl.b64 	%rd43, %rd72, 2;
	shr.u64 	%rd44, %rd42, 63;
	cvt.u32.u64 	%r33, %rd44;
	add.s32 	%r34, %r33, %r26;
	setp.eq.s32 	%p6, %r25, 0;
	neg.s32 	%r35, %r34;
	selp.b32 	%r46, %r34, %r35, %p6;
	setp.gt.s64 	%p7, %rd42, -1;
	mov.b64 	%rd45, 0;
	{
	.reg .u32 %r0, %r1, %r2, %r3, %a0, %a1, %a2, %a3, %b0, %b1, %b2, %b3;
	mov.b64 	{%a0,%a1}, %rd45;
	mov.b64 	{%a2,%a3}, %rd45;
	mov.b64 	{%b0,%b1}, %rd43;
	mov.b64 	{%b2,%b3}, %rd42;
	sub.cc.u32 	%r0, %a0, %b0;
	subc.cc.u32 	%r1, %a1, %b1;
	subc.cc.u32 	%r2, %a2, %b2;
	subc.u32 	%r3, %a3, %b3;
	mov.b64 	%rd46, {%r0,%r1};
	mov.b64 	%rd47, {%r2,%r3};
	}
	xor.b32  	%r36, %r25, -2147483648;
	selp.b64 	%rd73, %rd42, %rd47, %p7;
	selp.b64 	%rd14, %rd43, %rd46, %p7;
	selp.b32 	%r17, %r25, %r36, %p7;
	clz.b64 	%r37, %rd73;
	cvt.u64.u32 	%rd15, %r37;
	setp.eq.s32 	%p8, %r37, 0;
	@%p8 bra 	$L__BB7_8;
	cvt.u32.u64 	%r38, %rd15;
	and.b32  	%r39, %r38, 63;
	shl.b64 	%rd48, %rd73, %r39;
	shr.u64 	%rd49, %rd14, 1;
	not.b32 	%r40, %r38;
	and.b32  	%r41, %r40, 63;
	shr.u64 	%rd50, %rd49, %r41;
	or.b64  	%rd73, %rd48, %rd50;
$L__BB7_8:
	mov.b64 	%rd51, -3958705157555305931;
	{
	.reg .u32 %r0, %r1, %r2, %r3, %alo, %ahi, %blo, %bhi;
	mov.b64 	{%alo,%ahi}, %rd73;
	mov.b64 	{%blo,%bhi}, %rd51;
	mul.lo.u32 	%r0, %alo, %blo;
	mul.hi.u32 	%r1, %alo, %blo;
	mad.lo.cc.u32 	%r1, %alo, %bhi, %r1;
	madc.hi.u32 	%r2, %alo, %bhi, 0;
	mad.lo.cc.u32 	%r1, %ahi, %blo, %r1;
	madc.hi.cc.u32 	%r2, %ahi, %blo, %r2;
	madc.hi.u32 	%r3, %ahi, %bhi, 0;
	mad.lo.cc.u32 	%r2, %ahi, %bhi, %r2;
	addc.u32 	%r3, %r3, 0;
	mov.b64 	%rd52, {%r0,%r1};
	mov.b64 	%rd53, {%r2,%r3};
	}
	setp.gt.s64 	%p9, %rd53, 0;
	{
	.reg .u32 %r0, %r1, %r2, %r3, %a0, %a1, %a2, %a3, %b0, %b1, %b2, %b3;
	mov.b64 	{%a0,%a1}, %rd52;
	mov.b64 	{%a2,%a3}, %rd53;
	mov.b64 	{%b0,%b1}, %rd52;
	mov.b64 	{%b2,%b3}, %rd53;
	add.cc.u32 	%r0, %a0, %b0;
	addc.cc.u32 	%r1, %a1, %b1;
	addc.cc.u32 	%r2, %a2, %b2;
	addc.u32 	%r3, %a3, %b3;
	mov.b64 	%rd54, {%r0,%r1};
	mov.b64 	%rd55, {%r2,%r3};
	}
	selp.b64 	%rd56, %rd55, %rd53, %p9;
	selp.s64 	%rd57, -1, 0, %p9;
	sub.s64 	%rd58, %rd57, %rd15;
	cvt.u64.u32 	%rd59, %r17;
	shl.b64 	%rd60, %rd59, 32;
	add.s64 	%rd61, %rd56, 1;
	shr.u64 	%rd62, %rd61, 10;
	add.s64 	%rd63, %rd62, 1;
	shr.u64 	%rd64, %rd63, 1;
	shl.b64 	%rd65, %rd58, 52;
	add.s64 	%rd66, %rd65, %rd64;
	add.s64 	%rd67, %rd66, 4602678819172646912;
	or.b64  	%rd68, %rd67, %rd60;
	mov.b64 	%fd4, %rd68;
$L__BB7_9:
	st.param.f64 	[func_retval0], %fd4;
	st.param.b32 	[func_retval0+8], %r46;
	ret;

}
.func  (.param .b64 func_retval0) __internal_accurate_pow(
	.param .b64 __internal_accurate_pow_param_0
)
{
	.reg .pred 	%p<8>;
	.reg .b32 	%r<49>;
	.reg .b32 	%f<3>;
	.reg .b64 	%fd<109>;

	ld.param.f64 	%fd10, [__internal_accurate_pow_param_0];
	{
	.reg .b32 %temp; 
	mov.b64 	{%temp, %r46}, %fd10;
	}
	{
	.reg .b32 %temp; 
	mov.b64 	{%r45, %temp}, %fd10;
	}
	shr.u32 	%r47, %r46, 20;
	setp.gt.u32 	%p1, %r46, 1048575;
	@%p1 bra 	$L__BB8_2;
	mul.f64 	%fd11, %fd10, 0d4350000000000000;
	{
	.reg .b32 %temp; 
	mov.b64 	{%temp, %r46}, %fd11;
	}
	{
	.reg .b32 %temp; 
	mov.b64 	{%r45, %temp}, %fd11;
	}
	shr.u32 	%r16, %r46, 20;
	add.s32 	%r47, %r16, -54;
$L__BB8_2:
	add.s32 	%r48, %r47, -1023;
	and.b32  	%r17, %r46, -2146435073;
	or.b32  	%r18, %r17, 1072693248;
	mov.b64 	%fd107, {%r45, %r18};
	setp.lt.u32 	%p2, %r18, 1073127583;
	@%p2 bra 	$L__BB8_4;
	{
	.reg .b32 %temp; 
	mov.b64 	{%r19, %temp}, %fd107;
	}
	{
	.reg .b32 %temp; 
	mov.b64 	{%temp, %r20}, %fd107;
	}
	add.s32 	%r21, %r20, -1048576;
	mov.b64 	%fd107, {%r19, %r21};
	add.s32 	%r48, %r47, -1022;
$L__BB8_4:
	add.f64 	%fd12, %fd107, 0dBFF0000000000000;
	add.f64 	%fd13, %fd107, 0d3FF0000000000000;
	rcp.approx.ftz.f64 	%fd14, %fd13;
	neg.f64 	%fd15, %fd13;
	fma.rn.f64 	%fd16, %fd15, %fd14, 0d3FF0000000000000;
	fma.rn.f64 	%fd17, %fd16, %fd16, %fd16;
	fma.rn.f64 	%fd18, %fd17, %fd14, %fd14;
	mul.f64 	%fd19, %fd12, %fd18;
	fma.rn.f64 	%fd20, %fd12, %fd18, %fd19;
	mul.f64 	%fd21, %fd20, %fd20;
	fma.rn.f64 	%fd22, %fd21, 0d3EB0F5FF7D2CAFE2, 0d3ED0F5D241AD3B5A;
	fma.rn.f64 	%fd23, %fd22, %fd21, 0d3EF3B20A75488A3F;
	fma.rn.f64 	%fd24, %fd23, %fd21, 0d3F1745CDE4FAECD5;
	fma.rn.f64 	%fd25, %fd24, %fd21, 0d3F3C71C7258A578B;
	fma.rn.f64 	%fd26, %fd25, %fd21, 0d3F6249249242B910;
	fma.rn.f64 	%fd27, %fd26, %fd21, 0d3F89999999999DFB;
	sub.f64 	%fd28, %fd12, %fd20;
	add.f64 	%fd29, %fd28, %fd28;
	neg.f64 	%fd30, %fd20;
	fma.rn.f64 	%fd31, %fd30, %fd12, %fd29;
	mul.f64 	%fd32, %fd18, %fd31;
	fma.rn.f64 	%fd33, %fd21, %fd27, 0d3FB5555555555555;
	mov.f64 	%fd34, 0d3FB5555555555555;
	sub.f64 	%fd35, %fd34, %fd33;
	fma.rn.f64 	%fd36, %fd21, %fd27, %fd35;
	add.f64 	%fd37, %fd36, 0dBC46A4CB00B9E7B0;
	add.f64 	%fd38, %fd33, %fd37;
	sub.f64 	%fd39, %fd33, %fd38;
	add.f64 	%fd40, %fd37, %fd39;
	mul.rn.f64 	%fd41, %fd20, %fd20;
	neg.f64 	%fd42, %fd41;
	fma.rn.f64 	%fd43, %fd20, %fd20, %fd42;
	{
	.reg .b32 %temp; 
	mov.b64 	{%r22, %temp}, %fd32;
	}
	{
	.reg .b32 %temp; 
	mov.b64 	{%temp, %r23}, %fd32;
	}
	add.s32 	%r24, %r23, 1048576;
	mov.b64 	%fd44, {%r22, %r24};
	fma.rn.f64 	%fd45, %fd20, %fd44, %fd43;
	mul.rn.f64 	%fd46, %fd41, %fd20;
	neg.f64 	%fd47, %fd46;
	fma.rn.f64 	%fd48, %fd41, %fd20, %fd47;
	fma.rn.f64 	%fd49, %fd41, %fd32, %fd48;
	fma.rn.f64 	%fd50, %fd45, %fd20, %fd49;
	mul.rn.f64 	%fd51, %fd38, %fd46;
	neg.f64 	%fd52, %fd51;
	fma.rn.f64 	%fd53, %fd38, %fd46, %fd52;
	fma.rn.f64 	%fd54, %fd38, %fd50, %fd53;
	fma.rn.f64 	%fd55, %fd40, %fd46, %fd54;
	add.f64 	%fd56, %fd51, %fd55;
	sub.f64 	%fd57, %fd51, %fd56;
	add.f64 	%fd58, %fd55, %fd57;
	add.f64 	%fd59, %fd20, %fd56;
	sub.f64 	%fd60, %fd20, %fd59;
	add.f64 	%fd61, %fd56, %fd60;
	add.f64 	%fd62, %fd58, %fd61;
	add.f64 	%fd63, %fd32, %fd62;
	add.f64 	%fd64, %fd59, %fd63;
	sub.f64 	%fd65, %fd59, %fd64;
	add.f64 	%fd66, %fd63, %fd65;
	xor.b32  	%r25, %r48, -2147483648;
	mov.b32 	%r26, 1127219200;
	mov.b64 	%fd67, {%r25, %r26};
	mov.b32 	%r27, -2147483648;
	mov.b64 	%fd68, {%r27, %r26};
	sub.f64 	%fd69, %fd67, %fd68;
	fma.rn.f64 	%fd70, %fd69, 0d3FE62E42FEFA39EF, %fd64;
	fma.rn.f64 	%fd71, %fd69, 0dBFE62E42FEFA39EF, %fd70;
	sub.f64 	%fd72, %fd71, %fd64;
	sub.f64 	%fd73, %fd66, %fd72;
	fma.rn.f64 	%fd74, %fd69, 0d3C7ABC9E3B39803F, %fd73;
	add.f64 	%fd75, %fd70, %fd74;
	sub.f64 	%fd76, %fd70, %fd75;
	add.f64 	%fd77, %fd74, %fd76;
	mov.f64 	%fd78, 0d4004000000000000;
	{
	.reg .b32 %temp; 
	mov.b64 	{%temp, %r28}, %fd78;
	}
	{
	.reg .b32 %temp; 
	mov.b64 	{%r29, %temp}, %fd78;
	}
	shl.b32 	%r30, %r28, 1;
	setp.gt.u32 	%p3, %r30, -33554433;
	and.b32  	%r31, %r28, -15728641;
	selp.b32 	%r32, %r31, %r28, %p3;
	mov.b64 	%fd79, {%r29, %r32};
	mul.rn.f64 	%fd80, %fd75, %fd79;
	neg.f64 	%fd81, %fd80;
	fma.rn.f64 	%fd82, %fd75, %fd79, %fd81;
	fma.rn.f64 	%fd83, %fd77, %fd79, %fd82;
	add.f64 	%fd4, %fd80, %fd83;
	sub.f64 	%fd84, %fd80, %fd4;
	add.f64 	%fd5, %fd83, %fd84;
	fma.rn.f64 	%fd85, %fd4, 0d3FF71547652B82FE, 0d4338000000000000;
	{
	.reg .b32 %temp; 
	mov.b64 	{%r13, %temp}, %fd85;
	}
	mov.f64 	%fd86, 0dC338000000000000;
	add.rn.f64 	%fd87, %fd85, %fd86;
	fma.rn.f64 	%fd88, %fd87, 0dBFE62E42FEFA39EF, %fd4;
	fma.rn.f64 	%fd89, %fd87, 0dBC7ABC9E3B39803F, %fd88;
	fma.rn.f64 	%fd90, %fd89, 0d3E5ADE1569CE2BDF, 0d3E928AF3FCA213EA;
	fma.rn.f64 	%fd91, %fd90, %fd89, 0d3EC71DEE62401315;
	fma.rn.f64 	%fd92, %fd91, %fd89, 0d3EFA01997C89EB71;
	fma.rn.f64 	%fd93, %fd92, %fd89, 0d3F2A01A014761F65;
	fma.rn.f64 	%fd94, %fd93, %fd89, 0d3F56C16C1852B7AF;
	fma.rn.f64 	%fd95, %fd94, %fd89, 0d3F81111111122322;
	fma.rn.f64 	%fd96, %fd95, %fd89, 0d3FA55555555502A1;
	fma.rn.f64 	%fd97, %fd96, %fd89, 0d3FC5555555555511;
	fma.rn.f64 	%fd98, %fd97, %fd89, 0d3FE000000000000B;
	fma.rn.f64 	%fd99, %fd98, %fd89, 0d3FF0000000000000;
	fma.rn.f64 	%fd100, %fd99, %fd89, 0d3FF0000000000000;
	{
	.reg .b32 %temp; 
	mov.b64 	{%r14, %temp}, %fd100;
	}
	{
	.reg .b32 %temp; 
	mov.b64 	{%temp, %r15}, %fd100;
	}
	shl.b32 	%r33, %r13, 20;
	add.s32 	%r34, %r33, %r15;
	mov.b64 	%fd108, {%r14, %r34};
	{
	.reg .b32 %temp; 
	mov.b64 	{%temp, %r35}, %fd4;
	}
	mov.b32 	%f2, %r35;
	abs.f32 	%f1, %f2;
	setp.lt.f32 	%p4, %f1, 0f4086232B;
	@%p4 bra 	$L__BB8_7;
	setp.lt.f64 	%p5, %fd4, 0d0000000000000000;
	add.f64 	%fd101, %fd4, 0d7FF0000000000000;
	selp.f64 	%fd108, 0d0000000000000000, %fd101, %p5;
	setp.geu.f32 	%p6, %f1, 0f40874800;
	@%p6 bra 	$L__BB8_7;
	shr.u32 	%r36, %r13, 31;
	add.s32 	%r37, %r13, %r36;
	shr.s32 	%r38, %r37, 1;
	shl.b32 	%r39, %r38, 20;
	add.s32 	%r40, %r15, %r39;
	mov.b64 	%fd102, {%r14, %r40};
	sub.s32 	%r41, %r13, %r38;
	shl.b32 	%r42, %r41, 20;
	add.s32 	%r43, %r42, 1072693248;
	mov.b32 	%r44, 0;
	mov.b64 	%fd103, {%r44, %r43};
	mul.f64 	%fd108, %fd103, %fd102;
$L__BB8_7:
	abs.f64 	%fd104, %fd108;
	setp.eq.f64 	%p7, %fd104, 0d7FF0000000000000;
	fma.rn.f64 	%fd105, %fd108, %fd5, %fd108;
	selp.f64 	%fd106, %fd108, %fd105, %p7;
	st.param.f64 	[func_retval0], %fd106;
	ret;

}


// ===== COMPILED SASS (sm_100) =====

	.target	sm_100

	.elftype	@"ET_EXEC"


//--------------------- .note.nv.tkinfo           --------------------------
	.section	.note.nv.tkinfo,"",@"SHT_NOTE"
	.sectionflags	@"SHF_NOTE_NV_TKINFO"
	.tkinfo
        /*0018*/ 	.word	0x00000002
        /*0030*/ 	.string	""
        /*0030*/ 	.string	"ptxas"
        /*0030*/ 	.string	"Cuda compilation tools, release 13.0, V13.0.88"
        /*0030*/ 	.string	"Build cuda_13.0.r13.0/compiler.36424714_0"
        /*0030*/ 	.string	"-arch sm_100 -m 64 "



//--------------------- .note.nv.cuinfo           --------------------------
	.section	.note.nv.cuinfo,"",@"SHT_NOTE"
	.sectionflags	@"SHF_NOTE_NV_CUINFO"
        /*0018*/ 	.short	0x0002
        /*001a*/ 	.short	0x0064
        /*001c*/ 	.short	0x0082
	.zero		2


//--------------------- .nv.info                  --------------------------
	.section	.nv.info,"",@"SHT_CUDA_INFO"
	.align	4


	//----- nvinfo : EIATTR_REGCOUNT
	.align		4
        /*0000*/ 	.byte	0x04, 0x2f
        /*0002*/ 	.short	(.L_46 - .L_45)
	.align		4
.L_45:
        /*0004*/ 	.word	index@(_ZN3cub18CUB_300001_SM_10006detail11EmptyKernelIvEEvv)
        /*0008*/ 	.word	0x00000004


	//----- nvinfo : EIATTR_FRAME_SIZE
	.align		4
.L_46:
        /*000c*/ 	.byte	0x04, 0x11
        /*000e*/ 	.short	(.L_48 - .L_47)
	.align		4
.L_47:
        /*0010*/ 	.word	index@(_ZN3cub18CUB_300001_SM_10006detail11EmptyKernelIvEEvv)
        /*0014*/ 	.word	0x00000000


	//----- nvinfo : EIATTR_REGCOUNT
	.align		4
.L_48:
        /*0018*/ 	.byte	0x04, 0x2f
        /*001a*/ 	.short	(.L_50 - .L_49)
	.align		4
.L_49:
        /*001c*/ 	.word	index@(_ZN3cub18CUB_300001_SM_10006detail6reduce28DeviceReduceSingleTileKernelINS2_10policy_hubIdjN4cuda3std3__44plusIdEEE10Policy1000EN6thrust24THRUST_300001_SM_1000_NS17counting_iteratorIiNSD_11use_defaultESF_SF_EEPdjS9_dd22ComplexRiemannFunctionEEvT0_T1_T2_T3_T4_T6_)
        /*0020*/ 	.word	0x00000038


	//----- nvinfo : EIATTR_FRAME_SIZE
	.align		4
.L_50:
        /*0024*/ 	.byte	0x04, 0x11
        /*0026*/ 	.short	(.L_52 - .L_51)
	.align		4
.L_51:
        /*0028*/ 	.word	index@($_ZN3cub18CUB_300001_SM_10006detail6reduce28DeviceReduceSingleTileKernelINS2_10policy_hubIdjN4cuda3std3__44plusIdEEE10Policy1000EN6thrust24THRUST_300001_SM_1000_NS17counting_iteratorIiNSD_11use_defaultESF_SF_EEPdjS9_dd22ComplexRiemannFunctionEEvT0_T1_T2_T3_T4_T6_$__internal_trig_reduction_slowpathd)
        /*002c*/ 	.word	0x00000028


	//----- nvinfo : EIATTR_FRAME_SIZE
	.align		4
.L_52:
        /*0030*/ 	.byte	0x04, 0x11
        /*0032*/ 	.short	(.L_54 - .L_53)
	.align		4
.L_53:
        /*0034*/ 	.word	index@($_ZN3cub18CUB_300001_SM_10006detail6reduce28DeviceReduceSingleTileKernelINS2_10policy_hubIdjN4cuda3std3__44plusIdEEE10Policy1000EN6thrust24THRUST_300001_SM_1000_NS17counting_iteratorIiNSD_11use_defaultESF_SF_EEPdjS9_dd22ComplexRiemannFunctionEEvT0_T1_T2_T3_T4_T6_$__internal_accurate_pow)
        /*0038*/ 	.word	0x00000028


	//----- nvinfo : EIATTR_FRAME_SIZE
	.align		4
.L_54:
        /*003c*/ 	.byte	0x04, 0x11
        /*003e*/ 	.short	(.L_56 - .L_55)
	.align		4
.L_55:
        /*0040*/ 	.word	index@($__internal_7_$__cuda_sm20_dsqrt_rn_f64_mediumpath_v1)
        /*0044*/ 	.word	0x00000028


	//----- nvinfo : EIATTR_FRAME_SIZE
	.align		4
.L_56:
        /*0048*/ 	.byte	0x04, 0x11
        /*004a*/ 	.short	(.L_58 - .L_57)
	.align		4
.L_57:
        /*004c*/ 	.word	index@($__internal_6_$__cuda_sm20_div_rn_f64_full)
        /*0050*/ 	.word	0x00000028


	//----- nvinfo : EIATTR_FRAME_SIZE
	.align		4
.L_58:
        /*0054*/ 	.byte	0x04, 0x11
        /*0056*/ 	.short	(.L_60 - .L_59)
	.align		4
.L_59:
        /*0058*/ 	.word	index@(_ZN3cub18CUB_300001_SM_10006detail6reduce28DeviceReduceSingleTileKernelINS2_10policy_hubIdjN4cuda3std3__44plusIdEEE10Policy1000EN6thrust24THRUST_300001_SM_1000_NS17counting_iteratorIiNSD_11use_defaultESF_SF_EEPdjS9_dd22ComplexRiemannFunctionEEvT0_T1_T2_T3_T4_T6_)
        /*005c*/ 	.word	0x00000028


	//----- nvinfo : EIATTR_REGCOUNT
	.align		4
.L_60:
        /*0060*/ 	.byte	0x04, 0x2f
        /*0062*/ 	.short	(.L_62 - .L_61)
	.align		4
.L_61:
        /*0064*/ 	.word	index@(_ZN3cub18CUB_300001_SM_10006detail6reduce18DeviceReduceKernelINS2_10policy_hubIdjN4cuda3std3__44plusIdEEE10Policy1000EN6thrust24THRUST_300001_SM_1000_NS17counting_iteratorIiNSD_11use_defaultESF_SF_EEjS9_d22ComplexRiemannFunctionEEvT0_PT3_T1_NS0_13GridEvenShareISL_EET2_T4_)
        /*0068*/ 	.word	0x00000030


	//----- nvinfo : EIATTR_FRAME_SIZE
	.align		4
.L_62:
        /*006c*/ 	.byte	0x04, 0x11
        /*006e*/ 	.short	(.L_64 - .L_63)
	.align		4
.L_63:
        /*0070*/ 	.word	index@($_ZN3cub18CUB_300001_SM_10006detail6reduce18DeviceReduceKernelINS2_10policy_hubIdjN4cuda3std3__44plusIdEEE10Policy1000EN6thrust24THRUST_300001_SM_1000_NS17counting_iteratorIiNSD_11use_defaultESF_SF_EEjS9_d22ComplexRiemannFunctionEEvT0_PT3_T1_NS0_13GridEvenShareISL_EET2_T4_$__internal_trig_reduction_slowpathd)
        /*0074*/ 	.word	0x00000028


	//----- nvinfo : EIATTR_FRAME_SIZE
	.align		4
.L_64:
        /*0078*/ 	.byte	0x04, 0x11
        /*007a*/ 	.short	(.L_66 - .L_65)
	.align		4
.L_65:
        /*007c*/ 	.word	index@($_ZN3cub18CUB_300001_SM_10006detail6reduce18DeviceReduceKernelINS2_10policy_hubIdjN4cuda3std3__44plusIdEEE10Policy1000EN6thrust24THRUST_300001_SM_1000_NS17counting_iteratorIiNSD_11use_defaultESF_SF_EEjS9_d22ComplexRiemannFunctionEEvT0_PT3_T1_NS0_13GridEvenShareISL_EET2_T4_$__internal_accurate_pow)
        /*0080*/ 	.word	0x00000028


	//----- nvinfo : EIATTR_FRAME_SIZE
	.align		4
.L_66:
        /*0084*/ 	.byte	0x04, 0x11
        /*0086*/ 	.short	(.L_68 - .L_67)
	.align		4
.L_67:
        /*0088*/ 	.word	index@($__internal_5_$__cuda_sm20_dsqrt_rn_f64_mediumpath_v1)
        /*008c*/ 	.word	0x00000028


	//----- nvinfo : EIATTR_FRAME_SIZE
	.align		4
.L_68:
        /*0090*/ 	.byte	0x04, 0x11
        /*0092*/ 	.short	(.L_70 - .L_69)
	.align		4
.L_69:
        /*0094*/ 	.word	index@($__internal_4_$__cuda_sm20_div_rn_f64_full)
        /*0098*/ 	.word	0x00000028


	//----- nvinfo : EIATTR_FRAME_SIZE
	.align		4
.L_70:
        /*009c*/ 	.byte	0x04, 0x11
        /*009e*/ 	.short	(.L_72 - .L_71)
	.align		4
.L_71:
        /*00a0*/ 	.word	index@(_ZN3cub18CUB_300001_SM_10006detail6reduce18DeviceReduceKernelINS2_10policy_hubIdjN4cuda3std3__44plusIdEEE10Policy1000EN6thrust24THRUST_300001_SM_1000_NS17counting_iteratorIiNSD_11use_defaultESF_SF_EEjS9_d22ComplexRiemannFunctionEEvT0_PT3_T1_NS0_13GridEvenShareISL_EET2_T4_)
        /*00a4*/ 	.word	0x00000028


	//----- nvinfo : EIATTR_REGCOUNT
	.align		4
.L_72:
        /*00a8*/ 	.byte	0x04, 0x2f
        /*00aa*/ 	.short	(.L_74 - .L_73)
	.align		4
.L_73:
        /*00ac*/ 	.word	index@(_ZN3cub18CUB_300001_SM_10006detail6reduce28DeviceReduceSingleTileKernelINS2_10policy_hubIdjN4cuda3std3__44plusIdEEE10Policy1000EPdSC_iS9_ddNS7_10__identityEEEvT0_T1_T2_T3_T4_T6_)
        /*00b0*/ 	.word	0x00000030


	//----- nvinfo : EIATTR_FRAME_SIZE
	.align		4
.L_74:
        /*00b4*/ 	.byte	0x04, 0x11
        /*00b6*/ 	.short	(.L_76 - .L_75)
	.align		4
.L_75:
        /*00b8*/ 	.word	index@(_ZN3cub18CUB_300001_SM_10006detail6reduce28DeviceReduceSingleTileKernelINS2_10policy_hubIdjN4cuda3std3__44plusIdEEE10Policy1000EPdSC_iS9_ddNS7_10__identityEEEvT0_T1_T2_T3_T4_T6_)
        /*00bc*/ 	.word	0x00000000


	//----- nvinfo : EIATTR_REGCOUNT
	.align		4
.L_76:
        /*00c0*/ 	.byte	0x04, 0x2f
        /*00c2*/ 	.short	(.L_78 - .L_77)
	.align		4
.L_77:
        /*00c4*/ 	.word	index@(_ZN3cub18CUB_300001_SM_10006detail6reduce28DeviceReduceSingleTileKernelINS2_10policy_hubIdyN4cuda3std3__44plusIdEEE10Policy1000EN6thrust24THRUST_300001_SM_1000_NS17counting_iteratorIiNSD_11use_defaultESF_SF_EEPdyS9_dd22ComplexRiemannFunctionEEvT0_T1_T2_T3_T4_T6_)
        /*00c8*/ 	.word	0x00000034


	//----- nvinfo : EIATTR_FRAME_SIZE
	.align		4
.L_78:
        /*00cc*/ 	.byte	0x04, 0x11
        /*00ce*/ 	.short	(.L_80 - .L_79)
	.align		4
.L_79:
        /*00d0*/ 	.word	index@($_ZN3cub18CUB_300001_SM_10006detail6reduce28DeviceReduceSingleTileKernelINS2_10policy_hubIdyN4cuda3std3__44plusIdEEE10Policy1000EN6thrust24THRUST_300001_SM_1000_NS17counting_iteratorIiNSD_11use_defaultESF_SF_EEPdyS9_dd22ComplexRiemannFunctionEEvT0_T1_T2_T3_T4_T6_$__internal_trig_reduction_slowpathd)
        /*00d4*/ 	.word	0x00000028


	//----- nvinfo : EIATTR_FRAME_SIZE
	.align		4
.L_80:
        /*00d8*/ 	.byte	0x04, 0x11
        /*00da*/ 	.short	(.L_82 - .L_81)
	.align		4
.L_81:
        /*00dc*/ 	.word	index@($_ZN3cub18CUB_300001_SM_10006detail6reduce28DeviceReduceSingleTileKernelINS2_10policy_hubIdyN4cuda3std3__44plusIdEEE10Policy1000EN6thrust24THRUST_300001_SM_1000_NS17counting_iteratorIiNSD_11use_defaultESF_SF_EEPdyS9_dd22ComplexRiemannFunctionEEvT0_T1_T2_T3_T4_T6_$__internal_accurate_pow)
        /*00e0*/ 	.word	0x00000028


	//----- nvinfo : EIATTR_FRAME_SIZE
	.align		4
.L_82:
        /*00e4*/ 	.byte	0x04, 0x11
        /*00e6*/ 	.short	(.L_84 - .L_83)
	.align		4
.L_83:
        /*00e8*/ 	.word	index@($__internal_3_$__cuda_sm20_dsqrt_rn_f64_mediumpath_v1)
        /*00ec*/ 	.word	0x00000028


	//----- nvinfo : EIATTR_FRAME_SIZE
	.align		4
.L_84:
        /*00f0*/ 	.byte	0x04, 0x11
        /*00f2*/ 	.short	(.L_86 - .L_85)
	.align		4
.L_85:
        /*00f4*/ 	.word	index@($__internal_2_$__cuda_sm20_div_rn_f64_full)
        /*00f8*/ 	.word	0x00000028


	//----- nvinfo : EIATTR_FRAME_SIZE
	.align		4
.L_86:
        /*00fc*/ 	.byte	0x04, 0x11
        /*00fe*/ 	.short	(.L_88 - .L_87)
	.align		4
.L_87:
        /*0100*/ 	.word	index@(_ZN3cub18CUB_300001_SM_10006detail6reduce28DeviceReduceSingleTileKernelINS2_10policy_hubIdyN4cuda3std3__44plusIdEEE10Policy1000EN6thrust24THRUST_300001_SM_1000_NS17counting_iteratorIiNSD_11use_defaultESF_SF_EEPdyS9_dd22ComplexRiemannFunctionEEvT0_T1_T2_T3_T4_T6_)
        /*0104*/ 	.word	0x00000028


	//----- nvinfo : EIATTR_REGCOUNT
	.align		4
.L_88:
        /*0108*/ 	.byte	0x04, 0x2f
        /*010a*/ 	.short	(.L_90 - .L_89)
	.align		4
.L_89:
        /*010c*/ 	.word	index@(_ZN3cub18CUB_300001_SM_10006detail6reduce18DeviceReduceKernelINS2_10policy_hubIdyN4cuda3std3__44plusIdEEE10Policy1000EN6thrust24THRUST_300001_SM_1000_NS17counting_iteratorIiNSD_11use_defaultESF_SF_EEyS9_d22ComplexRiemannFunctionEEvT0_PT3_T1_NS0_13GridEvenShareISL_EET2_T4_)
        /*0110*/ 	.word	0x00000032


	//----- nvinfo : EIATTR_FRAME_SIZE
	.align		4
.L_90:
        /*0114*/ 	.byte	0x04, 0x11
        /*0116*/ 	.short	(.L_92 - .L_91)
	.align		4
.L_91:
        /*0118*/ 	.word	index@($_ZN3cub18CUB_300001_SM_10006detail6reduce18DeviceReduceKernelINS2_10policy_hubIdyN4cuda3std3__44plusIdEEE10Policy1000EN6thrust24THRUST_300001_SM_1000_NS17counting_iteratorIiNSD_11use_defaultESF_SF_EEyS9_d22ComplexRiemannFunctionEEvT0_PT3_T1_NS0_13GridEvenShareISL_EET2_T4_$__internal_trig_reduction_slowpathd)
        /*011c*/ 	.word	0x00000028


	//----- nvinfo : EIATTR_FRAME_SIZE
	.align		4
.L_92:
        /*0120*/ 	.byte	0x04, 0x11
        /*0122*/ 	.short	(.L_94 - .L_93)
	.align		4
.L_93:
        /*0124*/ 	.word	index@($_ZN3cub18CUB_300001_SM_10006detail6reduce18DeviceReduceKernelINS2_10policy_hubIdyN4cuda3std3__44plusIdEEE10Policy1000EN6thrust24THRUST_300001_SM_1000_NS17counting_iteratorIiNSD_11use_defaultESF_SF_EEyS9_d22ComplexRiemannFunctionEEvT0_PT3_T1_NS0_13GridEvenShareISL_EET2_T4_$__internal_accurate_pow)
        /*0128*/ 	.word	0x00000028


	//----- nvinfo : EIATTR_FRAME_SIZE
	.align		4
.L_94:
        /*012c*/ 	.byte	0x04, 0x11
        /*012e*/ 	.short	(.L_96 - .L_95)
	.align		4
.L_95:
        /*0130*/ 	.word	index@($__internal_1_$__cuda_sm20_dsqrt_rn_f64_mediumpath_v1)
        /*0134*/ 	.word	0x00000028


	//----- nvinfo : EIATTR_FRAME_SIZE
	.align		4
.L_96:
        /*0138*/ 	.byte	0x04, 0x11
        /*013a*/ 	.short	(.L_98 - .L_97)
	.align		4
.L_97:
        /*013c*/ 	.word	index@($__internal_0_$__cuda_sm20_div_rn_f64_full)
        /*0140*/ 	.word	0x00000028


	//----- nvinfo : EIATTR_FRAME_SIZE
	.align		4
.L_98:
        /*0144*/ 	.byte	0x04, 0x11
        /*0146*/ 	.short	(.L_100 - .L_99)
	.align		4
.L_99:
        /*0148*/ 	.word	index@(_ZN3cub18CUB_300001_SM_10006detail6reduce18DeviceReduceKernelINS2_10policy_hubIdyN4cuda3std3__44plusIdEEE10Policy1000EN6thrust24THRUST_300001_SM_1000_NS17counting_iteratorIiNSD_11use_defaultESF_SF_EEyS9_d22ComplexRiemannFunctionEEvT0_PT3_T1_NS0_13GridEvenShareISL_EET2_T4_)
        /*014c*/ 	.word	0x00000028


	//----- nvinfo : EIATTR_REGCOUNT
	.align		4
.L_100:
        /*0150*/ 	.byte	0x04, 0x2f
        /*0152*/ 	.short	(.L_102 - .L_101)
	.align		4
.L_101:
        /*0154*/ 	.word	index@(_ZN3cub18CUB_300001_SM_10006detail6reduce28DeviceReduceSingleTileKernelINS2_10policy_hubIdyN4cuda3std3__44plusIdEEE10Policy1000EPdSC_iS9_ddNS7_10__identityEEEvT0_T1_T2_T3_T4_T6_)
        /*0158*/ 	.word	0x00000030


	//----- nvinfo : EIATTR_FRAME_SIZE
	.align		4
.L_102:
        /*015c*/ 	.byte	0x04, 0x11
        /*015e*/ 	.short	(.L_104 - .L_103)
	.align		4
.L_103:
        /*0160*/ 	.word	index@(_ZN3cub18CUB_300001_SM_10006detail6reduce28DeviceReduceSingleTileKernelINS2_10policy_hubIdyN4cuda3std3__44plusIdEEE10Policy1000EPdSC_iS9_ddNS7_10__identityEEEvT0_T1_T2_T3_T4_T6_)
        /*0164*/ 	.word	0x00000000


	//----- nvinfo : EIATTR_MIN_STACK_SIZE
	.align		4
.L_104:
        /*0168*/ 	.byte	0x04, 0x12
        /*016a*/ 	.short	(.L_106 - .L_105)
	.align		4
.L_105:
        /*016c*/ 	.word	index@(_ZN3cub18CUB_300001_SM_10006detail6reduce28DeviceReduceSingleTileKernelINS2_10policy_hubIdyN4cuda3std3__44plusIdEEE10Policy1000EPdSC_iS9_ddNS7_10__identityEEEvT0_T1_T2_T3_T4_T6_)
        /*0170*/ 	.word	0x00000000


	//----- nvinfo : EIATTR_MIN_STACK_SIZE
	.align		4
.L_106:
        /*0174*/ 	.byte	0x04, 0x12
        /*0176*/ 	.short	(.L_108 - .L_107)
	.align		4
.L_107:
        /*0178*/ 	.word	index@(_ZN3cub18CUB_300001_SM_10006detail6reduce18DeviceReduceKernelINS2_10policy_hubIdyN4cuda3std3__44plusIdEEE10Policy1000EN6thrust24THRUST_300001_SM_1000_NS17counting_iteratorIiNSD_11use_defaultESF_SF_EEyS9_d22ComplexRiemannFunctionEEvT0_PT3_T1_NS0_13GridEvenShareISL_EET2_T4_)
        /*017c*/ 	.word	0x00000028


	//----- nvinfo : EIATTR_MIN_STACK_SIZE
	.align		4
.L_108:
        /*0180*/ 	.byte	0x04, 0x12
        /*0182*/ 	.short	(.L_110 - .L_109)
	.align		4
.L_109:
        /*0184*/ 	.word	index@(_ZN3cub18CUB_300001_SM_10006detail6reduce28DeviceReduceSingleTileKernelINS2_10policy_hubIdyN4cuda3std3__44plusIdEEE10Policy1000EN6thrust24THRUST_300001_SM_1000_NS17counting_iteratorIiNSD_11use_defaultESF_SF_EEPdyS9_dd22ComplexRiemannFunctionEEvT0_T1_T2_T3_T4_T6_)
        /*0188*/ 	.word	0x00000028


	//----- nvinfo : EIATTR_MIN_STACK_SIZE
	.align		4
.L_110:
        /*018c*/ 	.byte	0x04, 0x12
        /*018e*/ 	.short	(.L_112 - .L_111)
	.align		4
.L_111:
        /*0190*/ 	.word	index@(_ZN3cub18CUB_300001_SM_10006detail6reduce28DeviceReduceSingleTileKernelINS2_10policy_hubIdjN4cuda3std3__44plusIdEEE10Policy1000EPdSC_iS9_ddNS7_10__identityEEEvT0_T1_T2_T3_T4_T6_)
        /*0194*/ 	.word	0x00000000


	//----- nvinfo : EIATTR_MIN_STACK_SIZE
	.align		4
.L_112:
        /*0198*/ 	.byte	0x04, 0x12
        /*019a*/ 	.short	(.L_114 - .L_113)
	.align		4
.L_113:
        /*019c*/ 	.word	index@(_ZN3cub18CUB_300001_SM_10006detail6reduce18DeviceReduceKernelINS2_10policy_hubIdjN4cuda3std3__44plusIdEEE10Policy1000EN6thrust24THRUST_300001_SM_1000_NS17counting_iteratorIiNSD_11use_defaultESF_SF_EEjS9_d22ComplexRiemannFunctionEEvT0_PT3_T1_NS0_13GridEvenShareISL_EET2_T4_)
        /*01a0*/ 	.word	0x00000028


	//----- nvinfo : EIATTR_MIN_STACK_SIZE
	.align		4
.L_114:
        /*01a4*/ 	.byte	0x04, 0x12
        /*01a6*/ 	.short	(.L_116 - .L_115)
	.align		4
.L_115:
        /*01a8*/ 	.word	index@(_ZN3cub18CUB_300001_SM_10006detail6reduce28DeviceReduceSingleTileKernelINS2_10policy_hubIdjN4cuda3std3__44plusIdEEE10Policy1000EN6thrust24THRUST_300001_SM_1000_NS17counting_iteratorIiNSD_11use_defaultESF_SF_EEPdjS9_dd22ComplexRiemannFunctionEEvT0_T1_T2_T3_T4_T6_)
        /*01ac*/ 	.word	0x00000028


	//----- nvinfo : EIATTR_MIN_STACK_SIZE
	.align		4
.L_116:
        /*01b0*/ 	.byte	0x04, 0x12
        /*01b2*/ 	.short	(.L_118 - .L_117)
	.align		4
.L_117:
        /*01b4*/ 	.word	index@(_ZN3cub18CUB_300001_SM_10006detail11EmptyKernelIvEEvv)
        /*01b8*/ 	.word	0x00000000
.L_118:


//--------------------- .nv.compat                --------------------------
	.section	.nv.compat,"",@"SHT_CUDA_COMPAT_INFO"
	.align	4
        /*0000*/ 	.byte	0x02, 0x09, 0x00, 0x00, 0x02, 0x02, 0x01, 0x00, 0x02, 0x05, 0x05, 0x00, 0x03, 0x07, 0x01, 0x01
        /*0010*/ 	.byte	0x02, 0x03, 0x00, 0x00, 0x02, 0x06, 0x01, 0x00, 0x04, 0x0b, 0x08, 0x00, 0x01, 0x00, 0x00, 0x00
        /*0020*/ 	.byte	0x00, 0x00, 0x00, 0x00


//--------------------- .nv.info._ZN3cub18CUB_300001_SM_10006detail6reduce28DeviceReduceSingleTileKernelINS2_10policy_hubIdyN4cuda3std3__44plusIdEEE10Policy1000EPdSC_iS9_ddNS7_10__identityEEEvT0_T1_T2_T3_T4_T6_ --------------------------
	.section	.nv.info._ZN3cub18CUB_300001_SM_10006detail6reduce28DeviceReduceSingleTileKernelINS2_10policy_hubIdyN4cuda3std3__44plusIdEEE10Policy1000EPdSC_iS9_ddNS7_10__identityEEEvT0_T1_T2_T3_T4_T6_,"",@"SHT_CUDA_INFO"
	.sectionflags	@""
	.align	4


	//----- nvinfo : EIATTR_CUDA_API_VERSION
	.align		4
        /*0000*/ 	.byte	0x04, 0x37
        /*0002*/ 	.short	(.L_120 - .L_119)
.L_119:
        /*0004*/ 	.word	0x00000082


	//----- nvinfo : EIATTR_KPARAM_INFO
	.align		4
.L_120:
        /*0008*/ 	.byte	0x04, 0x17
        /*000a*/ 	.short	(.L_122 - .L_121)
.L_121:
        /*000c*/ 	.word	0x00000000
        /*0010*/ 	.short	0x0005
        /*0012*/ 	.short	0x0020
        /*0014*/ 	.byte	0x00, 0xf0, 0x05, 0x00


	//----- nvinfo : EIATTR_KPARAM_INFO
	.align		4
.L_122:
        /*0018*/ 	.byte	0x04, 0x17
        /*001a*/ 	.short	(.L_124 - .L_123)
.L_123:
        /*001c*/ 	.word	0x00000000
        /*0020*/ 	.short	0x0004
        /*0022*/ 	.short	0x0018
        /*0024*/ 	.byte	0x00, 0xf0, 0x21, 0x00


	//----- nvinfo : EIATTR_KPARAM_INFO
	.align		4
.L_124:
        /*0028*/ 	.byte	0x04, 0x17
        /*002a*/ 	.short	(.L_126 - .L_125)
.L_125:
        /*002c*/ 	.word	0x00000000
        /*0030*/ 	.short	0x0003
        /*0032*/ 	.short	0x0014
        /*0034*/ 	.byte	0x00, 0xf0, 0x05, 0x00


	//----- nvinfo : EIATTR_KPARAM_INFO
	.align		4
.L_126:
        /*0038*/ 	.byte	0x04, 0x17
        /*003a*/ 	.short	(.L_128 - .L_127)
.L_127:
        /*003c*/ 	.word	0x00000000
        /*0040*/ 	.short	0x0002
        /*0042*/ 	.short	0x0010
        /*0044*/ 	.byte	0x00, 0xf0, 0x11, 0x00


	//----- nvinfo : EIATTR_KPARAM_INFO
	.align		4
.L_128:
        /*0048*/ 	.byte	0x04, 0x17
        /*004a*/ 	.short	(.L_130 - .L_129)
.L_129:
        /*004c*/ 	.word	0x00000000
        /*0050*/ 	.short	0x0001
        /*0052*/ 	.short	0x0008
        /*0054*/ 	.byte	0x00, 0xf5, 0x21, 0x00


	//----- nvinfo : EIATTR_KPARAM_INFO
	.align		4
.L_130:
        /*0058*/ 	.byte	0x04, 0x17
        /*005a*/ 	.short	(.L_132 - .L_131)
.L_131:
        /*005c*/ 	.word	0x00000000
        /*0060*/ 	.short	0x0000
        /*0062*/ 	.short	0x0000
        /*0064*/ 	.byte	0x00, 0xf5, 0x21, 0x00


	//----- nvinfo : EIATTR_SPARSE_MMA_MASK
	.align		4
.L_132:
        /*0068*/ 	.byte	0x03, 0x50
        /*006a*/ 	.short	0x0000


	//----- nvinfo : EIATTR_MAXREG_COUNT
	.align		4
        /*006c*/ 	.byte	0x03, 0x1b
        /*006e*/ 	.short	0x0080


	//----- nvinfo : EIATTR_NUM_BARRIERS
	.align		4
        /*0070*/ 	.byte	0x02, 0x4c
        /*0072*/ 	.byte	0x01
	.zero		1


	//----- nvinfo : EIATTR_MERCURY_ISA_VERSION
	.align		4
        /*0074*/ 	.byte	0x03, 0x5f
        /*0076*/ 	.short	0x0101


	//----- nvinfo : EIATTR_COOP_GROUP_MASK_REGIDS
	.align		4
        /*0078*/ 	.byte	0x04, 0x29
        /*007a*/ 	.short	(.L_134 - .L_133)


	//   ....[0]....
.L_133:
        /*007c*/ 	.word	0xffffffff


	//   ....[1]....
        /*0080*/ 	.word	0xffffffff


	//   ....[2]....
        /*0084*/ 	.word	0xffffffff


	//   ....[3]....
        /*0088*/ 	.word	0xffffffff


	//   ....[4]....
        /*008c*/ 	.word	0xffffffff


	//   ....[5]....
        /*0090*/ 	.word	0xffffffff


	//   ....[6]....
        /*0094*/ 	.word	0xffffffff


	//   ....[7]....
        /*0098*/ 	.word	0xffffffff


	//   ....[8]....
        /*009c*/ 	.word	0xffffffff


	//   ....[9]....
        /*00a0*/ 	.word	0xffffffff


	//   ....[10]....
        /*00a4*/ 	.word	0xffffffff


	//   ....[11]....
        /*00a8*/ 	.word	0xffffffff


	//   ....[12]....
        /*00ac*/ 	.word	0xffffffff


	//   ....[13]....
        /*00b0*/ 	.word	0xffffffff


	//   ....[14]....
        /*00b4*/ 	.word	0xffffffff


	//   ....[15]....
        /*00b8*/ 	.word	0xffffffff


	//   ....[16]....
        /*00bc*/ 	.word	0xffffffff


	//   ....[17]....
        /*00c0*/ 	.word	0xffffffff


	//   ....[18]....
        /*00c4*/ 	.word	0xffffffff


	//   ....[19]....
        /*00c8*/ 	.word	0xffffffff


	//   ....[20]....
        /*00cc*/ 	.word	0xffffffff


	//   ....[21]....
        /*00d0*/ 	.word	0xffffffff


	//   ....[22]....
        /*00d4*/ 	.word	0xffffffff


	//   ....[23]....
        /*00d8*/ 	.word	0xffffffff


	//   ....[24]....
        /*00dc*/ 	.word	0xffffffff


	//   ....[25]....
        /*00e0*/ 	.word	0xffffffff


	//   ....[26]....
        /*00e4*/ 	.word	0xffffffff


	//   ....[27]....
        /*00e8*/ 	.word	0xffffffff


	//   ....[28]....
        /*00ec*/ 	.word	0xffffffff


	//   ....[29]....
        /*00f0*/ 	.word	0xffffffff


	//----- nvinfo : EIATTR_COOP_GROUP_INSTR_OFFSETS
	.align		4
.L_134:
        /*00f4*/ 	.byte	0x04, 0x28
        /*00f6*/ 	.short	(.L_136 - .L_135)


	//   ....[0]....
.L_135:
        /*00f8*/ 	.word	0x00000960


	//   ....[1]....
        /*00fc*/ 	.word	0x00000970


	//   ....[2]....
        /*0100*/ 	.word	0x000009e0


	//   ....[3]....
        /*0104*/ 	.word	0x00000a10


	//   ....[4]....
        /*0108*/ 	.word	0x00000a70


	//   ....[5]....
        /*010c*/ 	.word	0x00000a80


	//   ....[6]....
        /*0110*/ 	.word	0x00000ae0


	//   ....[7]....
        /*0114*/ 	.word	0x00000af0


	//   ....[8]....
        /*0118*/ 	.word	0x00000b40


	//   ....[9]....
        /*011c*/ 	.word	0x00000b60


	//   ....[10]....
        /*0120*/ 	.word	0x00000e10


	//   ....[11]....
        /*0124*/ 	.word	0x00000e20


	//   ....[12]....
        /*0128*/ 	.word	0x00000eb0


	//   ....[13]....
        /*012c*/ 	.word	0x00000ed0


	//   ....[14]....
        /*0130*/ 	.word	0x00000f20


	//   ....[15]....
        /*0134*/ 	.word	0x00000f40


	//   ....[16]....
        /*0138*/ 	.word	0x00000f90


	//   ....[17]....
        /*013c*/ 	.word	0x00000fb0


	//   ....[18]....
        /*0140*/ 	.word	0x00001000


	//   ....[19]....
        /*0144*/ 	.word	0x00001030


	//   ....[20]....
        /*0148*/ 	.word	0x000020b0


	//   ....[21]....
        /*014c*/ 	.word	0x000020c0


	//   ....[22]....
        /*0150*/ 	.word	0x00002130


	//   ....[23]....
        /*0154*/ 	.word	0x00002140


	//   ....[24]....
        /*0158*/ 	.word	0x000021a0


	//   ....[25]....
        /*015c*/ 	.word	0x000021b0


	//   ....[26]....
        /*0160*/ 	.word	0x00002200


	//   ....[27]....
        /*0164*/ 	.word	0x00002220


	//   ....[28]....
        /*0168*/ 	.word	0x00002280


	//   ....[29]....
        /*016c*/ 	.word	0x000022b0


	//----- nvinfo : EIATTR_VRC_CTA_INIT_COUNT
	.align		4
.L_136:
        /*0170*/ 	.byte	0x02, 0x4a
	.zero		1
	.zero		1


	//----- nvinfo : EIATTR_EXIT_INSTR_OFFSETS
	.align		4
        /*0174*/ 	.byte	0x04, 0x1c
        /*0176*/ 	.short	(.L_138 - .L_137)


	//   ....[0]....
.L_137:
        /*0178*/ 	.word	0x00000080


	//   ....[1]....
        /*017c*/ 	.word	0x000000c0


	//   ....[2]....
        /*0180*/ 	.word	0x00002510


	//   ....[3]....
        /*0184*/ 	.word	0x00002560


	//----- nvinfo : EIATTR_MAX_THREADS
	.align		4
.L_138:
        /*0188*/ 	.byte	0x04, 0x05
        /*018a*/ 	.short	(.L_140 - .L_139)
.L_139:
        /*018c*/ 	.word	0x00000200
        /*0190*/ 	.word	0x00000001
        /*0194*/ 	.word	0x00000001


	//----- nvinfo : EIATTR_CRS_STACK_SIZE
	.align		4
.L_140:
        /*0198*/ 	.byte	0x04, 0x1e
        /*019a*/ 	.short	(.L_142 - .L_141)
.L_141:
        /*019c*/ 	.word	0x00000000


	//----- nvinfo : EIATTR_CBANK_PARAM_SIZE
	.align		4
.L_142:
        /*01a0*/ 	.byte	0x03, 0x19
        /*01a2*/ 	.short	0x0021


	//----- nvinfo : EIATTR_PARAM_CBANK
	.align		4
        /*01a4*/ 	.byte	0x04, 0x0a
        /*01a6*/ 	.short	(.L_144 - .L_143)
	.align		4
.L_143:
        /*01a8*/ 	.word	index@(.nv.constant0._ZN3cub18CUB_300001_SM_10006detail6reduce28DeviceReduceSingleTileKernelINS2_10policy_hubIdyN4cuda3std3__44plusIdEEE10Policy1000EPdSC_iS9_ddNS7_10__identityEEEvT0_T1_T2_T3_T4_T6_)
        /*01ac*/ 	.short	0x0380
        /*01ae*/ 	.short	0x0021


	//----- nvinfo : EIATTR_SW_WAR
	.align		4
.L_144:
        /*01b0*/ 	.byte	0x04, 0x36
        /*01b2*/ 	.short	(.L_146 - .L_145)
.L_145:
        /*01b4*/ 	.word	0x00000008
.L_146:


//--------------------- .nv.info._ZN3cub18CUB_300001_SM_10006detail6reduce18DeviceReduceKernelINS2_10policy_hubIdyN4cuda3std3__44plusIdEEE10Policy1000EN6thrust24THRUST_300001_SM_1000_NS17counting_iteratorIiNSD_11use_defaultESF_SF_EEyS9_d22ComplexRiemannFunctionEEvT0_PT3_T1_NS0_13GridEvenShareISL_EET2_T4_ --------------------------
	.section	.nv.info._ZN3cub18CUB_300001_SM_10006detail6reduce18DeviceReduceKernelINS2_10policy_hubIdyN4cuda3std3__44plusIdEEE10Policy1000EN6thrust24THRUST_300001_SM_1000_NS17counting_iteratorIiNSD_11use_defaultESF_SF_EEyS9_d22ComplexRiemannFunctionEEvT0_PT3_T1_NS0_13GridEvenShareISL_EET2_T4_,"",@"SHT_CUDA_INFO"
	.sectionflags	@""
	.align	4


	//----- nvinfo : EIATTR_CUDA_API_VERSION
	.align		4
        /*0000*/ 	.byte	0x04, 0x37
        /*0002*/ 	.short	(.L_148 - .L_147)
.L_147:
        /*0004*/ 	.word	0x00000082


	//----- nvinfo : EIATTR_KPARAM_INFO
	.align		4
.L_148:
        /*0008*/ 	.byte	0x04, 0x17
        /*000a*/ 	.short	(.L_150 - .L_149)
.L_149:
        /*000c*/ 	.word	0x00000000
        /*0010*/ 	.short	0x0005
        /*0012*/ 	.short	0x0068
        /*0014*/ 	.byte	0x00, 0xf0, 0x41, 0x00


	//----- nvinfo : EIATTR_KPARAM_INFO
	.align		4
.L_150:
        /*0018*/ 	.byte	0x04, 0x17
        /*001a*/ 	.short	(.L_152 - .L_151)
.L_151:
        /*001c*/ 	.word	0x00000000
        /*0020*/ 	.short	0x0004
        /*0022*/ 	.short	0x0060
        /*0024*/ 	.byte	0x00, 0xf0, 0x05, 0x00


	//----- nvinfo : EIATTR_KPARAM_INFO
	.align		4
.L_152:
        /*0028*/ 	.byte	0x04, 0x17
        /*002a*/ 	.short	(.L_154 - .L_153)
.L_153:
        /*002c*/ 	.word	0x00000000
        /*0030*/ 	.short	0x0003
        /*0032*/ 	.short	0x0018
        /*0034*/ 	.byte	0x00, 0xf0, 0x21, 0x01


	//----- nvinfo : EIATTR_KPARAM_INFO
	.align		4
.L_154:
        /*0038*/ 	.byte	0x04, 0x17
        /*003a*/ 	.short	(.L_156 - .L_155)
.L_155:
        /*003c*/ 	.word	0x00000000
        /*0040*/ 	.short	0x0002
        /*0042*/ 	.short	0x0010
        /*0044*/ 	.byte	0x00, 0xf0, 0x21, 0x00


	//----- nvinfo : EIATTR_KPARAM_INFO
	.align		4
.L_156:
        /*0048*/ 	.byte	0x04, 0x17
        /*004a*/ 	.short	(.L_158 - .L_157)
.L_157:
        /*004c*/ 	.word	0x00000000
        /*0050*/ 	.short	0x0001
        /*0052*/ 	.short	0x0008
        /*0054*/ 	.byte	0x00, 0xf5, 0x21, 0x00


	//----- nvinfo : EIATTR_KPARAM_INFO
	.align		4
.L_158:
        /*0058*/ 	.byte	0x04, 0x17
        /*005a*/ 	.short	(.L_160 - .L_159)
.L_159:
        /*005c*/ 	.word	0x00000000
        /*0060*/ 	.short	0x0000
        /*0062*/ 	.short	0x0000
        /*0064*/ 	.byte	0x00, 0xf0, 0x11, 0x00


	//----- nvinfo : EIATTR_SPARSE_MMA_MASK
	.align		4
.L_160:
        /*0068*/ 	.byte	0x03, 0x50
        /*006a*/ 	.short	0x0000


	//----- nvinfo : EIATTR_MAXREG_COUNT
	.align		4
        /*006c*/ 	.byte	0x03, 0x1b
        /*006e*/ 	.short	0x0080


	//----- nvinfo : EIATTR_NUM_BARRIERS
	.align		4
        /*0070*/ 	.byte	0x02, 0x4c
        /*0072*/ 	.byte	0x01
	.zero		1


	//----- nvinfo : EIATTR_MERCURY_ISA_VERSION
	.align		4
        /*0074*/ 	.byte	0x03, 0x5f
        /*0076*/ 	.short	0x0101


	//----- nvinfo : EIATTR_COOP_GROUP_MASK_REGIDS
	.align		4
        /*0078*/ 	.byte	0x04, 0x29
        /*007a*/ 	.short	(.L_162 - .L_161)


	//   ....[0]....
.L_161:
        /*007c*/ 	.word	0xffffffff


	//   ....[1]....
        /*0080*/ 	.word	0xffffffff


	//   ....[2]....
        /*0084*/ 	.word	0xffffffff


	//   ....[3]....
        /*0088*/ 	.word	0xffffffff


	//   ....[4]....
        /*008c*/ 	.word	0xffffffff


	//   ....[5]....
        /*0090*/ 	.word	0xffffffff


	//   ....[6]....
        /*0094*/ 	.word	0xffffffff


	//   ....[7]....
        /*0098*/ 	.word	0xffffffff


	//   ....[8]....
        /*009c*/ 	.word	0xffffffff


	//   ....[9]....
        /*00a0*/ 	.word	0xffffffff


	//   ....[10]....
        /*00a4*/ 	.word	0xffffffff


	//   ....[11]....
        /*00a8*/ 	.word	0xffffffff


	//   ....[12]....
        /*00ac*/ 	.word	0xffffffff


	//   ....[13]....
        /*00b0*/ 	.word	0xffffffff


	//   ....[14]....
        /*00b4*/ 	.word	0xffffffff


	//   ....[15]....
        /*00b8*/ 	.word	0xffffffff


	//   ....[16]....
        /*00bc*/ 	.word	0xffffffff


	//   ....[17]....
        /*00c0*/ 	.word	0xffffffff


	//   ....[18]....
        /*00c4*/ 	.word	0xffffffff


	//   ....[19]....
        /*00c8*/ 	.word	0xffffffff


	//   ....[20]....
        /*00cc*/ 	.word	0xffffffff


	//   ....[21]....
        /*00d0*/ 	.word	0xffffffff


	//   ....[22]....
        /*00d4*/ 	.word	0xffffffff


	//   ....[23]....
        /*00d8*/ 	.word	0xffffffff


	//   ....[24]....
        /*00dc*/ 	.word	0xffffffff


	//   ....[25]....
        /*00e0*/ 	.word	0xffffffff


	//   ....[26]....
        /*00e4*/ 	.word	0xffffffff


	//   ....[27]....
        /*00e8*/ 	.word	0xffffffff


	//   ....[28]....
        /*00ec*/ 	.word	0xffffffff


	//   ....[29]....
        /*00f0*/ 	.word	0xffffffff


	//----- nvinfo : EIATTR_COOP_GROUP_INSTR_OFFSETS
	.align		4
.L_162:
        /*00f4*/ 	.byte	0x04, 0x28
        /*00f6*/ 	.short	(.L_164 - .L_163)


	//   ....[0]....
.L_163:
        /*00f8*/ 	.word	0x000034e0


	//   ....[1]....
        /*00fc*/ 	.word	0x000034f0


	//   ....[2]....
        /*0100*/ 	.word	0x00003560


	//   ....[3]....
        /*0104*/ 	.word	0x00003590


	//   ....[4]....
        /*0108*/ 	.word	0x00003600


	//   ....[5]....
        /*010c*/ 	.word	0x00003620


	//   ....[6]....
        /*0110*/ 	.word	0x00003680


	//   ....[7]....
        /*0114*/ 	.word	0x00003690


	//   ....[8]....
        /*0118*/ 	.word	0x000036e0


	//   ....[9]....
        /*011c*/ 	.word	0x000036f0


	//   ....[10]....
        /*0120*/ 	.word	0x00003990


	//   ....[11]....
        /*0124*/ 	.word	0x000039a0


	//   ....[12]....
        /*0128*/ 	.word	0x00003a20


	//   ....[13]....
        /*012c*/ 	.word	0x00003a40


	//   ....[14]....
        /*0130*/ 	.word	0x00003a90


	//   ....[15]....
        /*0134*/ 	.word	0x00003ab0


	//   ....[16]....
        /*0138*/ 	.word	0x00003b00


	//   ....[17]....
        /*013c*/ 	.word	0x00003b30


	//   ....[18]....
        /*0140*/ 	.word	0x00003ba0


	//   ....[19]....
        /*0144*/ 	.word	0x00003bc0


	//   ....[20]....
        /*0148*/ 	.word	0x0001c5b0


	//   ....[21]....
        /*014c*/ 	.word	0x0001c5c0


	//   ....[22]....
        /*0150*/ 	.word	0x0001c640


	//   ....[23]....
        /*0154*/ 	.word	0x0001c650


	//   ....[24]....
        /*0158*/ 	.word	0x0001c6b0


	//   ....[25]....
        /*015c*/ 	.word	0x0001c6c0


	//   ....[26]....
        /*0160*/ 	.word	0x0001c710


	//   ....[27]....
        /*0164*/ 	.word	0x0001c740


	//   ....[28]....
        /*0168*/ 	.word	0x0001c7c0


	//   ....[29]....
        /*016c*/ 	.word	0x0001c7d0


	//----- nvinfo : EIATTR_VRC_CTA_INIT_COUNT
	.align		4
.L_164:
        /*0170*/ 	.byte	0x02, 0x4a
	.zero		1
	.zero		1


	//----- nvinfo : EIATTR_EXIT_INSTR_OFFSETS
	.align		4
        /*0174*/ 	.byte	0x04, 0x1c
        /*0176*/ 	.short	(.L_166 - .L_165)


	//   ....[0]....
.L_165:
        /*0178*/ 	.word	0x0001ca00


	//   ....[1]....
        /*017c*/ 	.word	0x0001ca50


	//----- nvinfo : EIATTR_MAX_THREADS
	.align		4
.L_166:
        /*0180*/ 	.byte	0x04, 0x05
        /*0182*/ 	.short	(.L_168 - .L_167)
.L_167:
        /*0184*/ 	.word	0x00000200
        /*0188*/ 	.word	0x00000001
        /*018c*/ 	.word	0x00000001


	//----- nvinfo : EIATTR_CRS_STACK_SIZE
	.align		4
.L_168:
        /*0190*/ 	.byte	0x04, 0x1e
        /*0192*/ 	.short	(.L_170 - .L_169)
.L_169:
        /*0194*/ 	.word	0x00000000


	//----- nvinfo : EIATTR_CBANK_PARAM_SIZE
	.align		4
.L_170:
        /*0198*/ 	.byte	0x03, 0x19
        /*019a*/ 	.short	0x0078


	//----- nvinfo : EIATTR_PARAM_CBANK
	.align		4
        /*019c*/ 	.byte	0x04, 0x0a
        /*019e*/ 	.short	(.L_172 - .L_171)
	.align		4
.L_171:
        /*01a0*/ 	.word	index@(.nv.constant0._ZN3cub18CUB_300001_SM_10006detail6reduce18DeviceReduceKernelINS2_10policy_hubIdyN4cuda3std3__44plusIdEEE10Policy1000EN6thrust24THRUST_300001_SM_1000_NS17counting_iteratorIiNSD_11use_defaultESF_SF_EEyS9_d22ComplexRiemannFunctionEEvT0_PT3_T1_NS0_13GridEvenShareISL_EET2_T4_)
        /*01a4*/ 	.short	0x0380
        /*01a6*/ 	.short	0x0078


	//----- nvinfo : EIATTR_SW_WAR
	.align		4
.L_172:
        /*01a8*/ 	.byte	0x04, 0x36
        /*01aa*/ 	.short	(.L_174 - .L_173)
.L_173:
        /*01ac*/ 	.word	0x00000008
.L_174:


//--------------------- .nv.info._ZN3cub18CUB_300001_SM_10006detail6reduce28DeviceReduceSingleTileKernelINS2_10policy_hubIdyN4cuda3std3__44plusIdEEE10Policy1000EN6thrust24THRUST_300001_SM_1000_NS17counting_iteratorIiNSD_11use_defaultESF_SF_EEPdyS9_dd22ComplexRiemannFunctionEEvT0_T1_T2_T3_T4_T6_ --------------------------
	.section	.nv.info._ZN3cub18CUB_300001_SM_10006detail6reduce28DeviceReduceSingleTileKernelINS2_10policy_hubIdyN4cuda3std3__44plusIdEEE10Policy1000EN6thrust24THRUST_300001_SM_1000_NS17counting_iteratorIiNSD_11use_defaultESF_SF_EEPdyS9_dd22ComplexRiemannFunctionEEvT0_T1_T2_T3_T4_T6_,"",@"SHT_CUDA_INFO"
	.sectionflags	@""
	.align	4


	//----- nvinfo : EIATTR_CUDA_API_VERSION
	.align		4
        /*0000*/ 	.byte	0x04, 0x37
        /*0002*/ 	.short	(.L_176 - .L_175)
.L_175:
        /*0004*/ 	.word	0x00000082


	//----- nvinfo : EIATTR_KPARAM_INFO
	.align		4
.L_176:
        /*0008*/ 	.byte	0x04, 0x17
        /*000a*/ 	.short	(.L_178 - .L_177)
.L_177:
        /*000c*/ 	.word	0x00000000
        /*0010*/ 	.short	0x0005
        /*0012*/ 	.short	0x0028
        /*0014*/ 	.byte	0x00, 0xf0, 0x41, 0x00


	//----- nvinfo : EIATTR_KPARAM_INFO
	.align		4
.L_178:
        /*0018*/ 	.byte	0x04, 0x17
        /*001a*/ 	.short	(.L_180 - .L_179)
.L_179:
        /*001c*/ 	.word	0x00000000
        /*0020*/ 	.short	0x0004
        /*0022*/ 	.short	0x0020
        /*0024*/ 	.byte	0x00, 0xf0, 0x21, 0x00


	//----- nvinfo : EIATTR_KPARAM_INFO
	.align		4
.L_180:
        /*0028*/ 	.byte	0x04, 0x17
        /*002a*/ 	.short	(.L_182 - .L_181)
.L_181:
        /*002c*/ 	.word	0x00000000
        /*0030*/ 	.short	0x0003
        /*0032*/ 	.short	0x0018
        /*0034*/ 	.byte	0x00, 0xf0, 0x05, 0x00


	//----- nvinfo : EIATTR_KPARAM_INFO
	.align		4
.L_182:
        /*0038*/ 	.byte	0x04, 0x17
        /*003a*/ 	.short	(.L_184 - .L_183)
.L_183:
        /*003c*/ 	.word	0x00000000
        /*0040*/ 	.short	0x0002
        /*0042*/ 	.short	0x0010
        /*0044*/ 	.byte	0x00, 0xf0, 0x21, 0x00


	//----- nvinfo : EIATTR_KPARAM_INFO
	.align		4
.L_184:
        /*0048*/ 	.byte	0x04, 0x17
        /*004a*/ 	.short	(.L_186 - .L_185)
.L_185:
        /*004c*/ 	.word	0x00000000
        /*0050*/ 	.short	0x0001
        /*0052*/ 	.short	0x0008
        /*0054*/ 	.byte	0x00, 0xf5, 0x21, 0x00


	//----- nvinfo : EIATTR_KPARAM_INFO
	.align		4
.L_186:
        /*0058*/ 	.byte	0x04, 0x17
        /*005a*/ 	.short	(.L_188 - .L_187)
.L_187:
        /*005c*/ 	.word	0x00000000
        /*0060*/ 	.short	0x0000
        /*0062*/ 	.short	0x0000
        /*0064*/ 	.byte	0x00, 0xf0, 0x11, 0x00


	//----- nvinfo : EIATTR_SPARSE_MMA_MASK
	.align		4
.L_188:
        /*0068*/ 	.byte	0x03, 0x50
        /*006a*/ 	.short	0x0000


	//----- nvinfo : EIATTR_MAXREG_COUNT
	.align		4
        /*006c*/ 	.byte	0x03, 0x1b
        /*006e*/ 	.short	0x0080


	//----- nvinfo : EIATTR_NUM_BARRIERS
	.align		4
        /*0070*/ 	.byte	0x02, 0x4c
        /*0072*/ 	.byte	0x01
	.zero		1


	//----- nvinfo : EIATTR_MERCURY_ISA_VERSION
	.align		4
        /*0074*/ 	.byte	0x03, 0x5f
        /*0076*/ 	.short	0x0101


	//----- nvinfo : EIATTR_COOP_GROUP_MASK_REGIDS
	.align		4
        /*0078*/ 	.byte	0x04, 0x29
        /*007a*/ 	.short	(.L_190 - .L_189)


	//   ....[0]....
.L_189:
        /*007c*/ 	.word	0xffffffff


	//   ....[1]....
        /*0080*/ 	.word	0xffffffff


	//   ....[2]....
        /*0084*/ 	.word	0xffffffff


	//   ....[3]....
        /*0088*/ 	.word	0xffffffff


	//   ....[4]....
        /*008c*/ 	.word	0xffffffff


	//   ....[5]....
        /*0090*/ 	.word	0xffffffff


	//   ....[6]....
        /*0094*/ 	.word	0xffffffff


	//   ....[7]....
        /*0098*/ 	.word	0xffffffff


	//   ....[8]....
        /*009c*/ 	.word	0xffffffff


	//   ....[9]....
        /*00a0*/ 	.word	0xffffffff


	//   ....[10]....
        /*00a4*/ 	.word	0xffffffff


	//   ....[11]....
        /*00a8*/ 	.word	0xffffffff


	//   ....[12]....
        /*00ac*/ 	.word	0xffffffff


	//   ....[13]....
        /*00b0*/ 	.word	0xffffffff


	//   ....[14]....
        /*00b4*/ 	.word	0xffffffff


	//   ....[15]....
        /*00b8*/ 	.word	0xffffffff


	//   ....[16]....
        /*00bc*/ 	.word	0xffffffff


	//   ....[17]....
        /*00c0*/ 	.word	0xffffffff


	//   ....[18]....
        /*00c4*/ 	.word	0xffffffff


	//   ....[19]....
        /*00c8*/ 	.word	0xffffffff


	//   ....[20]....
        /*00cc*/ 	.word	0xffffffff


	//   ....[21]....
        /*00d0*/ 	.word	0xffffffff


	//   ....[22]....
        /*00d4*/ 	.word	0xffffffff


	//   ....[23]....
        /*00d8*/ 	.word	0xffffffff


	//   ....[24]....
        /*00dc*/ 	.word	0xffffffff


	//   ....[25]....
        /*00e0*/ 	.word	0xffffffff


	//   ....[26]....
        /*00e4*/ 	.word	0xffffffff


	//   ....[27]....
        /*00e8*/ 	.word	0xffffffff


	//   ....[28]....
        /*00ec*/ 	.word	0xffffffff


	//   ....[29]....
        /*00f0*/ 	.word	0xffffffff


	//----- nvinfo : EIATTR_COOP_GROUP_INSTR_OFFSETS
	.align		4
.L_190:
        /*00f4*/ 	.byte	0x04, 0x28
        /*00f6*/ 	.short	(.L_192 - .L_191)


	//   ....[0]....
.L_191:
        /*00f8*/ 	.word	0x00003550


	//   ....[1]....
        /*00fc*/ 	.word	0x00003560


	//   ....[2]....
        /*0100*/ 	.word	0x000035d0


	//   ....[3]....
        /*0104*/ 	.word	0x000035e0


	//   ....[4]....
        /*0108*/ 	.word	0x00003640


	//   ....[5]....
        /*010c*/ 	.word	0x00003650


	//   ....[6]....
        /*0110*/ 	.word	0x000036a0


	//   ....[7]....
        /*0114*/ 	.word	0x000036d0


	//   ....[8]....
        /*0118*/ 	.word	0x00003720


	//   ....[9]....
        /*011c*/ 	.word	0x00003750


	//   ....[10]....
        /*0120*/ 	.word	0x00003a00


	//   ....[11]....
        /*0124*/ 	.word	0x00003a10


	//   ....[12]....
        /*0128*/ 	.word	0x00003aa0


	//   ....[13]....
        /*012c*/ 	.word	0x00003ab0


	//   ....[14]....
        /*0130*/ 	.word	0x00003b10


	//   ....[15]....
        /*0134*/ 	.word	0x00003b30


	//   ....[16]....
        /*0138*/ 	.word	0x00003b90


	//   ....[17]....
        /*013c*/ 	.word	0x00003bb0


	//   ....[18]....
        /*0140*/ 	.word	0x00003c10


	//   ....[19]....
        /*0144*/ 	.word	0x00003c40


	//   ....[20]....
        /*0148*/ 	.word	0x0001c830


	//   ....[21]....
        /*014c*/ 	.word	0x0001c840


	//   ....[22]....
        /*0150*/ 	.word	0x0001c8b0


	//   ....[23]....
        /*0154*/ 	.word	0x0001c8c0


	//   ....[24]....
        /*0158*/ 	.word	0x0001c920


	//   ....[25]....
        /*015c*/ 	.word	0x0001c930


	//   ....[26]....
        /*0160*/ 	.word	0x0001c980


	//   ....[27]....
        /*0164*/ 	.word	0x0001c9b0


	//   ....[28]....
        /*0168*/ 	.word	0x0001ca30


	//   ....[29]....
        /*016c*/ 	.word	0x0001ca40


	//----- nvinfo : EIATTR_VRC_CTA_INIT_COUNT
	.align		4
.L_192:
        /*0170*/ 	.byte	0x02, 0x4a
	.zero		1
	.zero		1


	//----- nvinfo : EIATTR_EXIT_INSTR_OFFSETS
	.align		4
        /*0174*/ 	.byte	0x04, 0x1c
        /*0176*/ 	.short	(.L_194 - .L_193)


	//   ....[0]....
.L_193:
        /*0178*/ 	.word	0x00000090


	//   ....[1]....
        /*017c*/ 	.word	0x000000d0


	//   ....[2]....
        /*0180*/ 	.word	0x0001cc90


	//   ....[3]....
        /*0184*/ 	.word	0x0001cce0


	//----- nvinfo : EIATTR_MAX_THREADS
	.align		4
.L_194:
        /*0188*/ 	.byte	0x04, 0x05
        /*018a*/ 	.short	(.L_196 - .L_195)
.L_195:
        /*018c*/ 	.word	0x00000200
        /*0190*/ 	.word	0x00000001
        /*0194*/ 	.word	0x00000001


	//----- nvinfo : EIATTR_CRS_STACK_SIZE
	.align		4
.L_196:
        /*0198*/ 	.byte	0x04, 0x1e
        /*019a*/ 	.short	(.L_198 - .L_197)
.L_197:
        /*019c*/ 	.word	0x00000000


	//----- nvinfo : EIATTR_CBANK_PARAM_SIZE
	.align		4
.L_198:
        /*01a0*/ 	.byte	0x03, 0x19
        /*01a2*/ 	.short	0x0038


	//----- nvinfo : EIATTR_PARAM_CBANK
	.align		4
        /*01a4*/ 	.byte	0x04, 0x0a
        /*01a6*/ 	.short	(.L_200 - .L_199)
	.align		4
.L_199:
        /*01a8*/ 	.word	index@(.nv.constant0._ZN3cub18CUB_300001_SM_10006detail6reduce28DeviceReduceSingleTileKernelINS2_10policy_hubIdyN4cuda3std3__44plusIdEEE10Policy1000EN6thrust24THRUST_300001_SM_1000_NS17counting_iteratorIiNSD_11use_defaultESF_SF_EEPdyS9_dd22ComplexRiemannFunctionEEvT0_T1_T2_T3_T4_T6_)
        /*01ac*/ 	.short	0x0380
        /*01ae*/ 	.short	0x0038


	//----- nvinfo : EIATTR_SW_WAR
	.align		4
.L_200:
        /*01b0*/ 	.byte	0x04, 0x36
        /*01b2*/ 	.short	(.L_202 - .L_201)
.L_201:
        /*01b4*/ 	.word	0x00000008
.L_202:


//--------------------- .nv.info._ZN3cub18CUB_300001_SM_10006detail6reduce28DeviceReduceSingleTileKernelINS2_10policy_hubIdjN4cuda3std3__44plusIdEEE10Policy1000EPdSC_iS9_ddNS7_10__identityEEEvT0_T1_T2_T3_T4_T6_ --------------------------
	.section	.nv.info._ZN3cub18CUB_300001_SM_10006detail6reduce28DeviceReduceSingleTileKernelINS2_10policy_hubIdjN4cuda3std3__44plusIdEEE10Policy1000EPdSC_iS9_ddNS7_10__identityEEEvT0_T1_T2_T3_T4_T6_,"",@"SHT_CUDA_INFO"
	.sectionflags	@""
	.align	4


	//----- nvinfo : EIATTR_CUDA_API_VERSION
	.align		4
        /*0000*/ 	.byte	0x04, 0x37
        /*0002*/ 	.short	(.L_204 - .L_203)
.L_203:
        /*0004*/ 	.word	0x00000082


	//----- nvinfo : EIATTR_KPARAM_INFO
	.align		4
.L_204:
        /*0008*/ 	.byte	0x04, 0x17
        /*000a*/ 	.short	(.L_206 - .L_205)
.L_205:
        /*000c*/ 	.word	0x00000000
        /*0010*/ 	.short	0x0005
        /*0012*/ 	.short	0x0020
        /*0014*/ 	.byte	0x00, 0xf0, 0x05, 0x00


	//----- nvinfo : EIATTR_KPARAM_INFO
	.align		4
.L_206:
        /*0018*/ 	.byte	0x04, 0x17
        /*001a*/ 	.short	(.L_208 - .L_207)
.L_207:
        /*001c*/ 	.word	0x00000000
        /*0020*/ 	.short	0x0004
        /*0022*/ 	.short	0x0018
        /*0024*/ 	.byte	0x00, 0xf0, 0x21, 0x00


	//----- nvinfo : EIATTR_KPARAM_INFO
	.align		4
.L_208:
        /*0028*/ 	.byte	0x04, 0x17
        /*002a*/ 	.short	(.L_210 - .L_209)
.L_209:
        /*002c*/ 	.word	0x00000000
        /*0030*/ 	.short	0x0003
        /*0032*/ 	.short	0x0014
        /*0034*/ 	.byte	0x00, 0xf0, 0x05, 0x00


	//----- nvinfo : EIATTR_KPARAM_INFO
	.align		4
.L_210:
        /*0038*/ 	.byte	0x04, 0x17
        /*003a*/ 	.short	(.L_212 - .L_211)
.L_211:
        /*003c*/ 	.word	0x00000000
        /*0040*/ 	.short	0x0002
        /*0042*/ 	.short	0x0010
        /*0044*/ 	.byte	0x00, 0xf0, 0x11, 0x00


	//----- nvinfo : EIATTR_KPARAM_INFO
	.align		4
.L_212:
        /*0048*/ 	.byte	0x04, 0x17
        /*004a*/ 	.short	(.L_214 - .L_213)
.L_213:
        /*004c*/ 	.word	0x00000000
        /*0050*/ 	.short	0x0001
        /*0052*/ 	.short	0x0008
        /*0054*/ 	.byte	0x00, 0xf5, 0x21, 0x00


	//----- nvinfo : EIATTR_KPARAM_INFO
	.align		4
.L_214:
        /*0058*/ 	.byte	0x04, 0x17
        /*005a*/ 	.short	(.L_216 - .L_215)
.L_215:
        /*005c*/ 	.word	0x00000000
        /*0060*/ 	.short	0x0000
        /*0062*/ 	.short	0x0000
        /*0064*/ 	.byte	0x00, 0xf5, 0x21, 0x00


	//----- nvinfo : EIATTR_SPARSE_MMA_MASK
	.align		4
.L_216:
        /*0068*/ 	.byte	0x03, 0x50
        /*006a*/ 	.short	0x0000


	//----- nvinfo : EIATTR_MAXREG_COUNT
	.align		4
        /*006c*/ 	.byte	0x03, 0x1b
        /*006e*/ 	.short	0x0060


	//----- nvinfo : EIATTR_NUM_BARRIERS
	.align		4
        /*0070*/ 	.byte	0x02, 0x4c
        /*0072*/ 	.byte	0x01
	.zero		1


	//----- nvinfo : EIATTR_MERCURY_ISA_VERSION
	.align		4
        /*0074*/ 	.byte	0x03, 0x5f
        /*0076*/ 	.short	0x0101


	//----- nvinfo : EIATTR_COOP_GROUP_MASK_REGIDS
	.align		4
        /*0078*/ 	.byte	0x04, 0x29
        /*007a*/ 	.short	(.L_218 - .L_217)


	//   ....[0]....
.L_217:
        /*007c*/ 	.word	0xffffffff


	//   ....[1]....
        /*0080*/ 	.word	0xffffffff


	//   ....[2]....
        /*0084*/ 	.word	0xffffffff


	//   ....[3]....
        /*0088*/ 	.word	0xffffffff


	//   ....[4]....
        /*008c*/ 	.word	0xffffffff


	//   ....[5]....
        /*0090*/ 	.word	0xffffffff


	//   ....[6]....
        /*0094*/ 	.word	0xffffffff


	//   ....[7]....
        /*0098*/ 	.word	0xffffffff


	//   ....[8]....
        /*009c*/ 	.word	0xffffffff


	//   ....[9]....
        /*00a0*/ 	.word	0xffffffff


	//   ....[10]....
        /*00a4*/ 	.word	0xffffffff


	//   ....[11]....
        /*00a8*/ 	.word	0xffffffff


	//   ....[12]....
        /*00ac*/ 	.word	0xffffffff


	//   ....[13]....
        /*00b0*/ 	.word	0xffffffff


	//   ....[14]....
        /*00b4*/ 	.word	0xffffffff


	//   ....[15]....
        /*00b8*/ 	.word	0xffffffff


	//   ....[16]....
        /*00bc*/ 	.word	0xffffffff


	//   ....[17]....
        /*00c0*/ 	.word	0xffffffff


	//   ....[18]....
        /*00c4*/ 	.word	0xffffffff


	//   ....[19]....
        /*00c8*/ 	.word	0xffffffff


	//   ....[20]....
        /*00cc*/ 	.word	0xffffffff


	//   ....[21]....
        /*00d0*/ 	.word	0xffffffff


	//   ....[22]....
        /*00d4*/ 	.word	0xffffffff


	//   ....[23]....
        /*00d8*/ 	.word	0xffffffff


	//   ....[24]....
        /*00dc*/ 	.word	0xffffffff


	//   ....[25]....
        /*00e0*/ 	.word	0xffffffff


	//   ....[26]....
        /*00e4*/ 	.word	0xffffffff


	//   ....[27]....
        /*00e8*/ 	.word	0xffffffff


	//   ....[28]....
        /*00ec*/ 	.word	0xffffffff


	//   ....[29]....
        /*00f0*/ 	.word	0xffffffff


	//----- nvinfo : EIATTR_COOP_GROUP_INSTR_OFFSETS
	.align		4
.L_218:
        /*00f4*/ 	.byte	0x04, 0x28
        /*00f6*/ 	.short	(.L_220 - .L_219)


	//   ....[0]....
.L_219:
        /*00f8*/ 	.word	0x00000980


	//   ....[1]....
        /*00fc*/ 	.word	0x00000990


	//   ....[2]....
        /*0100*/ 	.word	0x00000a00


	//   ....[3]....
        /*0104*/ 	.word	0x00000a30


	//   ....[4]....
        /*0108*/ 	.word	0x00000aa0


	//   ....[5]....
        /*010c*/ 	.word	0x00000ab0


	//   ....[6]....
        /*0110*/ 	.word	0x00000b00


	//   ....[7]....
        /*0114*/ 	.word	0x00000b10


	//   ....[8]....
        /*0118*/ 	.word	0x00000b60


	//   ....[9]....
        /*011c*/ 	.word	0x00000b80


	//   ....[10]....
        /*0120*/ 	.word	0x00000e90


	//   ....[11]....
        /*0124*/ 	.word	0x00000ea0


	//   ....[12]....
        /*0128*/ 	.word	0x00000f30


	//   ....[13]....
        /*012c*/ 	.word	0x00000f50


	//   ....[14]....
        /*0130*/ 	.word	0x00000fa0


	//   ....[15]....
        /*0134*/ 	.word	0x00000fc0


	//   ....[16]....
        /*0138*/ 	.word	0x00001010


	//   ....[17]....
        /*013c*/ 	.word	0x00001040


	//   ....[18]....
        /*0140*/ 	.word	0x000010a0


	//   ....[19]....
        /*0144*/ 	.word	0x000010d0


	//   ....[20]....
        /*0148*/ 	.word	0x000022b0


	//   ....[21]....
        /*014c*/ 	.word	0x000022c0


	//   ....[22]....
        /*0150*/ 	.word	0x00002330


	//   ....[23]....
        /*0154*/ 	.word	0x00002340


	//   ....[24]....
        /*0158*/ 	.word	0x000023a0


	//   ....[25]....
        /*015c*/ 	.word	0x000023d0


	//   ....[26]....
        /*0160*/ 	.word	0x00002450


	//   ....[27]....
        /*0164*/ 	.word	0x00002460


	//   ....[28]....
        /*0168*/ 	.word	0x000024b0


	//   ....[29]....
        /*016c*/ 	.word	0x000024c0


	//----- nvinfo : EIATTR_VRC_CTA_INIT_COUNT
	.align		4
.L_220:
        /*0170*/ 	.byte	0x02, 0x4a
	.zero		1
	.zero		1


	//----- nvinfo : EIATTR_EXIT_INSTR_OFFSETS
	.align		4
        /*0174*/ 	.byte	0x04, 0x1c
        /*0176*/ 	.short	(.L_222 - .L_221)


	//   ....[0]....
.L_221:
        /*0178*/ 	.word	0x00000080


	//   ....[1]....
        /*017c*/ 	.word	0x000000c0


	//   ....[2]....
        /*0180*/ 	.word	0x00002750


	//   ....[3]....
        /*0184*/ 	.word	0x000027a0


	//----- nvinfo : EIATTR_MAX_THREADS
	.align		4
.L_222:
        /*0188*/ 	.byte	0x04, 0x05
        /*018a*/ 	.short	(.L_224 - .L_223)
.L_223:
        /*018c*/ 	.word	0x00000280
        /*0190*/ 	.word	0x00000001
        /*0194*/ 	.word	0x00000001


	//----- nvinfo : EIATTR_CRS_STACK_SIZE
	.align		4
.L_224:
        /*0198*/ 	.byte	0x04, 0x1e
        /*019a*/ 	.short	(.L_226 - .L_225)
.L_225:
        /*019c*/ 	.word	0x00000000


	//----- nvinfo : EIATTR_CBANK_PARAM_SIZE
	.align		4
.L_226:
        /*01a0*/ 	.byte	0x03, 0x19
        /*01a2*/ 	.short	0x0021


	//----- nvinfo : EIATTR_PARAM_CBANK
	.align		4
        /*01a4*/ 	.byte	0x04, 0x0a
        /*01a6*/ 	.short	(.L_228 - .L_227)
	.align		4
.L_227:
        /*01a8*/ 	.word	index@(.nv.constant0._ZN3cub18CUB_300001_SM_10006detail6reduce28DeviceReduceSingleTileKernelINS2_10policy_hubIdjN4cuda3std3__44plusIdEEE10Policy1000EPdSC_iS9_ddNS7_10__identityEEEvT0_T1_T2_T3_T4_T6_)
        /*01ac*/ 	.short	0x0380
        /*01ae*/ 	.short	0x0021


	//----- nvinfo : EIATTR_SW_WAR
	.align		4
.L_228:
        /*01b0*/ 	.byte	0x04, 0x36
        /*01b2*/ 	.short	(.L_230 - .L_229)
.L_229:
        /*01b4*/ 	.word	0x00000008
.L_230:


//--------------------- .nv.info._ZN3cub18CUB_300001_SM_10006detail6reduce18DeviceReduceKernelINS2_10policy_hubIdjN4cuda3std3__44plusIdEEE10Policy1000EN6thrust24THRUST_300001_SM_1000_NS17counting_iteratorIiNSD_11use_defaultESF_SF_EEjS9_d22ComplexRiemannFunctionEEvT0_PT3_T1_NS0_13GridEvenShareISL_EET2_T4_ --------------------------
	.section	.nv.info._ZN3cub18CUB_300001_SM_10006detail6reduce18DeviceReduceKernelINS2_10policy_hubIdjN4cuda3std3__44plusIdEEE10Policy1000EN6thrust24THRUST_300001_SM_1000_NS17counting_iteratorIiNSD_11use_defaultESF_SF_EEjS9_d22ComplexRiemannFunctionEEvT0_PT3_T1_NS0_13GridEvenShareISL_EET2_T4_,"",@"SHT_CUDA_INFO"
	.sectionflags	@""
	.align	4


	//----- nvinfo : EIATTR_CUDA_API_VERSION
	.align		4
        /*0000*/ 	.byte	0x04, 0x37
        /*0002*/ 	.short	(.L_232 - .L_231)
.L_231:
        /*0004*/ 	.word	0x00000082


	//----- nvinfo : EIATTR_KPARAM_INFO
	.align		4
.L_232:
        /*0008*/ 	.byte	0x04, 0x17
        /*000a*/ 	.short	(.L_234 - .L_233)
.L_233:
        /*000c*/ 	.word	0x00000000
        /*0010*/ 	.short	0x0005
        /*0012*/ 	.short	0x0040
        /*0014*/ 	.byte	0x00, 0xf0, 0x41, 0x00


	//----- nvinfo : EIATTR_KPARAM_INFO
	.align		4
.L_234:
        /*0018*/ 	.byte	0x04, 0x17
        /*001a*/ 	.short	(.L_236 - .L_235)
.L_235:
        /*001c*/ 	.word	0x00000000
        /*0020*/ 	.short	0x0004
        /*0022*/ 	.short	0x003c
        /*0024*/ 	.byte	0x00, 0xf0, 0x05, 0x00


	//----- nvinfo : EIATTR_KPARAM_INFO
	.align		4
.L_236:
        /*0028*/ 	.byte	0x04, 0x17
        /*002a*/ 	.short	(.L_238 - .L_237)
.L_237:
        /*002c*/ 	.word	0x00000000
        /*0030*/ 	.short	0x0003
        /*0032*/ 	.short	0x0014
        /*0034*/ 	.byte	0x00, 0xf0, 0xa1, 0x00


	//----- nvinfo : EIATTR_KPARAM_INFO
	.align		4
.L_238:
        /*0038*/ 	.byte	0x04, 0x17
        /*003a*/ 	.short	(.L_240 - .L_239)
.L_239:
        /*003c*/ 	.word	0x00000000
        /*0040*/ 	.short	0x0002
        /*0042*/ 	.short	0x0010
        /*0044*/ 	.byte	0x00, 0xf0, 0x11, 0x00


	//----- nvinfo : EIATTR_KPARAM_INFO
	.align		4
.L_240:
        /*0048*/ 	.byte	0x04, 0x17
        /*004a*/ 	.short	(.L_242 - .L_241)
.L_241:
        /*004c*/ 	.word	0x00000000
        /*0050*/ 	.short	0x0001
        /*0052*/ 	.short	0x0008
        /*0054*/ 	.byte	0x00, 0xf5, 0x21, 0x00


	//----- nvinfo : EIATTR_KPARAM_INFO
	.align		4
.L_242:
        /*0058*/ 	.byte	0x04, 0x17
        /*005a*/ 	.short	(.L_244 - .L_243)
.L_243:
        /*005c*/ 	.word	0x00000000
        /*0060*/ 	.short	0x0000
        /*0062*/ 	.short	0x0000
        /*0064*/ 	.byte	0x00, 0xf0, 0x11, 0x00


	//----- nvinfo : EIATTR_SPARSE_MMA_MASK
	.align		4
.L_244:
        /*0068*/ 	.byte	0x03, 0x50
        /*006a*/ 	.short	0x0000


	//----- nvinfo : EIATTR_MAXREG_COUNT
	.align		4
        /*006c*/ 	.byte	0x03, 0x1b
        /*006e*/ 	.short	0x0060


	//----- nvinfo : EIATTR_NUM_BARRIERS
	.align		4
        /*0070*/ 	.byte	0x02, 0x4c
        /*0072*/ 	.byte	0x01
	.zero		1


	//----- nvinfo : EIATTR_MERCURY_ISA_VERSION
	.align		4
        /*0074*/ 	.byte	0x03, 0x5f
        /*0076*/ 	.short	0x0101


	//----- nvinfo : EIATTR_COOP_GROUP_MASK_REGIDS
	.align		4
        /*0078*/ 	.byte	0x04, 0x29
        /*007a*/ 	.short	(.L_246 - .L_245)


	//   ....[0]....
.L_245:
        /*007c*/ 	.word	0xffffffff


	//   ....[1]....
        /*0080*/ 	.word	0xffffffff


	//   ....[2]....
        /*0084*/ 	.word	0xffffffff


	//   ....[3]....
        /*0088*/ 	.word	0xffffffff


	//   ....[4]....
        /*008c*/ 	.word	0xffffffff


	//   ....[5]....
        /*0090*/ 	.word	0xffffffff


	//   ....[6]....
        /*0094*/ 	.word	0xffffffff


	//   ....[7]....
        /*0098*/ 	.word	0xffffffff


	//   ....[8]....
        /*009c*/ 	.word	0xffffffff


	//   ....[9]....
        /*00a0*/ 	.word	0xffffffff


	//   ....[10]....
        /*00a4*/ 	.word	0xffffffff


	//   ....[11]....
        /*00a8*/ 	.word	0xffffffff


	//   ....[12]....
        /*00ac*/ 	.word	0xffffffff


	//   ....[13]....
        /*00b0*/ 	.word	0xffffffff


	//   ....[14]....
        /*00b4*/ 	.word	0xffffffff


	//   ....[15]....
        /*00b8*/ 	.word	0xffffffff


	//   ....[16]....
        /*00bc*/ 	.word	0xffffffff


	//   ....[17]....
        /*00c0*/ 	.word	0xffffffff


	//   ....[18]....
        /*00c4*/ 	.word	0xffffffff


	//   ....[19]....
        /*00c8*/ 	.word	0xffffffff


	//   ....[20]....
        /*00cc*/ 	.word	0xffffffff


	//   ....[21]....
        /*00d0*/ 	.word	0xffffffff


	//   ....[22]....
        /*00d4*/ 	.word	0xffffffff


	//   ....[23]....
        /*00d8*/ 	.word	0xffffffff


	//   ....[24]....
        /*00dc*/ 	.word	0xffffffff


	//   ....[25]....
        /*00e0*/ 	.word	0xffffffff


	//   ....[26]....
        /*00e4*/ 	.word	0xffffffff


	//   ....[27]....
        /*00e8*/ 	.word	0xffffffff


	//   ....[28]....
        /*00ec*/ 	.word	0xffffffff


	//   ....[29]....
        /*00f0*/ 	.word	0xffffffff


	//----- nvinfo : EIATTR_COOP_GROUP_INSTR_OFFSETS
	.align		4
.L_246:
        /*00f4*/ 	.byte	0x04, 0x28
        /*00f6*/ 	.short	(.L_248 - .L_247)


	//   ....[0]....
.L_247:
        /*00f8*/ 	.word	0x00003500


	//   ....[1]....
        /*00fc*/ 	.word	0x00003510


	//   ....[2]....
        /*0100*/ 	.word	0x00003580


	//   ....[3]....
        /*0104*/ 	.word	0x00003590


	//   ....[4]....
        /*0108*/ 	.word	0x000035f0


	//   ....[5]....
        /*010c*/ 	.word	0x00003600


	//   ....[6]....
        /*0110*/ 	.word	0x00003650


	//   ....[7]....
        /*0114*/ 	.word	0x00003680


	//   ....[8]....
        /*0118*/ 	.word	0x000036d0


	//   ....[9]....
        /*011c*/ 	.word	0x00003700


	//   ....[10]....
        /*0120*/ 	.word	0x00003a10


	//   ....[11]....
        /*0124*/ 	.word	0x00003a20


	//   ....[12]....
        /*0128*/ 	.word	0x00003ab0


	//   ....[13]....
        /*012c*/ 	.word	0x00003ac0


	//   ....[14]....
        /*0130*/ 	.word	0x00003b20


	//   ....[15]....
        /*0134*/ 	.word	0x00003b40


	//   ....[16]....
        /*0138*/ 	.word	0x00003ba0


	//   ....[17]....
        /*013c*/ 	.word	0x00003bc0


	//   ....[18]....
        /*0140*/ 	.word	0x00003c20


	//   ....[19]....
        /*0144*/ 	.word	0x00003c50


	//   ....[20]....
        /*0148*/ 	.word	0x0001fd40


	//   ....[21]....
        /*014c*/ 	.word	0x0001fd50


	//   ....[22]....
        /*0150*/ 	.word	0x0001fdc0


	//   ....[23]....
        /*0154*/ 	.word	0x0001fdd0


	//   ....[24]....
        /*0158*/ 	.word	0x0001fe30


	//   ....[25]....
        /*015c*/ 	.word	0x0001fe40


	//   ....[26]....
        /*0160*/ 	.word	0x0001fe90


	//   ....[27]....
        /*0164*/ 	.word	0x0001fec0


	//   ....[28]....
        /*0168*/ 	.word	0x0001ff40


	//   ....[29]....
        /*016c*/ 	.word	0x0001ff50


	//----- nvinfo : EIATTR_VRC_CTA_INIT_COUNT
	.align		4
.L_248:
        /*0170*/ 	.byte	0x02, 0x4a
	.zero		1
	.zero		1


	//----- nvinfo : EIATTR_EXIT_INSTR_OFFSETS
	.align		4
        /*0174*/ 	.byte	0x04, 0x1c
        /*0176*/ 	.short	(.L_250 - .L_249)


	//   ....[0]....
.L_249:
        /*0178*/ 	.word	0x00020200


	//   ....[1]....
        /*017c*/ 	.word	0x00020260


	//----- nvinfo : EIATTR_MAX_THREADS
	.align		4
.L_250:
        /*0180*/ 	.byte	0x04, 0x05
        /*0182*/ 	.short	(.L_252 - .L_251)
.L_251:
        /*0184*/ 	.word	0x00000280
        /*0188*/ 	.word	0x00000001
        /*018c*/ 	.word	0x00000001


	//----- nvinfo : EIATTR_CRS_STACK_SIZE
	.align		4
.L_252:
        /*0190*/ 	.byte	0x04, 0x1e
        /*0192*/ 	.short	(.L_254 - .L_253)
.L_253:
        /*0194*/ 	.word	0x00000000


	//----- nvinfo : EIATTR_CBANK_PARAM_SIZE
	.align		4
.L_254:
        /*0198*/ 	.byte	0x03, 0x19
        /*019a*/ 	.short	0x0050


	//----- nvinfo : EIATTR_PARAM_CBANK
	.align		4
        /*019c*/ 	.byte	0x04, 0x0a
        /*019e*/ 	.short	(.L_256 - .L_255)
	.align		4
.L_255:
        /*01a0*/ 	.word	index@(.nv.constant0._ZN3cub18CUB_300001_SM_10006detail6reduce18DeviceReduceKernelINS2_10policy_hubIdjN4cuda3std3__44plusIdEEE10Policy1000EN6thrust24THRUST_300001_SM_1000_NS17counting_iteratorIiNSD_11use_defaultESF_SF_EEjS9_d22ComplexRiemannFunctionEEvT0_PT3_T1_NS0_13GridEvenShareISL_EET2_T4_)
        /*01a4*/ 	.short	0x0380
        /*01a6*/ 	.short	0x0050


	//----- nvinfo : EIATTR_SW_WAR
	.align		4
.L_256:
        /*01a8*/ 	.byte	0x04, 0x36
        /*01aa*/ 	.short	(.L_258 - .L_257)
.L_257:
        /*01ac*/ 	.word	0x00000008
.L_258:


//--------------------- .nv.info._ZN3cub18CUB_300001_SM_10006detail6reduce28DeviceReduceSingleTileKernelINS2_10policy_hubIdjN4cuda3std3__44plusIdEEE10Policy1000EN6thrust24THRUST_300001_SM_1000_NS17counting_iteratorIiNSD_11use_defaultESF_SF_EEPdjS9_dd22ComplexRiemannFunctionEEvT0_T1_T2_T3_T4_T6_ --------------------------
	.section	.nv.info._ZN3cub18CUB_300001_SM_10006detail6reduce28DeviceReduceSingleTileKernelINS2_10policy_hubIdjN4cuda3std3__44plusIdEEE10Policy1000EN6thrust24THRUST_300001_SM_1000_NS17counting_iteratorIiNSD_11use_defaultESF_SF_EEPdjS9_dd22ComplexRiemannFunctionEEvT0_T1_T2_T3_T4_T6_,"",@"SHT_CUDA_INFO"
	.sectionflags	@""
	.align	4


	//----- nvinfo : EIATTR_CUDA_API_VERSION
	.align		4
        /*0000*/ 	.byte	0x04, 0x37
        /*0002*/ 	.short	(.L_260 - .L_259)
.L_259:
        /*0004*/ 	.word	0x00000082


	//----- nvinfo : EIATTR_KPARAM_INFO
	.align		4
.L_260:
        /*0008*/ 	.byte	0x04, 0x17
        /*000a*/ 	.short	(.L_262 - .L_261)
.L_261:
        /*000c*/ 	.word	0x00000000
        /*0010*/ 	.short	0x0005
        /*0012*/ 	.short	0x0020
        /*0014*/ 	.byte	0x00, 0xf0, 0x41, 0x00


	//----- nvinfo : EIATTR_KPARAM_INFO
	.align		4
.L_262:
        /*0018*/ 	.byte	0x04, 0x17
        /*001a*/ 	.short	(.L_264 - .L_263)
.L_263:
        /*001c*/ 	.word	0x00000000
        /*0020*/ 	.short	0x0004
        /*0022*/ 	.short	0x0018
        /*0024*/ 	.byte	0x00, 0xf0, 0x21, 0x00


	//----- nvinfo : EIATTR_KPARAM_INFO
	.align		4
.L_264:
        /*0028*/ 	.byte	0x04, 0x17
        /*002a*/ 	.short	(.L_266 - .L_265)
.L_265:
        /*002c*/ 	.word	0x00000000
        /*0030*/ 	.short	0x0003
        /*0032*/ 	.short	0x0014
        /*0034*/ 	.byte	0x00, 0xf0, 0x05, 0x00


	//----- nvinfo : EIATTR_KPARAM_INFO
	.align		4
.L_266:
        /*0038*/ 	.byte	0x04, 0x17
        /*003a*/ 	.short	(.L_268 - .L_267)
.L_267:
        /*003c*/ 	.word	0x00000000
        /*0040*/ 	.short	0x0002
        /*0042*/ 	.short	0x0010
        /*0044*/ 	.byte	0x00, 0xf0, 0x11, 0x00


	//----- nvinfo : EIATTR_KPARAM_INFO
	.align		4
.L_268:
        /*0048*/ 	.byte	0x04, 0x17
        /*004a*/ 	.short	(.L_270 - .L_269)
.L_269:
        /*004c*/ 	.word	0x00000000
        /*0050*/ 	.short	0x0001
        /*0052*/ 	.short	0x0008
        /*0054*/ 	.byte	0x00, 0xf5, 0x21, 0x00


	//----- nvinfo : EIATTR_KPARAM_INFO
	.align		4
.L_270:
        /*0058*/ 	.byte	0x04, 0x17
        /*005a*/ 	.short	(.L_272 - .L_271)
.L_271:
        /*005c*/ 	.word	0x00000000
        /*0060*/ 	.short	0x0000
        /*0062*/ 	.short	0x0000
        /*0064*/ 	.byte	0x00, 0xf0, 0x11, 0x00


	//----- nvinfo : EIATTR_SPARSE_MMA_MASK
	.align		4
.L_272:
        /*0068*/ 	.byte	0x03, 0x50
        /*006a*/ 	.short	0x0000


	//----- nvinfo : EIATTR_MAXREG_COUNT
	.align		4
        /*006c*/ 	.byte	0x03, 0x1b
        /*006e*/ 	.short	0x0060


	//----- nvinfo : EIATTR_NUM_BARRIERS
	.align		4
        /*0070*/ 	.byte	0x02, 0x4c
        /*0072*/ 	.byte	0x01
	.zero		1


	//----- nvinfo : EIATTR_MERCURY_ISA_VERSION
	.align		4
        /*0074*/ 	.byte	0x03, 0x5f
        /*0076*/ 	.short	0x0101


	//----- nvinfo : EIATTR_COOP_GROUP_MASK_REGIDS
	.align		4
        /*0078*/ 	.byte	0x04, 0x29
        /*007a*/ 	.short	(.L_274 - .L_273)


	//   ....[0]....
.L_273:
        /*007c*/ 	.word	0xffffffff


	//   ....[1]....
        /*0080*/ 	.word	0xffffffff


	//   ....[2]....
        /*0084*/ 	.word	0xffffffff


	//   ....[3]....
        /*0088*/ 	.word	0xffffffff


	//   ....[4]....
        /*008c*/ 	.word	0xffffffff


	//   ....[5]....
        /*0090*/ 	.word	0xffffffff


	//   ....[6]....
        /*0094*/ 	.word	0xffffffff


	//   ....[7]....
        /*0098*/ 	.word	0xffffffff


	//   ....[8]....
        /*009c*/ 	.word	0xffffffff


	//   ....[9]....
        /*00a0*/ 	.word	0xffffffff


	//   ....[10]....
        /*00a4*/ 	.word	0xffffffff


	//   ....[11]....
        /*00a8*/ 	.word	0xffffffff


	//   ....[12]....
        /*00ac*/ 	.word	0xffffffff


	//   ....[13]....
        /*00b0*/ 	.word	0xffffffff


	//   ....[14]....
        /*00b4*/ 	.word	0xffffffff


	//   ....[15]....
        /*00b8*/ 	.word	0xffffffff


	//   ....[16]....
        /*00bc*/ 	.word	0xffffffff


	//   ....[17]....
        /*00c0*/ 	.word	0xffffffff


	//   ....[18]....
        /*00c4*/ 	.word	0xffffffff


	//   ....[19]....
        /*00c8*/ 	.word	0xffffffff


	//   ....[20]....
        /*00cc*/ 	.word	0xffffffff


	//   ....[21]....
        /*00d0*/ 	.word	0xffffffff


	//   ....[22]....
        /*00d4*/ 	.word	0xffffffff


	//   ....[23]....
        /*00d8*/ 	.word	0xffffffff


	//   ....[24]....
        /*00dc*/ 	.word	0xffffffff


	//   ....[25]....
        /*00e0*/ 	.word	0xffffffff


	//   ....[26]....
        /*00e4*/ 	.word	0xffffffff


	//   ....[27]....
        /*00e8*/ 	.word	0xffffffff


	//   ....[28]....
        /*00ec*/ 	.word	0xffffffff


	//   ....[29]....
        /*00f0*/ 	.word	0xffffffff


	//----- nvinfo : EIATTR_COOP_GROUP_INSTR_OFFSETS
	.align		4
.L_274:
        /*00f4*/ 	.byte	0x04, 0x28
        /*00f6*/ 	.short	(.L_276 - .L_275)


	//   ....[0]....
.L_275:
        /*00f8*/ 	.word	0x00003590


	//   ....[1]....
        /*00fc*/ 	.word	0x000035a0


	//   ....[2]....
        /*0100*/ 	.word	0x00003610


	//   ....[3]....
        /*0104*/ 	.word	0x00003620


	//   ....[4]....
        /*0108*/ 	.word	0x00003680


	//   ....[5]....
        /*010c*/ 	.word	0x00003690


	//   ....[6]....
        /*0110*/ 	.word	0x000036e0


	//   ....[7]....
        /*0114*/ 	.word	0x00003710


	//   ....[8]....
        /*0118*/ 	.word	0x00003760


	//   ....[9]....
        /*011c*/ 	.word	0x00003790


	//   ....[10]....
        /*0120*/ 	.word	0x00003aa0


	//   ....[11]....
        /*0124*/ 	.word	0x00003ab0


	//   ....[12]....
        /*0128*/ 	.word	0x00003b50


	//   ....[13]....
        /*012c*/ 	.word	0x00003b60


	//   ....[14]....
        /*0130*/ 	.word	0x00003bb0


	//   ....[15]....
        /*0134*/ 	.word	0x00003bd0


	//   ....[16]....
        /*0138*/ 	.word	0x00003c30


	//   ....[17]....
        /*013c*/ 	.word	0x00003c50


	//   ....[18]....
        /*0140*/ 	.word	0x00003cb0


	//   ....[19]....
        /*0144*/ 	.word	0x00003ce0


	//   ....[20]....
        /*0148*/ 	.word	0x0001fb70


	//   ....[21]....
        /*014c*/ 	.word	0x0001fb80


	//   ....[22]....
        /*0150*/ 	.word	0x0001fbf0


	//   ....[23]....
        /*0154*/ 	.word	0x0001fc00


	//   ....[24]....
        /*0158*/ 	.word	0x0001fc60


	//   ....[25]....
        /*015c*/ 	.word	0x0001fc70


	//   ....[26]....
        /*0160*/ 	.word	0x0001fcc0


	//   ....[27]....
        /*0164*/ 	.word	0x0001fcf0


	//   ....[28]....
        /*0168*/ 	.word	0x0001fd70


	//   ....[29]....
        /*016c*/ 	.word	0x0001fd80


	//----- nvinfo : EIATTR_VRC_CTA_INIT_COUNT
	.align		4
.L_276:
        /*0170*/ 	.byte	0x02, 0x4a
	.zero		1
	.zero		1


	//----- nvinfo : EIATTR_EXIT_INSTR_OFFSETS
	.align		4
        /*0174*/ 	.byte	0x04, 0x1c
        /*0176*/ 	.short	(.L_278 - .L_277)


	//   ....[0]....
.L_277:
        /*0178*/ 	.word	0x00000080


	//   ....[1]....
        /*017c*/ 	.word	0x000000c0


	//   ....[2]....
        /*0180*/ 	.word	0x00020030


	//   ....[3]....
        /*0184*/ 	.word	0x00020080


	//----- nvinfo : EIATTR_MAX_THREADS
	.align		4
.L_278:
        /*0188*/ 	.byte	0x04, 0x05
        /*018a*/ 	.short	(.L_280 - .L_279)
.L_279:
        /*018c*/ 	.word	0x00000280
        /*0190*/ 	.word	0x00000001
        /*0194*/ 	.word	0x00000001


	//----- nvinfo : EIATTR_CRS_STACK_SIZE
	.align		4
.L_280:
        /*0198*/ 	.byte	0x04, 0x1e
        /*019a*/ 	.short	(.L_282 - .L_281)
.L_281:
        /*019c*/ 	.word	0x00000000


	//----- nvinfo : EIATTR_CBANK_PARAM_SIZE
	.align		4
.L_282:
        /*01a0*/ 	.byte	0x03, 0x19
        /*01a2*/ 	.short	0x0030


	//----- nvinfo : EIATTR_PARAM_CBANK
	.align		4
        /*01a4*/ 	.byte	0x04, 0x0a
        /*01a6*/ 	.short	(.L_284 - .L_283)
	.align		4
.L_283:
        /*01a8*/ 	.word	index@(.nv.constant0._ZN3cub18CUB_300001_SM_10006detail6reduce28DeviceReduceSingleTileKernelINS2_10policy_hubIdjN4cuda3std3__44plusIdEEE10Policy1000EN6thrust24THRUST_300001_SM_1000_NS17counting_iteratorIiNSD_11use_defaultESF_SF_EEPdjS9_dd22ComplexRiemannFunctionEEvT0_T1_T2_T3_T4_T6_)
        /*01ac*/ 	.short	0x0380
        /*01ae*/ 	.short	0x0030


	//----- nvinfo : EIATTR_SW_WAR
	.align		4
.L_284:
        /*01b0*/ 	.byte	0x04, 0x36
        /*01b2*/ 	.short	(.L_286 - .L_285)
.L_285:
        /*01b4*/ 	.word	0x00000008
.L_286:


//--------------------- .nv.info._ZN3cub18CUB_300001_SM_10006detail11EmptyKernelIvEEvv --------------------------
	.section	.nv.info._ZN3cub18CUB_300001_SM_10006detail11EmptyKernelIvEEvv,"",@"SHT_CUDA_INFO"
	.sectionflags	@""
	.align	4


	//----- nvinfo : EIATTR_CUDA_API_VERSION
	.align		4
        /*0000*/ 	.byte	0x04, 0x37
        /*0002*/ 	.short	(.L_288 - .L_287)
.L_287:
        /*0004*/ 	.word	0x00000082


	//----- nvinfo : EIATTR_SPARSE_MMA_MASK
	.align		4
.L_288:
        /*0008*/ 	.byte	0x03, 0x50
        /*000a*/ 	.short	0x0000


	//----- nvinfo : EIATTR_MAXREG_COUNT
	.align		4
        /*000c*/ 	.byte	0x03, 0x1b
        /*000e*/ 	.short	0x00ff


	//----- nvinfo : EIATTR_MERCURY_ISA_VERSION
	.align		4
        /*0010*/ 	.byte	0x03, 0x5f
        /*0012*/ 	.short	0x0101


	//----- nvinfo : EIATTR_VRC_CTA_INIT_COUNT
	.align		4
        /*0014*/ 	.byte	0x02, 0x4a
	.zero		1
	.zero		1


	//----- nvinfo : EIATTR_EXIT_INSTR_OFFSETS
	.align		4
        /*0018*/ 	.byte	0x04, 0x1c
        /*001a*/ 	.short	(.L_290 - .L_289)


	//   ....[0]....
.L_289:
        /*001c*/ 	.word	0x00000010


	//----- nvinfo : EIATTR_SW_WAR
	.align		4
.L_290:
        /*0020*/ 	.byte	0x04, 0x36
        /*0022*/ 	.short	(.L_292 - .L_291)
.L_291:
        /*0024*/ 	.word	0x00000008
.L_292:


//--------------------- .nv.callgraph             --------------------------
	.section	.nv.callgraph,"",@"SHT_CUDA_CALLGRAPH"
	.align	4
	.sectionentsize	8
	.align		4
        /*0000*/ 	.word	0x00000000
	.align		4
        /*0004*/ 	.word	0xffffffff
	.align		4
        /*0008*/ 	.word	0x00000000
	.align		4
        /*000c*/ 	.word	0xfffffffe
	.align		4
        /*0010*/ 	.word	0x00000000
	.align		4
        /*0014*/ 	.word	0xfffffffd
	.align		4
        /*0018*/ 	.word	0x00000000
	.align		4
        /*001c*/ 	.word	0xfffffffc


//--------------------- .nv.constant4             --------------------------
	.section	.nv.constant4,"a",@progbits
	.align	8
	.align		8
.nv.constant4:
        /*0000*/ 	.dword	_ZN30_INTERNAL_b2246b2a_4_k_cu_main4cuda3std3__45__cpo5beginE
	.align		8
        /*0008*/ 	.dword	_ZN30_INTERNAL_b2246b2a_4_k_cu_main4cuda3std3__45__cpo3endE
	.align		8
        /*0010*/ 	.dword	_ZN30_INTERNAL_b2246b2a_4_k_cu_main4cuda3std3__45__cpo6cbeginE
	.align		8
        /*0018*/ 	.dword	_ZN30_INTERNAL_b2246b2a_4_k_cu_main4cuda3std3__45__cpo4cendE
	.align		8
        /*0020*/ 	.dword	_ZN30_INTERNAL_b2246b2a_4_k_cu_main4cuda3std3__45__cpo6rbeginE
	.align		8
        /*0028*/ 	.dword	_ZN30_INTERNAL_b2246b2a_4_k_cu_main4cuda3std3__45__cpo4rendE
	.align		8
        /*0030*/ 	.dword	_ZN30_INTERNAL_b2246b2a_4_k_cu_main4cuda3std3__45__cpo7crbeginE
	.align		8
        /*0038*/ 	.dword	_ZN30_INTERNAL_b2246b2a_4_k_cu_main4cuda3std3__45__cpo5crendE
	.align		8
        /*0040*/ 	.dword	_ZN30_INTERNAL_b2246b2a_4_k_cu_main4cuda3std3__432_GLOBAL__N__b2246b2a_4_k_cu_main6ignoreE
	.align		8
        /*0048*/ 	.dword	_ZN30_INTERNAL_b2246b2a_4_k_cu_main4cuda3std3__419piecewise_constructE
	.align		8
        /*0050*/ 	.dword	_ZN30_INTERNAL_b2246b2a_4_k_cu_main4cuda3std3__48in_placeE
	.align		8
        /*0058*/ 	.dword	_ZN30_INTERNAL_b2246b2a_4_k_cu_main4cuda3std3__420unreachable_sentinelE
	.align		8
        /*0060*/ 	.dword	_ZN30_INTERNAL_b2246b2a_4_k_cu_main4cuda3std3__47nulloptE
	.align		8
        /*0068*/ 	.dword	_ZN30_INTERNAL_b2246b2a_4_k_cu_main4cuda3std3__48unexpectE
	.align		8
        /*0070*/ 	.dword	_ZN30_INTERNAL_b2246b2a_4_k_cu_main4cuda3std6ranges3__45__cpo4swapE
	.align		8
        /*0078*/ 	.dword	_ZN30_INTERNAL_b2246b2a_4_k_cu_main4cuda3std6ranges3__45__cpo9iter_moveE
	.align		8
        /*0080*/ 	.dword	_ZN30_INTERNAL_b2246b2a_4_k_cu_main4cuda3std6ranges3__45__cpo5beginE
	.align		8
        /*0088*/ 	.dword	_ZN30_INTERNAL_b2246b2a_4_k_cu_main4cuda3std6ranges3__45__cpo3endE
	.align		8
        /*0090*/ 	.dword	_ZN30_INTERNAL_b2246b2a_4_k_cu_main4cuda3std6ranges3__45__cpo6cbeginE
	.align		8
        /*0098*/ 	.dword	_ZN30_INTERNAL_b2246b2a_4_k_cu_main4cuda3std6ranges3__45__cpo4cendE
	.align		8
        /*00a0*/ 	.dword	_ZN30_INTERNAL_b2246b2a_4_k_cu_main4cuda3std6ranges3__45__cpo7advanceE
	.align		8
        /*00a8*/ 	.dword	_ZN30_INTERNAL_b2246b2a_4_k_cu_main4cuda3std6ranges3__45__cpo9iter_swapE
	.align		8
        /*00b0*/ 	.dword	_ZN30_INTERNAL_b2246b2a_4_k_cu_main4cuda3std6ranges3__45__cpo4nextE
	.align		8
        /*00b8*/ 	.dword	_ZN30_INTERNAL_b2246b2a_4_k_cu_main4cuda3std6ranges3__45__cpo4prevE
	.align		8
        /*00c0*/ 	.dword	_ZN30_INTERNAL_b2246b2a_4_k_cu_main4cuda3std6ranges3__45__cpo4dataE
	.align		8
        /*00c8*/ 	.dword	_ZN30_INTERNAL_b2246b2a_4_k_cu_main4cuda3std6ranges3__45__cpo5cdataE
	.align		8
        /*00d0*/ 	.dword	_ZN30_INTERNAL_b2246b2a_4_k_cu_main4cuda3std6ranges3__45__cpo4sizeE
	.align		8
        /*00d8*/ 	.dword	_ZN30_INTERNAL_b2246b2a_4_k_cu_main4cuda3std6ranges3__45__cpo5ssizeE
	.align		8
        /*00e0*/ 	.dword	_ZN30_INTERNAL_b2246b2a_4_k_cu_main4cuda3std6ranges3__45__cpo8distanceE
	.align		8
        /*00e8*/ 	.dword	_ZN30_INTERNAL_b2246b2a_4_k_cu_main6thrust24THRUST_300001_SM_1000_NS8cuda_cub3parE
	.align		8
        /*00f0*/ 	.dword	_ZN30_INTERNAL_b2246b2a_4_k_cu_main6thrust24THRUST_300001_SM_1000_NS8cuda_cub10par_nosyncE
	.align		8
        /*00f8*/ 	.dword	_ZN30_INTERNAL_b2246b2a_4_k_cu_main6thrust24THRUST_300001_SM_1000_NS6system6detail10sequential3seqE
	.align		8
        /*0100*/ 	.dword	_ZN30_INTERNAL_b2246b2a_4_k_cu_main6thrust24THRUST_300001_SM_1000_NS12placeholders2_1E
	.align		8
        /*0108*/ 	.dword	_ZN30_INTERNAL_b2246b2a_4_k_cu_main6thrust24THRUST_300001_SM_1000_NS12placeholders2_2E
	.align		8
        /*0110*/ 	.dword	_ZN30_INTERNAL_b2246b2a_4_k_cu_main6thrust24THRUST_300001_SM_1000_NS12placeholders2_3E
	.align		8
        /*0118*/ 	.dword	_ZN30_INTERNAL_b2246b2a_4_k_cu_main6thrust24THRUST_300001_SM_1000_NS12placeholders2_4E
	.align		8
        /*0120*/ 	.dword	_ZN30_INTERNAL_b2246b2a_4_k_cu_main6thrust24THRUST_300001_SM_1000_NS12placeholders2_5E
	.align		8
        /*0128*/ 	.dword	_ZN30_INTERNAL_b2246b2a_4_k_cu_main6thrust24THRUST_300001_SM_1000_NS12placeholders2_6E
	.align		8
        /*0130*/ 	.dword	_ZN30_INTERNAL_b2246b2a_4_k_cu_main6thrust24THRUST_300001_SM_1000_NS12placeholders2_7E
	.align		8
        /*0138*/ 	.dword	_ZN30_INTERNAL_b2246b2a_4_k_cu_main6thrust24THRUST_300001_SM_1000_NS12placeholders2_8E
	.align		8
        /*0140*/ 	.dword	_ZN30_INTERNAL_b2246b2a_4_k_cu_main6thrust24THRUST_300001_SM_1000_NS12placeholders2_9E
	.align		8
        /*0148*/ 	.dword	_ZN30_INTERNAL_b2246b2a_4_k_cu_main6thrust24THRUST_300001_SM_1000_NS12placeholders3_10E
	.align		8
        /*0150*/ 	.dword	_ZN30_INTERNAL_b2246b2a_4_k_cu_main6thrust24THRUST_300001_SM_1000_NS3seqE
	.align		8
        /*0158*/ 	.dword	__cudart_i2opi_d
	.align		8
        /*0160*/ 	.dword	__cudart_sin_cos_coeffs


//--------------------- .text._ZN3cub18CUB_300001_SM_10006detail6reduce28DeviceReduceSingleTileKernelINS2_10policy_hubIdyN4cuda3std3__44plusIdEEE10Policy1000EPdSC_iS9_ddNS7_10__identityEEEvT0_T1_T2_T3_T4_T6_ --------------------------
	.section	.text._ZN3cub18CUB_300001_SM_10006detail6reduce28DeviceReduceSingleTileKernelINS2_10policy_hubIdyN4cuda3std3__44plusIdEEE10Policy1000EPdSC_iS9_ddNS7_10__identityEEEvT0_T1_T2_T3_T4_T6_,"ax",@progbits
	.align	128
        .global         _ZN3cub18CUB_300001_SM_10006detail6reduce28DeviceReduceSingleTileKernelINS2_10policy_hubIdyN4cuda3std3__44plusIdEEE10Policy1000EPdSC_iS9_ddNS7_10__identityEEEvT0_T1_T2_T3_T4_T6_
        .type           _ZN3cub18CUB_300001_SM_10006detail6reduce28DeviceReduceSingleTileKernelINS2_10policy_hubIdyN4cuda3std3__44plusIdEEE10Policy1000EPdSC_iS9_ddNS7_10__identityEEEvT0_T1_T2_T3_T4_T6_,@function
        .size           _ZN3cub18CUB_300001_SM_10006detail6reduce28DeviceReduceSingleTileKernelINS2_10policy_hubIdyN4cuda3std3__44plusIdEEE10Policy1000EPdSC_iS9_ddNS7_10__identityEEEvT0_T1_T2_T3_T4_T6_,(.L_x_1875 - _ZN3cub18CUB_300001_SM_10006detail6reduce28DeviceReduceSingleTileKernelINS2_10policy_hubIdyN4cuda3std3__44plusIdEEE10Policy1000EPdSC_iS9_ddNS7_10__identityEEEvT0_T1_T2_T3_T4_T6_)
        .other          _ZN3cub18CUB_300001_SM_10006detail6reduce28DeviceReduceSingleTileKernelINS2_10policy_hubIdyN4cuda3std3__44plusIdEEE10Policy1000EPdSC_iS9_ddNS7_10__identityEEEvT0_T1_T2_T3_T4_T6_,@"STO_CUDA_ENTRY STV_DEFAULT"
_ZN3cub18CUB_300001_SM_10006detail6reduce28DeviceReduceSingleTileKernelINS2_10policy_hubIdyN4cuda3std3__44plusIdEEE10Policy1000EPdSC_iS9_ddNS7_10__identityEEEvT0_T1_T2_T3_T4_T6_:
.text._ZN3cub18CUB_300001_SM_10006detail6reduce28DeviceReduceSingleTileKernelINS2_10policy_hubIdyN4cuda3std3__44plusIdEEE10Policy1000EPdSC_iS9_ddNS7_10__identityEEEvT0_T1_T2_T3_T4_T6_:
[----:B------:R-:W-:Y:S01]  /*0000*/  LDC R1, c[0x0][0x37c] ;  /* 0x0000df00ff017b82 */ /* 0x000fe20000000800 */
[----:B------:R-:W0:Y:S01]  /*0010*/  LDCU UR4, c[0x0][0x390] ;  /* 0x00007200ff0477ac */ /* 0x000e220008000800 */
[----:B------:R-:W1:Y:S01]  /*0020*/  LDCU.64 UR6, c[0x0][0x358] ;  /* 0x00006b00ff0677ac */ /* 0x000e620008000a00 */
[----:B0-----:R-:W-:-:S05]  /*0030*/  IMAD.U32 R4, RZ, RZ, UR4 ;  /* 0x00000004ff047e24 */ /* 0x001fca000f8e00ff */
[----:B------:R-:W-:-:S13]  /*0040*/  ISETP.NE.AND P0, PT, R4, RZ, PT ;  /* 0x000000ff0400720c */ /* 0x000fda0003f05270 */
[----:B-1----:R-:W-:Y:S05]  /*0050*/  @P0 BRA `(.L_x_0) ;  /* 0x00000000001c0947 */ /* 0x002fea0003800000 */
[----:B------:R-:W0:Y:S02]  /*0060*/  S2R R0, SR_TID.X ;  /* 0x0000000000007919 */ /* 0x000e240000002100 */
[----:B0-----:R-:W-:-:S13]  /*0070*/  ISETP.NE.AND P0, PT, R0, RZ, PT ;  /* 0x000000ff0000720c */ /* 0x001fda0003f05270 */
[----:B------:R-:W-:Y:S05]  /*0080*/  @P0 EXIT ;  /* 0x000000000000094d */ /* 0x000fea0003800000 */
[----:B------:R-:W0:Y:S08]  /*0090*/  LDC.64 R2, c[0x0][0x388] ;  /* 0x0000e200ff027b82 */ /* 0x000e300000000a00 */
[----:B------:R-:W0:Y:S02]  /*00a0*/  LDC.64 R4, c[0x0][0x398] ;  /* 0x0000e600ff047b82 */ /* 0x000e240000000a00 */
[----:B0-----:R-:W-:Y:S01]  /*00b0*/  STG.E.64 desc[UR6][R2.64], R4 ;  /* 0x0000000402007986 */ /* 0x001fe2000c101b06 */
[----:B------:R-:W-:Y:S05]  /*00c0*/  EXIT ;  /* 0x000000000000794d */ /* 0x000fea0003800000 */
.L_x_0:
[----:B------:R-:W-:Y:S01]  /*00d0*/  ISETP.GT.AND P0, PT, R4, 0xdff, PT ;  /* 0x00000dff0400780c */ /* 0x000fe20003f04270 */
[----:B------:R-:W-:-:S12]  /*00e0*/  BSSY.RECONVERGENT B0, `(.L_x_1) ;  /* 0x0000242000007945 */ /* 0x000fd80003800200 */
[----:B------:R-:W-:Y:S05]  /*00f0*/  @P0 BRA `(.L_x_2) ;  /* 0x0000001400180947 */ /* 0x000fea0003800000 */
[----:B------:R-:W0:Y:S01]  /*0100*/  S2R R5, SR_TID.X ;  /* 0x0000000000057919 */ /* 0x000e220000002100 */
[----:B------:R-:W-:Y:S01]  /*0110*/  BSSY.RECONVERGENT B1, `(.L_x_3) ;  /* 0x0000009000017945 */ /* 0x000fe20003800200 */
[----:B------:R-:W-:Y:S02]  /*0120*/  CS2R R2, SRZ ;  /* 0x0000000000027805 */ /* 0x000fe4000001ff00 */
[----:B0-----:R-:W-:Y:S01]  /*0130*/  ISETP.GE.AND P0, PT, R5, R4, PT ;  /* 0x000000040500720c */ /* 0x001fe20003f06270 */
[----:B------:R-:W-:-:S12]  /*0140*/  IMAD.MOV.U32 R7, RZ, RZ, R5 ;  /* 0x000000ffff077224 */ /* 0x000fd800078e0005 */
[----:B------:R-:W-:Y:S05]  /*0150*/  @P0 BRA `(.L_x_4) ;  /* 0x0000000000100947 */ /* 0x000fea0003800000 */
[----:B------:R-:W0:Y:S02]  /*0160*/  LDC.64 R2, c[0x0][0x380] ;  /* 0x0000e000ff027b82 */ /* 0x000e240000000a00 */
[----:B0-----:R-:W-:-:S06]  /*0170*/  IMAD.WIDE.U32 R2, R5, 0x8, R2 ;  /* 0x0000000805027825 */ /* 0x001fcc00078e0002 */
[----:B------:R-:W5:Y:S01]  /*0180*/  LDG.E.64.CONSTANT R2, desc[UR6][R2.64] ;  /* 0x0000000602027981 */ /* 0x000f62000c1e9b00 */
[----:B------:R-:W-:-:S07]  /*0190*/  VIADD R7, R5, 0x200 ;  /* 0x0000020005077836 */ /* 0x000fce0000000000 */
.L_x_4:
[----:B------:R-:W-:Y:S05]  /*01a0*/  BSYNC.RECONVERGENT B1 ;  /* 0x0000000000017941 */ /* 0x000fea0003800200 */
.L_x_3:
[----:B------:R-:W-:Y:S01]  /*01b0*/  ISETP.GE.AND P0, PT, R7, R4, PT ;  /* 0x000000040700720c */ /* 0x000fe20003f06270 */
[----:B------:R-:W-:-:S12]  /*01c0*/  BSSY.RECONVERGENT B1, `(.L_x_5) ;  /* 0x0000076000017945 */ /* 0x000fd80003800200 */
[----:B------:R-:W-:Y:S05]  /*01d0*/  @P0 BRA `(.L_x_6) ;  /* 0x0000000400d00947 */ /* 0x000fea0003800000 */
[----:B------:R-:W-:Y:S01]  /*01e0*/  LOP3.LUT R9, RZ, R7, RZ, 0x33, !PT ;  /* 0x00000007ff097212 */ /* 0x000fe200078e33ff */
[----:B------:R-:W-:Y:S04]  /*01f0*/  BSSY.RECONVERGENT B2, `(.L_x_7) ;  /* 0x0000017000027945 */ /* 0x000fe80003800200 */
[----:B------:R-:W-:-:S05]  /*0200*/  IMAD.IADD R0, R9, 0x1, R4 ;  /* 0x0000000109007824 */ /* 0x000fca00078e0204 */
[C---:B------:R-:W-:Y:S02]  /*0210*/  LOP3.LUT R6, R0.reuse, 0x600, RZ, 0xc0, !PT ;  /* 0x0000060000067812 */ /* 0x040fe400078ec0ff */
[----:B------:R-:W-:Y:S02]  /*0220*/  ISETP.GE.U32.AND P0, PT, R0, 0x600, PT ;  /* 0x000006000000780c */ /* 0x000fe40003f06070 */
[----:B------:R-:W-:-:S13]  /*0230*/  ISETP.NE.AND P1, PT, R6, 0x600, PT ;  /* 0x000006000600780c */ /* 0x000fda0003f25270 */
[----:B------:R-:W-:Y:S05]  /*0240*/  @!P1 BRA `(.L_x_8) ;  /* 0x0000000000449947 */ /* 0x000fea0003800000 */
[----:B------:R-:W0:Y:S01]  /*0250*/  LDC.64 R8, c[0x0][0x380] ;  /* 0x0000e000ff087b82 */ /* 0x000e220000000a00 */
[----:B------:R-:W-:-:S04]  /*0260*/  LEA.HI R0, R0, 0x1, RZ, 0x17 ;  /* 0x0000000100007811 */ /* 0x000fc800078fb8ff */
[----:B------:R-:W-:-:S05]  /*0270*/  LOP3.LUT R0, R0, 0x3, RZ, 0xc0, !PT ;  /* 0x0000000300007812 */ /* 0x000fca00078ec0ff */
[----:B------:R-:W-:Y:S02]  /*0280*/  IMAD.MOV R0, RZ, RZ, -R0 ;  /* 0x000000ffff007224 */ /* 0x000fe400078e0a00 */
[----:B0-----:R-:W-:-:S04]  /*0290*/  IMAD.WIDE.U32 R8, R7, 0x8, R8 ;  /* 0x0000000807087825 */ /* 0x001fc800078e0008 */
[----:B------:R-:W-:Y:S02]  /*02a0*/  IMAD.MOV.U32 R6, RZ, RZ, R8 ;  /* 0x000000ffff067224 */ /* 0x000fe400078e0008 */
[----:B------:R-:W-:-:S07]  /*02b0*/  IMAD.MOV.U32 R11, RZ, RZ, R9 ;  /* 0x000000ffff0b7224 */ /* 0x000fce00078e0009 */
.L_x_9:
[----:B------:R-:W-:Y:S02]  /*02c0*/  IMAD.MOV.U32 R8, RZ, RZ, R6 ;  /* 0x000000ffff087224 */ /* 0x000fe400078e0006 */
[----:B------:R-:W-:-:S06]  /*02d0*/  IMAD.MOV.U32 R9, RZ, RZ, R11 ;  /* 0x000000ffff097224 */ /* 0x000fcc00078e000b */
[----:B------:R-:W2:Y:S01]  /*02e0*/  LDG.E.64.CONSTANT R8, desc[UR6][R8.64] ;  /* 0x0000000608087981 */ /* 0x000ea2000c1e9b00 */
[----:B------:R-:W-:Y:S01]  /*02f0*/  VIADD R0, R0, 0x1 ;  /* 0x0000000100007836 */ /* 0x000fe20000000000 */
[----:B------:R-:W-:Y:S01]  /*0300*/  IADD3 R6, P2, PT, R6, 0x1000, RZ ;  /* 0x0000100006067810 */ /* 0x000fe20007f5e0ff */
[----:B------:R-:W-:-:S03]  /*0310*/  VIADD R7, R7, 0x200 ;  /* 0x0000020007077836 */ /* 0x000fc60000000000 */
[----:B------:R-:W-:Y:S01]  /*0320*/  ISETP.NE.AND P1, PT, R0, RZ, PT ;  /* 0x000000ff0000720c */ /* 0x000fe20003f25270 */
[----:B------:R-:W-:Y:S01]  /*0330*/  IMAD.X R11, RZ, RZ, R11, P2 ;  /* 0x000000ffff0b7224 */ /* 0x000fe200010e060b */
[----:B--2--5:R-:W-:-:S11]  /*0340*/  DADD R2, R8, R2 ;  /* 0x0000000008027229 */ /* 0x024fd60000000002 */
[----:B------:R-:W-:Y:S05]  /*0350*/  @P1 BRA `(.L_x_9) ;  /* 0xfffffffc00d81947 */ /* 0x000fea000383ffff */
.L_x_8:
[----:B------:R-:W-:Y:S05]  /*0360*/  BSYNC.RECONVERGENT B2 ;  /* 0x0000000000027941 */ /* 0x000fea0003800200 */
.L_x_7:
[----:B------:R-:W-:Y:S05]  /*0370*/  @!P0 BRA `(.L_x_6) ;  /* 0x0000000400688947 */ /* 0x000fea0003800000 */
[----:B------:R-:W-:Y:S01]  /*0380*/  IMAD.IADD R0, R4, 0x1, -R7 ;  /* 0x0000000104007824 */ /* 0x000fe200078e0a07 */
[----:B------:R-:W-:Y:S01]  /*0390*/  BSSY.RECONVERGENT B2, `(.L_x_10) ;  /* 0x0000031000027945 */ /* 0x000fe20003800200 */
[----:B------:R-:W-:-:S03]  /*03a0*/  PLOP3.LUT P0, PT, PT, PT, PT, 0x80, 0x8 ;  /* 0x000000000008781c */ /* 0x000fc60003f0f070 */
[----:B------:R-:W-:-:S13]  /*03b0*/  ISETP.GT.AND P1, PT, R0, 0x1800, PT ;  /* 0x000018000000780c */ /* 0x000fda0003f24270 */
[----:B------:R-:W-:Y:S05]  /*03c0*/  @!P1 BRA `(.L_x_11) ;  /* 0x0000000000b49947 */ /* 0x000fea0003800000 */
[----:B------:R-:W-:Y:S01]  /*03d0*/  PLOP3.LUT P0, PT, PT, PT, PT, 0x8, 0x80 ;  /* 0x000000000080781c */ /* 0x000fe20003f0e170 */
[----:B------:R-:W-:-:S12]  /*03e0*/  VIADD R0, R4, 0xffffe800 ;  /* 0xffffe80004007836 */ /* 0x000fd80000000000 */
.L_x_12:
[----:B------:R-:W0:Y:S02]  /*03f0*/  LDC.64 R32, c[0x0][0x380] ;  /* 0x0000e000ff207b82 */ /* 0x000e240000000a00 */
[----:B0-----:R-:W-:-:S05]  /*0400*/  IMAD.WIDE R14, R7, 0x8, R32 ;  /* 0x00000008070e7825 */ /* 0x001fca00078e0220 */
[----:B------:R-:W2:Y:S04]  /*0410*/  LDG.E.64.CONSTANT R8, desc[UR6][R14.64] ;  /* 0x000000060e087981 */ /* 0x000ea8000c1e9b00 */
[----:B------:R-:W3:Y:S04]  /*0420*/  LDG.E.64.CONSTANT R10, desc[UR6][R14.64+0x1000] ;  /* 0x001000060e0a7981 */ /* 0x000ee8000c1e9b00 */
[----:B------:R-:W4:Y:S01]  /*0430*/  LDG.E.64.CONSTANT R12, desc[UR6][R14.64+0x2000] ;  /* 0x002000060e0c7981 */ /* 0x000f22000c1e9b00 */
[----:B------:R-:W-:-:S03]  /*0440*/  VIADD R41, R7, 0x800 ;  /* 0x0000080007297836 */ /* 0x000fc60000000000 */
[----:B------:R-:W4:Y:S01]  /*0450*/  LDG.E.64.CONSTANT R30, desc[UR6][R14.64+0x3000] ;  /* 0x003000060e1e7981 */ /* 0x000f22000c1e9b00 */
[----:B------:R-:W-:-:S05]  /*0460*/  IMAD.WIDE R40, R41, 0x8, R32 ;  /* 0x0000000829287825 */ /* 0x000fca00078e0220 */
[----:B------:R-:W4:Y:S04]  /*0470*/  LDG.E.64.CONSTANT R28, desc[UR6][R40.64] ;  /* 0x00000006281c7981 */ /* 0x000f28000c1e9b00 */
[----:B------:R-:W4:Y:S04]  /*0480*/  LDG.E.64.CONSTANT R26, desc[UR6][R40.64+0x1000] ;  /* 0x00100006281a7981 */ /* 0x000f28000c1e9b00 */
        /* <DEDUP_REMOVED lines=12> */
[----:B------:R-:W4:Y:S04]  /*0550*/  LDG.E.64.CONSTANT R34, desc[UR6][R44.64+0x2000] ;  /* 0x002000062c227981 */ /* 0x000f28000c1e9b00 */
[----:B------:R-:W4:Y:S01]  /*0560*/  LDG.E.64.CONSTANT R32, desc[UR6][R44.64+0x3000] ;  /* 0x003000062c207981 */ /* 0x000f22000c1e9b00 */
[----:B------:R-:W-:-:S05]  /*0570*/  VIADD R7, R7, 0x2000 ;  /* 0x0000200007077836 */ /* 0x000fca0000000000 */
[----:B------:R-:W-:Y:S01]  /*0580*/  ISETP.GE.AND P1, PT, R7, R0, PT ;  /* 0x000000000700720c */ /* 0x000fe20003f26270 */
[----:B--2--5:R-:W-:-:S08]  /*0590*/  DADD R8, R8, R2 ;  /* 0x0000000008087229 */ /* 0x024fd00000000002 */
[----:B---3--:R-:W-:-:S08]  /*05a0*/  DADD R8, R8, R10 ;  /* 0x0000000008087229 */ /* 0x008fd0000000000a */
[----:B----4-:R-:W-:-:S08]  /*05b0*/  DADD R8, R8, R12 ;  /* 0x0000000008087229 */ /* 0x010fd0000000000c */
[----:B------:R-:W-:-:S08]  /*05c0*/  DADD R8, R8, R30 ;  /* 0x0000000008087229 */ /* 0x000fd0000000001e */
        /* <DEDUP_REMOVED lines=11> */
[----:B------:R-:W-:Y:S01]  /*0680*/  DADD R2, R8, R32 ;  /* 0x0000000008027229 */ /* 0x000fe20000000020 */
[----:B------:R-:W-:Y:S10]  /*0690*/  @!P1 BRA `(.L_x_12) ;  /* 0xfffffffc00549947 */ /* 0x000ff4000383ffff */
.L_x_11:
[----:B------:R-:W-:Y:S05]  /*06a0*/  BSYNC.RECONVERGENT B2 ;  /* 0x0000000000027941 */ /* 0x000fea0003800200 */
.L_x_10:
[----:B------:R-:W-:Y:S01]  /*06b0*/  IMAD.IADD R0, R4, 0x1, -R7 ;  /* 0x0000000104007824 */ /* 0x000fe200078e0a07 */
[----:B------:R-:W-:Y:S04]  /*06c0*/  BSSY.RECONVERGENT B2, `(.L_x_13) ;  /* 0x0000019000027945 */ /* 0x000fe80003800200 */
[----:B------:R-:W-:-:S13]  /*06d0*/  ISETP.GT.AND P1, PT, R0, 0x800, PT ;  /* 0x000008000000780c */ /* 0x000fda0003f24270 */
[----:B------:R-:W-:Y:S05]  /*06e0*/  @!P1 BRA `(.L_x_14) ;  /* 0x0000000000589947 */ /* 0x000fea0003800000 */
        /* <DEDUP_REMOVED lines=12> */
[----:B------:R-:W-:Y:S01]  /*07b0*/  PLOP3.LUT P0, PT, PT, PT, PT, 0x8, 0x80 ;  /* 0x000000000080781c */ /* 0x000fe20003f0e170 */
[----:B------:R-:W-:Y:S01]  /*07c0*/  VIADD R7, R7, 0x1000 ;  /* 0x0000100007077836 */ /* 0x000fe20000000000 */
[----:B--2--5:R-:W-:-:S08]  /*07d0*/  DADD R10, R2, R10 ;  /* 0x00000000020a7229 */ /* 0x024fd0000000000a */
[----:B---3--:R-:W-:-:S08]  /*07e0*/  DADD R10, R10, R12 ;  /* 0x000000000a0a7229 */ /* 0x008fd0000000000c */
[----:B----4-:R-:W-:-:S08]  /*07f0*/  DADD R10, R10, R14 ;  /* 0x000000000a0a7229 */ /* 0x010fd0000000000e */
[----:B------:R-:W-:-:S08]  /*0800*/  DADD R10, R10, R16 ;  /* 0x000000000a0a7229 */ /* 0x000fd00000000010 */
[----:B------:R-:W-:-:S08]  /*0810*/  DADD R10, R10, R20 ;  /* 0x000000000a0a7229 */ /* 0x000fd00000000014 */
[----:B------:R-:W-:-:S08]  /*0820*/  DADD R10, R10, R22 ;  /* 0x000000000a0a7229 */ /* 0x000fd00000000016 */
[----:B------:R-:W-:-:S08]  /*0830*/  DADD R10, R10, R24 ;  /* 0x000000000a0a7229 */ /* 0x000fd00000000018 */
[----:B------:R-:W-:-:S11]  /*0840*/  DADD R2, R10, R26 ;  /* 0x000000000a027229 */ /* 0x000fd6000000001a */
.L_x_14:
[----:B------:R-:W-:Y:S05]  /*0850*/  BSYNC.RECONVERGENT B2 ;  /* 0x0000000000027941 */ /* 0x000fea0003800200 */
.L_x_13:
[----:B------:R-:W-:-:S13]  /*0860*/  ISETP.LT.OR P0, PT, R7, R4, P0 ;  /* 0x000000040700720c */ /* 0x000fda0000701670 */
[----:B------:R-:W-:Y:S05]  /*0870*/  @!P0 BRA `(.L_x_6) ;  /* 0x0000000000288947 */ /* 0x000fea0003800000 */
[----:B------:R-:W0:Y:S02]  /*0880*/  LDC.64 R8, c[0x0][0x380] ;  /* 0x0000e000ff087b82 */ /* 0x000e240000000a00 */
[----:B0-----:R-:W-:-:S05]  /*0890*/  IMAD.WIDE R6, R7, 0x8, R8 ;  /* 0x0000000807067825 */ /* 0x001fca00078e0208 */
[----:B------:R-:W2:Y:S04]  /*08a0*/  LDG.E.64.CONSTANT R8, desc[UR6][R6.64] ;  /* 0x0000000606087981 */ /* 0x000ea8000c1e9b00 */
[----:B------:R-:W3:Y:S04]  /*08b0*/  LDG.E.64.CONSTANT R10, desc[UR6][R6.64+0x1000] ;  /* 0x00100006060a7981 */ /* 0x000ee8000c1e9b00 */
[----:B------:R-:W4:Y:S04]  /*08c0*/  LDG.E.64.CONSTANT R12, desc[UR6][R6.64+0x2000] ;  /* 0x00200006060c7981 */ /* 0x000f28000c1e9b00 */
[----:B------:R-:W4:Y:S01]  /*08d0*/  LDG.E.64.CONSTANT R14, desc[UR6][R6.64+0x3000] ;  /* 0x00300006060e7981 */ /* 0x000f22000c1e9b00 */
[----:B--2--5:R-:W-:-:S08]  /*08e0*/  DADD R8, R2, R8 ;  /* 0x0000000002087229 */ /* 0x024fd00000000008 */
[----:B---3--:R-:W-:-:S08]  /*08f0*/  DADD R8, R8, R10 ;  /* 0x0000000008087229 */ /* 0x008fd0000000000a */
[----:B----4-:R-:W-:-:S08]  /*0900*/  DADD R8, R8, R12 ;  /* 0x0000000008087229 */ /* 0x010fd0000000000c */
[----:B------:R-:W-:-:S11]  /*0910*/  DADD R2, R8, R14 ;  /* 0x0000000008027229 */ /* 0x000fd6000000000e */
.L_x_6:
[----:B------:R-:W-:Y:S05]  /*0920*/  BSYNC.RECONVERGENT B1 ;  /* 0x0000000000017941 */ /* 0x000fea0003800200 */
.L_x_5:
[----:B------:R-:W-:-:S13]  /*0930*/  ISETP.GE.AND P0, PT, R4, 0x200, PT ;  /* 0x000002000400780c */ /* 0x000fda0003f06270 */
[----:B------:R-:W-:Y:S05]  /*0940*/  @!P0 BRA `(.L_x_15) ;  /* 0x0000000400148947 */ /* 0x000fea0003800000 */
[----:B------:R-:W0:Y:S01]  /*0950*/  S2R R12, SR_LANEID ;  /* 0x00000000000c7919 */ /* 0x000e220000000000 */
[----:B-----5:R-:W-:Y:S04]  /*0960*/  SHFL.DOWN PT, R6, R2, 0x1, 0x1f ;  /* 0x08201f0002067f89 */ /* 0x020fe800000e0000 */
[----:B------:R-:W1:Y:S02]  /*0970*/  SHFL.DOWN PT, R7, R3, 0x1, 0x1f ;  /* 0x08201f0003077f89 */ /* 0x000e6400000e0000 */
[----:B-1----:R-:W-:Y:S01]  /*0980*/  DADD R6, R6, R2 ;  /* 0x0000000006067229 */ /* 0x002fe20000000002 */
[C---:B0-----:R-:W-:Y:S02]  /*0990*/  ISETP.GT.AND P0, PT, R12.reuse, 0x1e, PT ;  /* 0x0000001e0c00780c */ /* 0x041fe40003f04270 */
[----:B------:R-:W-:-:S07]  /*09a0*/  ISETP.NE.AND P1, PT, R12, RZ, PT ;  /* 0x000000ff0c00720c */ /* 0x000fce0003f25270 */
[----:B------:R-:W-:Y:S02]  /*09b0*/  FSEL R8, R2, R6, P0 ;  /* 0x0000000602087208 */ /* 0x000fe40000000000 */
[----:B------:R-:W-:Y:S02]  /*09c0*/  FSEL R9, R3, R7, P0 ;  /* 0x0000000703097208 */ /* 0x000fe40000000000 */
[----:B------:R-:W-:Y:S01]  /*09d0*/  ISETP.GT.AND P0, PT, R12, 0x1d, PT ;  /* 0x0000001d0c00780c */ /* 0x000fe20003f04270 */
[----:B------:R-:W-:Y:S01]  /*09e0*/  SHFL.DOWN PT, R6, R8, 0x2, 0x1f ;  /* 0x08401f0008067f89 */ /* 0x000fe200000e0000 */
[----:B------:R-:W-:Y:S02]  /*09f0*/  @!P1 MOV R4, 0x400 ;  /* 0x0000040000049802 */ /* 0x000fe40000000f00 */
[----:B------:R-:W-:Y:S01]  /*0a00*/  @!P1 SHF.R.U32.HI R0, RZ, 0x2, R5 ;  /* 0x00000002ff009819 */ /* 0x000fe20000011605 */
[----:B------:R-:W0:Y:S03]  /*0a10*/  SHFL.DOWN PT, R7, R9, 0x2, 0x1f ;  /* 0x08401f0009077f89 */ /* 0x000e2600000e0000 */
[----:B------:R-:W-:Y:S01]  /*0a20*/  @!P1 LOP3.LUT R0, R0, 0xf8, RZ, 0xc0, !PT ;  /* 0x000000f800009812 */ /* 0x000fe200078ec0ff */
[----:B0-----:R-:W-:-:S10]  /*0a30*/  DADD R6, R6, R8 ;  /* 0x0000000006067229 */ /* 0x001fd40000000008 */
[----:B------:R-:W-:Y:S02]  /*0a40*/  FSEL R6, R8, R6, P0 ;  /* 0x0000000608067208 */ /* 0x000fe40000000000 */
[----:B------:R-:W-:Y:S02]  /*0a50*/  FSEL R7, R9, R7, P0 ;  /* 0x0000000709077208 */ /* 0x000fe40000000000 */
[----:B------:R-:W-:Y:S01]  /*0a60*/  ISETP.GT.AND P0, PT, R12, 0x1b, PT ;  /* 0x0000001b0c00780c */ /* 0x000fe20003f04270 */
[----:B------:R-:W-:Y:S04]  /*0a70*/  SHFL.DOWN PT, R2, R6, 0x4, 0x1f ;  /* 0x08801f0006027f89 */ /* 0x000fe800000e0000 */
[----:B------:R-:W0:Y:S01]  /*0a80*/  SHFL.DOWN PT, R3, R7, 0x4, 0x1f ;  /* 0x08801f0007037f89 */ /* 0x000e2200000e0000 */
[----:B------:R-:W1:Y:S01]  /*0a90*/  @!P1 S2R R9, SR_CgaCtaId ;  /* 0x0000000000099919 */ /* 0x000e620000008800 */
[----:B0-----:R-:W-:-:S10]  /*0aa0*/  DADD R2, R2, R6 ;  /* 0x0000000002027229 */ /* 0x001fd40000000006 */
[----:B------:R-:W-:Y:S02]  /*0ab0*/  FSEL R10, R6, R2, P0 ;  /* 0x00000002060a7208 */ /* 0x000fe40000000000 */
[----:B------:R-:W-:Y:S02]  /*0ac0*/  FSEL R11, R7, R3, P0 ;  /* 0x00000003070b7208 */ /* 0x000fe40000000000 */
[----:B------:R-:W-:Y:S01]  /*0ad0*/  ISETP.GT.AND P0, PT, R12, 0x17, PT ;  /* 0x000000170c00780c */ /* 0x000fe20003f04270 */
[----:B------:R-:W-:Y:S04]  /*0ae0*/  SHFL.DOWN PT, R2, R10, 0x8, 0x1f ;  /* 0x09001f000a027f89 */ /* 0x000fe800000e0000 */
[----:B------:R-:W0:Y:S02]  /*0af0*/  SHFL.DOWN PT, R3, R11, 0x8, 0x1f ;  /* 0x09001f000b037f89 */ /* 0x000e2400000e0000 */
[----:B0-----:R-:W-:-:S10]  /*0b00*/  DADD R2, R2, R10 ;  /* 0x0000000002027229 */ /* 0x001fd4000000000a */
[----:B------:R-:W-:Y:S02]  /*0b10*/  FSEL R6, R10, R2, P0 ;  /* 0x000000020a067208 */ /* 0x000fe40000000000 */
[----:B------:R-:W-:Y:S02]  /*0b20*/  FSEL R7, R11, R3, P0 ;  /* 0x000000030b077208 */ /* 0x000fe40000000000 */
[----:B-1----:R-:W-:Y:S01]  /*0b30*/  @!P1 LEA R11, R9, R4, 0x18 ;  /* 0x00000004090b9211 */ /* 0x002fe200078ec0ff */
[----:B------:R-:W-:Y:S01]  /*0b40*/  SHFL.DOWN PT, R2, R6, 0x10, 0x1f ;  /* 0x0a001f0006027f89 */ /* 0x000fe200000e0000 */
[----:B------:R-:W-:-:S03]  /*0b50*/  ISETP.NE.AND P0, PT, R5, RZ, PT ;  /* 0x000000ff0500720c */ /* 0x000fc60003f05270 */
[----:B------:R-:W0:Y:S01]  /*0b60*/  SHFL.DOWN PT, R3, R7, 0x10, 0x1f ;  /* 0x0a001f0007037f89 */ /* 0x000e2200000e0000 */
[----:B------:R-:W-:Y:S01]  /*0b70*/  @!P1 IMAD.IADD R11, R0, 0x1, R11 ;  /* 0x00000001000b9824 */ /* 0x000fe200078e020b */
[----:B0-----:R-:W-:-:S07]  /*0b80*/  DADD R8, R2, R6 ;  /* 0x0000000002087229 */ /* 0x001fce0000000006 */
[----:B------:R1:W-:Y:S01]  /*0b90*/  @!P1 STS.64 [R11+0x10], R8 ;  /* 0x000010080b009388 */ /* 0x0003e20000000a00 */
[----:B------:R-:W-:Y:S01]  /*0ba0*/  BAR.SYNC.DEFER_BLOCKING 0x0 ;  /* 0x0000000000007b1d */ /* 0x000fe20000010000 */
[----:B------:R-:W-:-:S04]  /*0bb0*/  ISETP.GT.AND P1, PT, R12, 0xf, PT ;  /* 0x0000000f0c00780c */ /* 0x000fc80003f24270 */
[----:B------:R-:W-:Y:S02]  /*0bc0*/  FSEL R2, R6, R8, P1 ;  /* 0x0000000806027208 */ /* 0x000fe40000800000 */
[----:B------:R-:W-:Y:S01]  /*0bd0*/  FSEL R3, R7, R9, P1 ;  /* 0x0000000907037208 */ /* 0x000fe20000800000 */
[----:B------:R-:W-:Y:S06]  /*0be0*/  @P0 BRA `(.L_x_16) ;  /* 0x0000001800440947 */ /* 0x000fec0003800000 */
[----:B------:R-:W0:Y:S01]  /*0bf0*/  S2UR UR5, SR_CgaCtaId ;  /* 0x00000000000579c3 */ /* 0x000e220000008800 */
[----:B------:R-:W-:Y:S02]  /*0c00*/  UMOV UR4, 0x400 ;  /* 0x0000040000047882 */ /* 0x000fe40000000000 */
[----:B0-----:R-:W-:-:S09]  /*0c10*/  ULEA UR4, UR5, UR4, 0x18 ;  /* 0x0000000405047291 */ /* 0x001fd2000f8ec0ff */
[----:B------:R-:W0:Y:S04]  /*0c20*/  LDS.64 R4, [UR4+0x18] ;  /* 0x00001804ff047984 */ /* 0x000e280008000a00 */
[----:B-1----:R-:W1:Y:S04]  /*0c30*/  LDS.128 R8, [UR4+0x20] ;  /* 0x00002004ff087984 */ /* 0x002e680008000c00 */
[----:B------:R-:W2:Y:S01]  /*0c40*/  LDS.128 R12, [UR4+0x30] ;  /* 0x00003004ff0c7984 */ /* 0x000ea20008000c00 */
[----:B0-----:R-:W-:-:S03]  /*0c50*/  DADD R2, R2, R4 ;  /* 0x0000000002027229 */ /* 0x001fc60000000004 */
[----:B------:R-:W0:Y:S05]  /*0c60*/  LDS.128 R4, [UR4+0x40] ;  /* 0x00004004ff047984 */ /* 0x000e2a0008000c00 */
[----:B-1----:R-:W-:-:S08]  /*0c70*/  DADD R2, R2, R8 ;  /* 0x0000000002027229 */ /* 0x002fd00000000008 */
[----:B------:R-:W-:Y:S01]  /*0c80*/  DADD R2, R2, R10 ;  /* 0x0000000002027229 */ /* 0x000fe2000000000a */
[----:B------:R-:W1:Y:S07]  /*0c90*/  LDS.128 R8, [UR4+0x50] ;  /* 0x00005004ff087984 */ /* 0x000e6e0008000c00 */
[----:B--2---:R-:W-:-:S08]  /*0ca0*/  DADD R2, R2, R12 ;  /* 0x0000000002027229 */ /* 0x004fd0000000000c */
[----:B------:R-:W-:Y:S01]  /*0cb0*/  DADD R2, R2, R14 ;  /* 0x0000000002027229 */ /* 0x000fe2000000000e */
[----:B------:R-:W2:Y:S07]  /*0cc0*/  LDS.128 R12, [UR4+0x60] ;  /* 0x00006004ff0c7984 */ /* 0x000eae0008000c00 */
[----:B0-----:R-:W-:-:S08]  /*0cd0*/  DADD R2, R2, R4 ;  /* 0x0000000002027229 */ /* 0x001fd00000000004 */
[----:B------:R-:W-:Y:S01]  /*0ce0*/  DADD R2, R2, R6 ;  /* 0x0000000002027229 */ /* 0x000fe20000000006 */
[----:B------:R-:W0:Y:S07]  /*0cf0*/  LDS.128 R4, [UR4+0x70] ;  /* 0x00007004ff047984 */ /* 0x000e2e0008000c00 */
[----:B-1----:R-:W-:-:S08]  /*0d00*/  DADD R2, R2, R8 ;  /* 0x0000000002027229 */ /* 0x002fd00000000008 */
[----:B------:R-:W-:Y:S01]  /*0d10*/  DADD R2, R2, R10 ;  /* 0x0000000002027229 */ /* 0x000fe2000000000a */
[----:B------:R-:W1:Y:S07]  /*0d20*/  LDS.128 R8, [UR4+0x80] ;  /* 0x00008004ff087984 */ /* 0x000e6e0008000c00 */
[----:B--2---:R-:W-:-:S08]  /*0d30*/  DADD R2, R2, R12 ;  /* 0x0000000002027229 */ /* 0x004fd0000000000c */
[----:B------:R-:W-:-:S08]  /*0d40*/  DADD R2, R2, R14 ;  /* 0x0000000002027229 */ /* 0x000fd0000000000e */
[----:B0-----:R-:W-:-:S08]  /*0d50*/  DADD R2, R2, R4 ;  /* 0x0000000002027229 */ /* 0x001fd00000000004 */
[----:B------:R-:W-:-:S08]  /*0d60*/  DADD R2, R2, R6 ;  /* 0x0000000002027229 */ /* 0x000fd00000000006 */
[----:B-1----:R-:W-:-:S08]  /*0d70*/  DADD R2, R2, R8 ;  /* 0x0000000002027229 */ /* 0x002fd00000000008 */
[----:B------:R-:W-:Y:S01]  /*0d80*/  DADD R2, R2, R10 ;  /* 0x0000000002027229 */ /* 0x000fe2000000000a */
[----:B------:R-:W-:Y:S10]  /*0d90*/  BRA `(.L_x_16) ;  /* 0x0000001400d87947 */ /* 0x000ff40003800000 */
.L_x_15:
[----:B------:R-:W-:Y:S01]  /*0da0*/  LOP3.LUT R0, R5, 0x3e0, RZ, 0xc0, !PT ;  /* 0x000003e005007812 */ /* 0x000fe200078ec0ff */
[----:B------:R-:W0:Y:S03]  /*0db0*/  S2R R10, SR_LANEID ;  /* 0x00000000000a7919 */ /* 0x000e260000000000 */
[----:B------:R-:W-:Y:S01]  /*0dc0*/  LOP3.LUT R9, RZ, R0, RZ, 0x33, !PT ;  /* 0x00000000ff097212 */ /* 0x000fe200078e33ff */
[----:B------:R-:W-:-:S04]  /*0dd0*/  VIADD R7, R0, 0x20 ;  /* 0x0000002000077836 */ /* 0x000fc80000000000 */
[----:B------:R-:W-:Y:S01]  /*0de0*/  IMAD.IADD R9, R9, 0x1, R4 ;  /* 0x0000000109097824 */ /* 0x000fe200078e0204 */
[----:B------:R-:W-:-:S04]  /*0df0*/  ISETP.GT.AND P0, PT, R7, R4, PT ;  /* 0x000000040700720c */ /* 0x000fc80003f04270 */
[----:B------:R-:W-:-:S05]  /*0e00*/  SEL R11, R9, 0x1f, P0 ;  /* 0x0000001f090b7807 */ /* 0x000fca0000000000 */
[----:B-----5:R-:W-:Y:S04]  /*0e10*/  SHFL.DOWN PT, R6, R2, 0x1, R11 ;  /* 0x0820000002067989 */ /* 0x020fe800000e000b */
[----:B------:R-:W1:Y:S01]  /*0e20*/  SHFL.DOWN PT, R7, R3, 0x1, R11 ;  /* 0x0820000003077989 */ /* 0x000e6200000e000b */
[C---:B0-----:R-:W-:Y:S01]  /*0e30*/  ISETP.GE.AND P0, PT, R10.reuse, R11, PT ;  /* 0x0000000b0a00720c */ /* 0x041fe20003f06270 */
[C---:B------:R-:W-:Y:S01]  /*0e40*/  VIADD R0, R10.reuse, 0x2 ;  /* 0x000000020a007836 */ /* 0x040fe20000000000 */
[----:B------:R-:W-:Y:S01]  /*0e50*/  ISETP.NE.AND P1, PT, R10, RZ, PT ;  /* 0x000000ff0a00720c */ /* 0x000fe20003f25270 */
[----:B-1----:R-:W-:-:S12]  /*0e60*/  DADD R6, R6, R2 ;  /* 0x0000000006067229 */ /* 0x002fd80000000002 */
[----:B------:R-:W0:Y:S01]  /*0e70*/  @!P1 S2R R12, SR_CgaCtaId ;  /* 0x00000000000c9919 */ /* 0x000e220000008800 */
[----:B------:R-:W-:Y:S02]  /*0e80*/  FSEL R8, R6, R2, !P0 ;  /* 0x0000000206087208 */ /* 0x000fe40004000000 */
[----:B------:R-:W-:Y:S02]  /*0e90*/  FSEL R9, R7, R3, !P0 ;  /* 0x0000000307097208 */ /* 0x000fe40004000000 */
[----:B------:R-:W-:Y:S01]  /*0ea0*/  ISETP.GT.AND P0, PT, R0, R11, PT ;  /* 0x0000000b0000720c */ /* 0x000fe20003f04270 */
[----:B------:R-:W-:Y:S01]  /*0eb0*/  SHFL.DOWN PT, R6, R8, 0x2, R11 ;  /* 0x0840000008067989 */ /* 0x000fe200000e000b */
[----:B------:R-:W-:-:S03]  /*0ec0*/  VIADD R0, R10, 0x4 ;  /* 0x000000040a007836 */ /* 0x000fc60000000000 */
[----:B------:R-:W1:Y:S02]  /*0ed0*/  SHFL.DOWN PT, R7, R9, 0x2, R11 ;  /* 0x0840000009077989 */ /* 0x000e6400000e000b */
[----:B-1----:R-:W-:-:S10]  /*0ee0*/  DADD R6, R6, R8 ;  /* 0x0000000006067229 */ /* 0x002fd40000000008 */
[----:B------:R-:W-:Y:S02]  /*0ef0*/  FSEL R6, R8, R6, P0 ;  /* 0x0000000608067208 */ /* 0x000fe40000000000 */
[----:B------:R-:W-:Y:S02]  /*0f00*/  FSEL R7, R9, R7, P0 ;  /* 0x0000000709077208 */ /* 0x000fe40000000000 */
        /* <DEDUP_REMOVED lines=16> */
[----:B------:R-:W-:Y:S02]  /*1010*/  @!P1 MOV R9, 0x400 ;  /* 0x0000040000099802 */ /* 0x000fe40000000f00 */
[----:B------:R-:W-:Y:S01]  /*1020*/  @!P1 SHF.R.U32.HI R8, RZ, 0x2, R5 ;  /* 0x00000002ff089819 */ /* 0x000fe20000011605 */
[----:B------:R-:W1:Y:S01]  /*1030*/  SHFL.DOWN PT, R3, R7, 0x10, R11 ;  /* 0x0a00000007037989 */ /* 0x000e6200000e000b */
[----:B0-----:R-:W-:-:S02]  /*1040*/  @!P1 LEA R9, R12, R9, 0x18 ;  /* 0x000000090c099211 */ /* 0x001fc400078ec0ff */
[----:B------:R-:W-:-:S05]  /*1050*/  @!P1 LOP3.LUT R8, R8, 0xf8, RZ, 0xc0, !PT ;  /* 0x000000f808089812 */ /* 0x000fca00078ec0ff */
[----:B------:R-:W-:Y:S01]  /*1060*/  @!P1 IMAD.IADD R9, R8, 0x1, R9 ;  /* 0x0000000108099824 */ /* 0x000fe200078e0209 */
[----:B-1----:R-:W-:-:S10]  /*1070*/  DADD R2, R2, R6 ;  /* 0x0000000002027229 */ /* 0x002fd40000000006 */
[----:B------:R-:W-:Y:S02]  /*1080*/  FSEL R2, R6, R2, P0 ;  /* 0x0000000206027208 */ /* 0x000fe40000000000 */
[----:B------:R-:W-:Y:S02]  /*1090*/  FSEL R3, R7, R3, P0 ;  /* 0x0000000307037208 */ /* 0x000fe40000000000 */
[----:B------:R-:W-:-:S03]  /*10a0*/  ISETP.NE.AND P0, PT, R5, RZ, PT ;  /* 0x000000ff0500720c */ /* 0x000fc60003f05270 */
[----:B------:R0:W-:Y:S01]  /*10b0*/  @!P1 STS.64 [R9+0x10], R2 ;  /* 0x0000100209009388 */ /* 0x0001e20000000a00 */
[----:B------:R-:W-:Y:S09]  /*10c0*/  BAR.SYNC.DEFER_BLOCKING 0x0 ;  /* 0x0000000000007b1d */ /* 0x000ff20000010000 */
[----:B------:R-:W-:Y:S05]  /*10d0*/  @P0 BRA `(.L_x_16) ;  /* 0x0000001400080947 */ /* 0x000fea0003800000 */
[----:B------:R-:W1:Y:S01]  /*10e0*/  S2UR UR5, SR_CgaCtaId ;  /* 0x00000000000579c3 */ /* 0x000e620000008800 */
[----:B------:R-:W-:Y:S01]  /*10f0*/  UMOV UR4, 0x400 ;  /* 0x0000040000047882 */ /* 0x000fe20000000000 */
[----:B------:R-:W-:Y:S01]  /*1100*/  ISETP.GT.AND P1, PT, R4, 0x20, PT ;  /* 0x000000200400780c */ /* 0x000fe20003f24270 */
[----:B-1----:R-:W-:-:S09]  /*1110*/  ULEA UR4, UR5, UR4, 0x18 ;  /* 0x0000000405047291 */ /* 0x002fd2000f8ec0ff */
[----:B------:R-:W1:Y:S04]  /*1120*/  LDS.64 R6, [UR4+0x18] ;  /* 0x00001804ff067984 */ /* 0x000e680008000a00 */
[----:B------:R-:W2:Y:S04]  /*1130*/  LDS.128 R12, [UR4+0x20] ;  /* 0x00002004ff0c7984 */ /* 0x000ea80008000c00 */
[----:B0-----:R-:W0:Y:S01]  /*1140*/  LDS.128 R8, [UR4+0x30] ;  /* 0x00003004ff087984 */ /* 0x001e220008000c00 */
[----:B-1----:R-:W-:-:S10]  /*1150*/  DADD R6, R2, R6 ;  /* 0x0000000002067229 */ /* 0x002fd40000000006 */
[----:B------:R-:W-:Y:S02]  /*1160*/  FSEL R2, R6, R2, P1 ;  /* 0x0000000206027208 */ /* 0x000fe40000800000 */
[----:B------:R-:W-:Y:S02]  /*1170*/  FSEL R3, R7, R3, P1 ;  /* 0x0000000307037208 */ /* 0x000fe40000800000 */
[----:B------:R-:W-:-:S04]  /*1180*/  ISETP.GT.AND P1, PT, R4, 0x40, PT ;  /* 0x000000400400780c */ /* 0x000fc80003f24270 */
[----:B--2---:R-:W-:-:S10]  /*1190*/  DADD R12, R12, R2 ;  /* 0x000000000c0c7229 */ /* 0x004fd40000000002 */
[----:B------:R-:W-:Y:S02]  /*11a0*/  FSEL R2, R12, R2, P1 ;  /* 0x000000020c027208 */ /* 0x000fe40000800000 */
[----:B------:R-:W-:Y:S02]  /*11b0*/  FSEL R3, R13, R3, P1 ;  /* 0x000000030d037208 */ /* 0x000fe40000800000 */
[----:B------:R-:W-:-:S04]  /*11c0*/  ISETP.GT.AND P1, PT, R4, 0x60, PT ;  /* 0x000000600400780c */ /* 0x000fc80003f24270 */
[----:B------:R-:W-:-:S10]  /*11d0*/  DADD R14, R2, R14 ;  /* 0x00000000020e7229 */ /* 0x000fd4000000000e */
[----:B------:R-:W-:Y:S02]  /*11e0*/  FSEL R2, R14, R2, P1 ;  /* 0x000000020e027208 */ /* 0x000fe40000800000 */
[----:B------:R-:W-:Y:S02]  /*11f0*/  FSEL R3, R15, R3, P1 ;  /* 0x000000030f037208 */ /* 0x000fe40000800000 */
[----:B------:R-:W1:Y:S01]  /*1200*/  LDS.128 R12, [UR4+0x40] ;  /* 0x00004004ff0c7984 */ /* 0x000e620008000c00 */
[----:B------:R-:W-:-:S03]  /*1210*/  ISETP.GT.AND P1, PT, R4, 0x80, PT ;  /* 0x000000800400780c */ /* 0x000fc60003f24270 */
[----:B0-----:R-:W-:-:S10]  /*1220*/  DADD R8, R8, R2 ;  /* 0x0000000008087229 */ /* 0x001fd40000000002 */
[----:B------:R-:W-:Y:S02]  /*1230*/  FSEL R2, R8, R2, P1 ;  /* 0x0000000208027208 */ /* 0x000fe40000800000 */
[----:B------:R-:W-:Y:S02]  /*1240*/  FSEL R3, R9, R3, P1 ;  /* 0x0000000309037208 */ /* 0x000fe40000800000 */
[----:B------:R-:W-:-:S04]  /*1250*/  ISETP.GT.AND P1, PT, R4, 0xa0, PT ;  /* 0x000000a00400780c */ /* 0x000fc80003f24270 */
[----:B------:R-:W-:-:S10]  /*1260*/  DADD R10, R2, R10 ;  /* 0x00000000020a7229 */ /* 0x000fd4000000000a */
[----:B------:R-:W-:Y:S02]  /*1270*/  FSEL R2, R10, R2, P1 ;  /* 0x000000020a027208 */ /* 0x000fe40000800000 */
[----:B------:R-:W-:Y:S02]  /*1280*/  FSEL R3, R11, R3, P1 ;  /* 0x000000030b037208 */ /* 0x000fe40000800000 */
[----:B------:R-:W0:Y:S01]  /*1290*/  LDS.128 R8, [UR4+0x50] ;  /* 0x00005004ff087984 */ /* 0x000e220008000c00 */
[----:B------:R-:W-:-:S03]  /*12a0*/  ISETP.GT.AND P1, PT, R4, 0xc0, PT ;  /* 0x000000c00400780c */ /* 0x000fc60003f24270 */
[----:B-1----:R-:W-:-:S10]  /*12b0*/  DADD R12, R12, R2 ;  /* 0x000000000c0c7229 */ /* 0x002fd40000000002 */
        /* <DEDUP_REMOVED lines=33> */
[----:B------:R-:W-:-:S04]  /*14d0*/  ISETP.GT.AND P1, PT, R4, 0x1c0, PT ;  /* 0x000001c00400780c */ /* 0x000fc80003f24270 */
[----:B-1----:R-:W-:-:S10]  /*14e0*/  DADD R12, R12, R2 ;  /* 0x000000000c0c7229 */ /* 0x002fd40000000002 */
[----:B------:R-:W-:Y:S02]  /*14f0*/  FSEL R2, R12, R2, P1 ;  /* 0x000000020c027208 */ /* 0x000fe40000800000 */
[----:B------:R-:W-:Y:S02]  /*1500*/  FSEL R3, R13, R3, P1 ;  /* 0x000000030d037208 */ /* 0x000fe40000800000 */
[----:B------:R-:W-:-:S04]  /*1510*/  ISETP.GT.AND P1, PT, R4, 0x1e0, PT ;  /* 0x000001e00400780c */ /* 0x000fc80003f24270 */
[----:B------:R-:W-:-:S10]  /*1520*/  DADD R14, R2, R14 ;  /* 0x00000000020e7229 */ /* 0x000fd4000000000e */
[----:B------:R-:W-:Y:S02]  /*1530*/  FSEL R2, R14, R2, P1 ;  /* 0x000000020e027208 */ /* 0x000fe40000800000 */
[----:B------:R-:W-:Y:S01]  /*1540*/  FSEL R3, R15, R3, P1 ;  /* 0x000000030f037208 */ /* 0x000fe20000800000 */
[----:B------:R-:W-:Y:S06]  /*1550*/  BRA `(.L_x_16) ;  /* 0x0000000c00e87947 */ /* 0x000fec0003800000 */
.L_x_2:
[----:B------:R-:W0:Y:S01]  /*1560*/  S2R R41, SR_TID.X ;  /* 0x0000000000297919 */ /* 0x000e220000002100 */
[----:B------:R-:W1:Y:S02]  /*1570*/  LDCU.64 UR4, c[0x0][0x380] ;  /* 0x00007000ff0477ac */ /* 0x000e640008000a00 */
[----:B-1----:R-:W-:Y:S02]  /*1580*/  IMAD.U32 R2, RZ, RZ, UR4 ;  /* 0x00000004ff027e24 */ /* 0x002fe4000f8e00ff */
[----:B------:R-:W-:Y:S02]  /*1590*/  IMAD.U32 R3, RZ, RZ, UR5 ;  /* 0x00000005ff037e24 */ /* 0x000fe4000f8e00ff */
[----:B0-----:R-:W-:-:S05]  /*15a0*/  IMAD.WIDE.U32 R18, R41, 0x8, R2 ;  /* 0x0000000829127825 */ /* 0x001fca00078e0002 */
[----:B------:R-:W2:Y:S04]  /*15b0*/  LDG.E.64.CONSTANT R20, desc[UR6][R18.64] ;  /* 0x0000000612147981 */ /* 0x000ea8000c1e9b00 */
[----:B------:R-:W2:Y:S04]  /*15c0*/  LDG.E.64.CONSTANT R6, desc[UR6][R18.64+0x1000] ;  /* 0x0010000612067981 */ /* 0x000ea8000c1e9b00 */
[----:B------:R-:W3:Y:S04]  /*15d0*/  LDG.E.64.CONSTANT R8, desc[UR6][R18.64+0x2000] ;  /* 0x0020000612087981 */ /* 0x000ee8000c1e9b00 */
[----:B------:R-:W4:Y:S04]  /*15e0*/  LDG.E.64.CONSTANT R10, desc[UR6][R18.64+0x3000] ;  /* 0x00300006120a7981 */ /* 0x000f28000c1e9b00 */
[----:B------:R-:W5:Y:S04]  /*15f0*/  LDG.E.64.CONSTANT R12, desc[UR6][R18.64+0x4000] ;  /* 0x00400006120c7981 */ /* 0x000f68000c1e9b00 */
[----:B------:R-:W5:Y:S04]  /*1600*/  LDG.E.64.CONSTANT R14, desc[UR6][R18.64+0x5000] ;  /* 0x00500006120e7981 */ /* 0x000f68000c1e9b00 */
[----:B------:R-:W5:Y:S01]  /*1610*/  LDG.E.64.CONSTANT R16, desc[UR6][R18.64+0x6000] ;  /* 0x0060000612107981 */ /* 0x000f62000c1e9b00 */
[----:B------:R-:W-:Y:S01]  /*1620*/  ISETP.GE.U32.AND P0, PT, R4, 0x1c00, PT ;  /* 0x00001c000400780c */ /* 0x000fe20003f06070 */
[----:B------:R-:W-:Y:S01]  /*1630*/  UMOV UR4, 0xe00 ;  /* 0x00000e0000047882 */ /* 0x000fe20000000000 */
[----:B--2---:R-:W-:-:S08]  /*1640*/  DADD R6, R20, R6 ;  /* 0x0000000014067229 */ /* 0x004fd00000000006 */
[----:B---3--:R-:W-:-:S08]  /*1650*/  DADD R6, R8, R6 ;  /* 0x0000000008067229 */ /* 0x008fd00000000006 */
[----:B----4-:R-:W-:-:S08]  /*1660*/  DADD R6, R10, R6 ;  /* 0x000000000a067229 */ /* 0x010fd00000000006 */
[----:B-----5:R-:W-:-:S08]  /*1670*/  DADD R6, R12, R6 ;  /* 0x000000000c067229 */ /* 0x020fd00000000006 */
[----:B------:R-:W-:-:S08]  /*1680*/  DADD R6, R14, R6 ;  /* 0x000000000e067229 */ /* 0x000fd00000000006 */
[----:B------:R-:W-:Y:S01]  /*1690*/  DADD R6, R16, R6 ;  /* 0x0000000010067229 */ /* 0x000fe20000000006 */
[----:B------:R-:W-:Y:S10]  /*16a0*/  @!P0 BRA `(.L_x_17) ;  /* 0x00000000006c8947 */ /* 0x000ff40003800000 */
[----:B------:R-:W0:Y:S01]  /*16b0*/  LDC R22, c[0x0][0x390] ;  /* 0x0000e400ff167b82 */ /* 0x000e220000000800 */
[----:B------:R-:W-:Y:S01]  /*16c0*/  VIADD R23, R4, 0xfffff200 ;  /* 0xfffff20004177836 */ /* 0x000fe20000000000 */
[----:B------:R-:W-:-:S06]  /*16d0*/  UMOV UR4, 0xe00 ;  /* 0x00000e0000047882 */ /* 0x000fcc0000000000 */
[----:B------:R-:W1:Y:S02]  /*16e0*/  LDC.64 R2, c[0x0][0x380] ;  /* 0x0000e000ff027b82 */ /* 0x000e640000000a00 */
.L_x_19:
[----:B------:R-:W-:-:S04]  /*16f0*/  VIADD R9, R41, UR4 ;  /* 0x0000000429097c36 */ /* 0x000fc80008000000 */
[----:B-1----:R-:W-:-:S05]  /*1700*/  IMAD.WIDE.U32 R8, R9, 0x8, R2 ;  /* 0x0000000809087825 */ /* 0x002fca00078e0002 */
[----:B------:R-:W2:Y:S04]  /*1710*/  LDG.E.64.CONSTANT R4, desc[UR6][R8.64] ;  /* 0x0000000608047981 */ /* 0x000ea8000c1e9b00 */
[----:B------:R-:W3:Y:S04]  /*1720*/  LDG.E.64.CONSTANT R10, desc[UR6][R8.64+0x1000] ;  /* 0x00100006080a7981 */ /* 0x000ee8000c1e9b00 */
[----:B------:R-:W4:Y:S04]  /*1730*/  LDG.E.64.CONSTANT R12, desc[UR6][R8.64+0x2000] ;  /* 0x00200006080c7981 */ /* 0x000f28000c1e9b00 */
[----:B------:R-:W5:Y:S04]  /*1740*/  LDG.E.64.CONSTANT R14, desc[UR6][R8.64+0x3000] ;  /* 0x00300006080e7981 */ /* 0x000f68000c1e9b00 */
[----:B------:R-:W5:Y:S04]  /*1750*/  LDG.E.64.CONSTANT R16, desc[UR6][R8.64+0x4000] ;  /* 0x0040000608107981 */ /* 0x000f68000c1e9b00 */
[----:B------:R-:W5:Y:S04]  /*1760*/  LDG.E.64.CONSTANT R18, desc[UR6][R8.64+0x5000] ;  /* 0x0050000608127981 */ /* 0x000f68000c1e9b00 */
[----:B------:R-:W5:Y:S01]  /*1770*/  LDG.E.64.CONSTANT R20, desc[UR6][R8.64+0x6000] ;  /* 0x0060000608147981 */ /* 0x000f62000c1e9b00 */
[----:B--2---:R-:W-:-:S08]  /*1780*/  DADD R4, R4, R6 ;  /* 0x0000000004047229 */ /* 0x004fd00000000006 */
[----:B---3--:R-:W-:-:S08]  /*1790*/  DADD R4, R10, R4 ;  /* 0x000000000a047229 */ /* 0x008fd00000000004 */
[----:B----4-:R-:W-:-:S08]  /*17a0*/  DADD R4, R12, R4 ;  /* 0x000000000c047229 */ /* 0x010fd00000000004 */
[----:B-----5:R-:W-:-:S08]  /*17b0*/  DADD R4, R14, R4 ;  /* 0x000000000e047229 */ /* 0x020fd00000000004 */
[----:B------:R-:W-:Y:S01]  /*17c0*/  DADD R16, R16, R4 ;  /* 0x0000000010107229 */ /* 0x000fe20000000004 */
[----:B0-----:R-:W-:-:S04]  /*17d0*/  IMAD.MOV.U32 R4, RZ, RZ, R22 ;  /* 0x000000ffff047224 */ /* 0x001fc800078e0016 */
[----:B------:R-:W-:-:S03]  /*17e0*/  VIADD R0, R4, -UR4 ;  /* 0x8000000404007c36 */ /* 0x000fc60008000000 */
[----:B------:R-:W-:Y:S02]  /*17f0*/  DADD R16, R18, R16 ;  /* 0x0000000012107229 */ /* 0x000fe40000000010 */
[----:B------:R-:W-:-:S06]  /*1800*/  ISETP.GE.AND P0, PT, R0, 0xe00, PT ;  /* 0x00000e000000780c */ /* 0x000fcc0003f06270 */
[----:B------:R-:W-:-:S07]  /*1810*/  DADD R6, R20, R16 ;  /* 0x0000000014067229 */ /* 0x000fce0000000010 */
[----:B------:R-:W-:Y:S05]  /*1820*/  @!P0 BRA `(.L_x_18) ;  /* 0x00000008001c8947 */ /* 0x000fea0003800000 */
[----:B------:R-:W-:-:S06]  /*1830*/  UIADD3 UR4, UPT, UPT, UR4, 0xe00, URZ ;  /* 0x00000e0004047890 */ /* 0x000fcc000fffe0ff */
[----:B------:R-:W-:-:S13]  /*1840*/  ISETP.LT.AND P0, PT, R23, UR4, PT ;  /* 0x0000000417007c0c */ /* 0x000fda000bf01270 */
[----:B------:R-:W-:Y:S05]  /*1850*/  @!P0 BRA `(.L_x_19) ;  /* 0xfffffffc00a48947 */ /* 0x000fea000383ffff */
.L_x_17:
[----:B------:R-:W-:-:S13]  /*1860*/  ISETP.LE.AND P0, PT, R4, UR4, PT ;  /* 0x0000000404007c0c */ /* 0x000fda000bf03270 */
[----:B------:R-:W-:Y:S05]  /*1870*/  @P0 BRA `(.L_x_18) ;  /* 0x0000000800080947 */ /* 0x000fea0003800000 */
[----:B------:R-:W-:Y:S01]  /*1880*/  VIADD R0, R4, -UR4 ;  /* 0x8000000404007c36 */ /* 0x000fe20008000000 */
[----:B------:R-:W-:Y:S04]  /*1890*/  BSSY.RECONVERGENT B1, `(.L_x_18) ;  /* 0x0000080000017945 */ /* 0x000fe80003800200 */
[----:B------:R-:W-:-:S13]  /*18a0*/  ISETP.GE.AND P0, PT, R41, R0, PT ;  /* 0x000000002900720c */ /* 0x000fda0003f06270 */
[----:B------:R-:W-:Y:S05]  /*18b0*/  @P0 BRA `(.L_x_20) ;  /* 0x0000000400f40947 */ /* 0x000fea0003800000 */
[----:B------:R-:W-:Y:S01]  /*18c0*/  LOP3.LUT R5, RZ, R41, RZ, 0x33, !PT ;  /* 0x00000029ff057212 */ /* 0x000fe200078e33ff */
[----:B------:R-:W-:Y:S01]  /*18d0*/  BSSY.RECONVERGENT B2, `(.L_x_21) ;  /* 0x0000014000027945 */ /* 0x000fe20003800200 */
[----:B------:R-:W-:Y:S02]  /*18e0*/  IMAD.MOV.U32 R45, RZ, RZ, R41 ;  /* 0x000000ffff2d7224 */ /* 0x000fe400078e0029 */
[----:B------:R-:W-:-:S04]  /*18f0*/  IADD3 R4, PT, PT, R4, -UR4, R5 ;  /* 0x8000000404047c10 */ /* 0x000fc8000fffe005 */
[C---:B------:R-:W-:Y:S02]  /*1900*/  LOP3.LUT R5, R4.reuse, 0x600, RZ, 0xc0, !PT ;  /* 0x0000060004057812 */ /* 0x040fe400078ec0ff */
[----:B------:R-:W-:Y:S02]  /*1910*/  ISETP.GE.U32.AND P1, PT, R4, 0x600, PT ;  /* 0x000006000400780c */ /* 0x000fe40003f26070 */
[----:B------:R-:W-:-:S13]  /*1920*/  ISETP.NE.AND P0, PT, R5, 0x600, PT ;  /* 0x000006000500780c */ /* 0x000fda0003f05270 */
[----:B------:R-:W-:Y:S05]  /*1930*/  @!P0 BRA `(.L_x_22) ;  /* 0x0000000000348947 */ /* 0x000fea0003800000 */
[----:B------:R-:W-:Y:S01]  /*1940*/  LEA.HI R4, R4, 0x1, RZ, 0x17 ;  /* 0x0000000104047811 */ /* 0x000fe200078fb8ff */
[----:B------:R-:W-:Y:S02]  /*1950*/  VIADD R9, R41, UR4 ;  /* 0x0000000429097c36 */ /* 0x000fe40008000000 */
[----:B------:R-:W-:Y:S01]  /*1960*/  IMAD.MOV.U32 R45, RZ, RZ, R41 ;  /* 0x000000ffff2d7224 */ /* 0x000fe200078e0029 */
[----:B------:R-:W-:-:S05]  /*1970*/  LOP3.LUT R4, R4, 0x3, RZ, 0xc0, !PT ;  /* 0x0000000304047812 */ /* 0x000fca00078ec0ff */
[----:B------:R-:W-:-:S07]  /*1980*/  IMAD.MOV R8, RZ, RZ, -R4 ;  /* 0x000000ffff087224 */ /* 0x000fce00078e0a04 */
.L_x_23:
[----:B------:R-:W-:-:S06]  /*1990*/  IMAD.WIDE.U32 R4, R9, 0x8, R2 ;  /* 0x0000000809047825 */ /* 0x000fcc00078e0002 */
[----:B------:R-:W2:Y:S01]  /*19a0*/  LDG.E.64.CONSTANT R4, desc[UR6][R4.64] ;  /* 0x0000000604047981 */ /* 0x000ea2000c1e9b00 */
[----:B------:R-:W-:Y:S02]  /*19b0*/  VIADD R8, R8, 0x1 ;  /* 0x0000000108087836 */ /* 0x000fe40000000000 */
[----:B------:R-:W-:Y:S02]  /*19c0*/  VIADD R45, R45, 0x200 ;  /* 0x000002002d2d7836 */ /* 0x000fe40000000000 */
[----:B------:R-:W-:Y:S01]  /*19d0*/  VIADD R9, R9, 0x200 ;  /* 0x0000020009097836 */ /* 0x000fe20000000000 */
[----:B------:R-:W-:Y:S01]  /*19e0*/  ISETP.NE.AND P0, PT, R8, RZ, PT ;  /* 0x000000ff0800720c */ /* 0x000fe20003f05270 */
[----:B--2---:R-:W-:-:S12]  /*19f0*/  DADD R6, R4, R6 ;  /* 0x0000000004067229 */ /* 0x004fd80000000006 */
[----:B------:R-:W-:Y:S05]  /*1a00*/  @P0 BRA `(.L_x_23) ;  /* 0xfffffffc00e00947 */ /* 0x000fea000383ffff */
.L_x_22:
[----:B------:R-:W-:Y:S05]  /*1a10*/  BSYNC.RECONVERGENT B2 ;  /* 0x0000000000027941 */ /* 0x000fea0003800200 */
.L_x_21:
[----:B------:R-:W-:Y:S05]  /*1a20*/  @!P1 BRA `(.L_x_20) ;  /* 0x0000000400989947 */ /* 0x000fea0003800000 */
[----:B------:R-:W0:Y:S01]  /*1a30*/  LDCU.64 UR8, c[0x0][0x380] ;  /* 0x00007000ff0877ac */ /* 0x000e220008000a00 */
[----:B------:R-:W-:Y:S01]  /*1a40*/  IMAD.IADD R9, R0, 0x1, -R45 ;  /* 0x0000000100097824 */ /* 0x000fe200078e0a2d */
[C---:B------:R-:W-:Y:S01]  /*1a50*/  IADD3 R5, P0, PT, R45.reuse, UR4, RZ ;  /* 0x000000042d057c10 */ /* 0x040fe2000ff1e0ff */
[----:B------:R-:W-:Y:S01]  /*1a60*/  BSSY.RECONVERGENT B2, `(.L_x_24) ;  /* 0x0000039000027945 */ /* 0x000fe20003800200 */
[----:B------:R-:W-:Y:S02]  /*1a70*/  VIADD R43, R45, UR4 ;  /* 0x000000042d2b7c36 */ /* 0x000fe40008000000 */
[----:B------:R-:W-:Y:S01]  /*1a80*/  ISETP.GT.AND P1, PT, R9, 0x1800, PT ;  /* 0x000018000900780c */ /* 0x000fe20003f24270 */
[----:B------:R-:W-:Y:S01]  /*1a90*/  IMAD.X R8, RZ, RZ, RZ, P0 ;  /* 0x000000ffff087224 */ /* 0x000fe200000e06ff */
[----:B0-----:R-:W-:-:S04]  /*1aa0*/  LEA R4, P0, R5, UR8, 0x3 ;  /* 0x0000000805047c11 */ /* 0x001fc8000f8018ff */
[----:B------:R-:W-:Y:S02]  /*1ab0*/  LEA.HI.X R5, R5, UR9, R8, 0x3, P0 ;  /* 0x0000000905057c11 */ /* 0x000fe400080f1c08 */
[----:B------:R-:W-:-:S05]  /*1ac0*/  IADD3 R4, P0, PT, R4, 0x2000, RZ ;  /* 0x0000200004047810 */ /* 0x000fca0007f1e0ff */
[----:B------:R-:W-:Y:S01]  /*1ad0*/  IMAD.X R5, RZ, RZ, R5, P0 ;  /* 0x000000ffff057224 */ /* 0x000fe200000e0605 */
[----:B------:R-:W-:Y:S01]  /*1ae0*/  PLOP3.LUT P0, PT, PT, PT, PT, 0x80, 0x8 ;  /* 0x000000000008781c */ /* 0x000fe20003f0f070 */
[----:B------:R-:W-:-:S12]  /*1af0*/  @!P1 BRA `(.L_x_25) ;  /* 0x0000000000bc9947 */ /* 0x000fd80003800000 */
[----:B------:R-:W-:Y:S01]  /*1b00*/  PLOP3.LUT P0, PT, PT, PT, PT, 0x8, 0x80 ;  /* 0x000000000080781c */ /* 0x000fe20003f0e170 */
[----:B------:R-:W-:-:S12]  /*1b10*/  VIADD R40, R0, 0xffffe800 ;  /* 0xffffe80000287836 */ /* 0x000fd80000000000 */
.L_x_26:
[C---:B------:R-:W-:Y:S01]  /*1b20*/  IMAD.WIDE.U32 R38, R43.reuse, 0x8, R2 ;  /* 0x000000082b267825 */ /* 0x040fe200078e0002 */
[----:B------:R-:W2:Y:S04]  /*1b30*/  LDG.E.64.CONSTANT R8, desc[UR6][R4.64+-0x1000] ;  /* 0xfff0000604087981 */ /* 0x000ea8000c1e9b00 */
[----:B------:R-:W3:Y:S04]  /*1b40*/  LDG.E.64.CONSTANT R10, desc[UR6][R4.64] ;  /* 0x00000006040a7981 */ /* 0x000ee8000c1e9b00 */
[----:B------:R-:W4:Y:S01]  /*1b50*/  LDG.E.64.CONSTANT R38, desc[UR6][R38.64] ;  /* 0x0000000626267981 */ /* 0x000f22000c1e9b00 */
[----:B------:R-:W-:-:S03]  /*1b60*/  VIADD R15, R43, 0x800 ;  /* 0x000008002b0f7836 */ /* 0x000fc60000000000 */
[----:B------:R-:W5:Y:S01]  /*1b70*/  LDG.E.64.CONSTANT R12, desc[UR6][R4.64+0x1000] ;  /* 0x00100006040c7981 */ /* 0x000f62000c1e9b00 */
[----:B------:R-:W-:-:S03]  /*1b80*/  IMAD.WIDE.U32 R14, R15, 0x8, R2 ;  /* 0x000000080f0e7825 */ /* 0x000fc600078e0002 */
[----:B------:R-:W5:Y:S04]  /*1b90*/  LDG.E.64.CONSTANT R16, desc[UR6][R4.64+0x3000] ;  /* 0x0030000604107981 */ /* 0x000f68000c1e9b00 */
[----:B------:R-:W5:Y:S04]  /*1ba0*/  LDG.E.64.CONSTANT R14, desc[UR6][R14.64] ;  /* 0x000000060e0e7981 */ /* 0x000f68000c1e9b00 */
[----:B------:R-:W5:Y:S01]  /*1bb0*/  LDG.E.64.CONSTANT R18, desc[UR6][R4.64+0x4000] ;  /* 0x0040000604127981 */ /* 0x000f62000c1e9b00 */
        /* <DEDUP_REMOVED lines=11> */
[----:B------:R-:W5:Y:S04]  /*1c70*/  LDG.E.64.CONSTANT R34, desc[UR6][R4.64+0xc000] ;  /* 0x00c0000604227981 */ /* 0x000f68000c1e9b00 */
[----:B------:R0:W5:Y:S01]  /*1c80*/  LDG.E.64.CONSTANT R36, desc[UR6][R4.64+0xd000] ;  /* 0x00d0000604247981 */ /* 0x000162000c1e9b00 */
[----:B------:R-:W-:-:S05]  /*1c90*/  VIADD R45, R45, 0x2000 ;  /* 0x000020002d2d7836 */ /* 0x000fca0000000000 */
[----:B------:R-:W-:Y:S02]  /*1ca0*/  ISETP.GE.AND P1, PT, R45, R40, PT ;  /* 0x000000282d00720c */ /* 0x000fe40003f26270 */
[----:B0-----:R-:W-:Y:S01]  /*1cb0*/  IADD3 R4, P2, PT, R4, 0x10000, RZ ;  /* 0x0001000004047810 */ /* 0x001fe20007f5e0ff */
[----:B------:R-:W-:-:S04]  /*1cc0*/  VIADD R43, R43, 0x2000 ;  /* 0x000020002b2b7836 */ /* 0x000fc80000000000 */
[----:B------:R-:W-:Y:S01]  /*1cd0*/  IMAD.X R5, RZ, RZ, R5, P2 ;  /* 0x000000ffff057224 */ /* 0x000fe200010e0605 */
[----:B----4-:R-:W-:-:S08]  /*1ce0*/  DADD R38, R38, R6 ;  /* 0x0000000026267229 */ /* 0x010fd00000000006 */
[----:B--2---:R-:W-:-:S08]  /*1cf0*/  DADD R8, R38, R8 ;  /* 0x0000000026087229 */ /* 0x004fd00000000008 */
[----:B---3--:R-:W-:-:S08]  /*1d00*/  DADD R8, R8, R10 ;  /* 0x0000000008087229 */ /* 0x008fd0000000000a */
[----:B-----5:R-:W-:-:S08]  /*1d10*/  DADD R8, R8, R12 ;  /* 0x0000000008087229 */ /* 0x020fd0000000000c */
        /* <DEDUP_REMOVED lines=13> */
.L_x_25:
[----:B------:R-:W-:Y:S05]  /*1df0*/  BSYNC.RECONVERGENT B2 ;  /* 0x0000000000027941 */ /* 0x000fea0003800200 */
.L_x_24:
[----:B------:R-:W-:Y:S01]  /*1e00*/  IMAD.IADD R8, R0, 0x1, -R45 ;  /* 0x0000000100087824 */ /* 0x000fe200078e0a2d */
[----:B------:R-:W-:Y:S04]  /*1e10*/  BSSY.RECONVERGENT B2, `(.L_x_27) ;  /* 0x000001c000027945 */ /* 0x000fe80003800200 */
[----:B------:R-:W-:-:S13]  /*1e20*/  ISETP.GT.AND P1, PT, R8, 0x800, PT ;  /* 0x000008000800780c */ /* 0x000fda0003f24270 */
[----:B------:R-:W-:Y:S05]  /*1e30*/  @!P1 BRA `(.L_x_28) ;  /* 0x0000000000649947 */ /* 0x000fea0003800000 */
        /* <DEDUP_REMOVED lines=9> */
[----:B------:R-:W5:Y:S04]  /*1ed0*/  LDG.E.64.CONSTANT R22, desc[UR6][R4.64+0x4000] ;  /* 0x0040000604167981 */ /* 0x000f68000c1e9b00 */
[----:B------:R0:W5:Y:S01]  /*1ee0*/  LDG.E.64.CONSTANT R8, desc[UR6][R4.64+0x5000] ;  /* 0x0050000604087981 */ /* 0x000162000c1e9b00 */
[----:B------:R-:W-:Y:S01]  /*1ef0*/  PLOP3.LUT P0, PT, PT, PT, PT, 0x8, 0x80 ;  /* 0x000000000080781c */ /* 0x000fe20003f0e170 */
[----:B------:R-:W-:-:S02]  /*1f00*/  VIADD R45, R45, 0x1000 ;  /* 0x000010002d2d7836 */ /* 0x000fc40000000000 */
[----:B------:R-:W-:Y:S01]  /*1f10*/  VIADD R43, R43, 0x1000 ;  /* 0x000010002b2b7836 */ /* 0x000fe20000000000 */
[----:B----4-:R-:W-:-:S08]  /*1f20*/  DADD R6, R6, R10 ;  /* 0x0000000006067229 */ /* 0x010fd0000000000a */
[----:B--2---:R-:W-:-:S08]  /*1f30*/  DADD R6, R6, R12 ;  /* 0x0000000006067229 */ /* 0x004fd0000000000c */
[----:B---3--:R-:W-:-:S08]  /*1f40*/  DADD R6, R6, R14 ;  /* 0x0000000006067229 */ /* 0x008fd0000000000e */
[----:B-----5:R-:W-:-:S08]  /*1f50*/  DADD R6, R6, R16 ;  /* 0x0000000006067229 */ /* 0x020fd00000000010 */
[----:B------:R-:W-:-:S08]  /*1f60*/  DADD R6, R6, R18 ;  /* 0x0000000006067229 */ /* 0x000fd00000000012 */
[----:B------:R-:W-:Y:S01]  /*1f70*/  DADD R6, R6, R20 ;  /* 0x0000000006067229 */ /* 0x000fe20000000014 */
[----:B------:R-:W-:-:S07]  /*1f80*/  IADD3 R10, P1, PT, R4, 0x8000, RZ ;  /* 0x00008000040a7810 */ /* 0x000fce0007f3e0ff */
[----:B------:R-:W-:Y:S01]  /*1f90*/  DADD R6, R6, R22 ;  /* 0x0000000006067229 */ /* 0x000fe20000000016 */
[----:B0-----:R-:W-:Y:S02]  /*1fa0*/  IMAD.X R5, RZ, RZ, R5, P1 ;  /* 0x000000ffff057224 */ /* 0x001fe400008e0605 */
[----:B------:R-:W-:-:S05]  /*1fb0*/  IMAD.MOV.U32 R4, RZ, RZ, R10 ;  /* 0x000000ffff047224 */ /* 0x000fca00078e000a */
[----:B------:R-:W-:-:S11]  /*1fc0*/  DADD R6, R6, R8 ;  /* 0x0000000006067229 */ /* 0x000fd60000000008 */
.L_x_28:
[----:B------:R-:W-:Y:S05]  /*1fd0*/  BSYNC.RECONVERGENT B2 ;  /* 0x0000000000027941 */ /* 0x000fea0003800200 */
.L_x_27:
[----:B------:R-:W-:-:S13]  /*1fe0*/  ISETP.LT.OR P0, PT, R45, R0, P0 ;  /* 0x000000002d00720c */ /* 0x000fda0000701670 */
[----:B------:R-:W-:Y:S05]  /*1ff0*/  @!P0 BRA `(.L_x_20) ;  /* 0x0000000000248947 */ /* 0x000fea0003800000 */
[----:B------:R-:W-:Y:S01]  /*2000*/  IMAD.WIDE.U32 R2, R43, 0x8, R2 ;  /* 0x000000082b027825 */ /* 0x000fe200078e0002 */
[----:B------:R-:W2:Y:S04]  /*2010*/  LDG.E.64.CONSTANT R8, desc[UR6][R4.64+-0x1000] ;  /* 0xfff0000604087981 */ /* 0x000ea8000c1e9b00 */
[----:B------:R-:W3:Y:S04]  /*2020*/  LDG.E.64.CONSTANT R10, desc[UR6][R4.64] ;  /* 0x00000006040a7981 */ /* 0x000ee8000c1e9b00 */
[----:B------:R-:W4:Y:S04]  /*2030*/  LDG.E.64.CONSTANT R2, desc[UR6][R2.64] ;  /* 0x0000000602027981 */ /* 0x000f28000c1e9b00 */
[----:B------:R-:W5:Y:S01]  /*2040*/  LDG.E.64.CONSTANT R12, desc[UR6][R4.64+0x1000] ;  /* 0x00100006040c7981 */ /* 0x000f62000c1e9b00 */
[----:B----4-:R-:W-:-:S08]  /*2050*/  DADD R6, R6, R2 ;  /* 0x0000000006067229 */ /* 0x010fd00000000002 */
[----:B--2---:R-:W-:-:S08]  /*2060*/  DADD R6, R6, R8 ;  /* 0x0000000006067229 */ /* 0x004fd00000000008 */
[----:B---3--:R-:W-:-:S08]  /*2070*/  DADD R6, R6, R10 ;  /* 0x0000000006067229 */ /* 0x008fd0000000000a */
[----:B-----5:R-:W-:-:S11]  /*2080*/  DADD R6, R6, R12 ;  /* 0x0000000006067229 */ /* 0x020fd6000000000c */
.L_x_20:
[----:B------:R-:W-:Y:S05]  /*2090*/  BSYNC.RECONVERGENT B1 ;  /* 0x0000000000017941 */ /* 0x000fea0003800200 */
.L_x_18:
[----:B------:R-:W0:Y:S01]  /*20a0*/  S2R R0, SR_LANEID ;  /* 0x0000000000007919 */ /* 0x000e220000000000 */
[----:B------:R-:W-:Y:S04]  /*20b0*/  SHFL.DOWN PT, R2, R6, 0x1, 0x1f ;  /* 0x08201f0006027f89 */ /* 0x000fe800000e0000 */
[----:B------:R-:W1:Y:S02]  /*20c0*/  SHFL.DOWN PT, R3, R7, 0x1, 0x1f ;  /* 0x08201f0007037f89 */ /* 0x000e6400000e0000 */
[----:B-1----:R-:W-:Y:S01]  /*20d0*/  DADD R2, R2, R6 ;  /* 0x0000000002027229 */ /* 0x002fe20000000006 */
[C---:B0-----:R-:W-:Y:S02]  /*20e0*/  ISETP.GT.AND P0, PT, R0.reuse, 0x1e, PT ;  /* 0x0000001e0000780c */ /* 0x041fe40003f04270 */
[----:B------:R-:W-:-:S07]  /*20f0*/  ISETP.NE.AND P1, PT, R0, RZ, PT ;  /* 0x000000ff0000720c */ /* 0x000fce0003f25270 */
        /* <DEDUP_REMOVED lines=15> */
[----:B------:R-:W-:Y:S01]  /*21f0*/  ISETP.GT.AND P0, PT, R0, 0x17, PT ;  /* 0x000000170000780c */ /* 0x000fe20003f04270 */
[----:B------:R-:W-:Y:S01]  /*2200*/  SHFL.DOWN PT, R2, R6, 0x8, 0x1f ;  /* 0x09001f0006027f89 */ /* 0x000fe200000e0000 */
[----:B------:R-:W-:-:S03]  /*2210*/  @!P1 MOV R8, 0x400 ;  /* 0x0000040000089802 */ /* 0x000fc60000000f00 */
[----:B------:R-:W0:Y:S01]  /*2220*/  SHFL.DOWN PT, R3, R7, 0x8, 0x1f ;  /* 0x09001f0007037f89 */ /* 0x000e2200000e0000 */
[----:B-1----:R-:W-:Y:S01]  /*2230*/  @!P1 LEA R11, R11, R8, 0x18 ;  /* 0x000000080b0b9211 */ /* 0x002fe200078ec0ff */
[----:B0-----:R-:W-:-:S10]  /*2240*/  DADD R2, R2, R6 ;  /* 0x0000000002027229 */ /* 0x001fd40000000006 */
[----:B------:R-:W-:Y:S02]  /*2250*/  FSEL R4, R6, R2, P0 ;  /* 0x0000000206047208 */ /* 0x000fe40000000000 */
[----:B------:R-:W-:Y:S02]  /*2260*/  FSEL R5, R7, R3, P0 ;  /* 0x0000000307057208 */ /* 0x000fe40000000000 */
[----:B------:R-:W-:Y:S01]  /*2270*/  @!P1 SHF.R.U32.HI R6, RZ, 0x2, R41 ;  /* 0x00000002ff069819 */ /* 0x000fe20000011629 */
[----:B------:R-:W-:Y:S01]  /*2280*/  SHFL.DOWN PT, R2, R4, 0x10, 0x1f ;  /* 0x0a001f0004027f89 */ /* 0x000fe200000e0000 */
[----:B------:R-:W-:Y:S02]  /*2290*/  ISETP.NE.AND P0, PT, R41, RZ, PT ;  /* 0x000000ff2900720c */ /* 0x000fe40003f05270 */
[----:B------:R-:W-:Y:S01]  /*22a0*/  @!P1 LOP3.LUT R6, R6, 0xf8, RZ, 0xc0, !PT ;  /* 0x000000f806069812 */ /* 0x000fe200078ec0ff */
[----:B------:R-:W0:Y:S04]  /*22b0*/  SHFL.DOWN PT, R3, R5, 0x10, 0x1f ;  /* 0x0a001f0005037f89 */ /* 0x000e2800000e0000 */
[----:B------:R-:W-:Y:S01]  /*22c0*/  @!P1 IMAD.IADD R11, R6, 0x1, R11 ;  /* 0x00000001060b9824 */ /* 0x000fe200078e020b */
[----:B0-----:R-:W-:-:S07]  /*22d0*/  DADD R2, R2, R4 ;  /* 0x0000000002027229 */ /* 0x001fce0000000004 */
[----:B------:R0:W-:Y:S01]  /*22e0*/  @!P1 STS.64 [R11+0x10], R2 ;  /* 0x000010020b009388 */ /* 0x0001e20000000a00 */
[----:B------:R-:W-:Y:S01]  /*22f0*/  BAR.SYNC.DEFER_BLOCKING 0x0 ;  /* 0x0000000000007b1d */ /* 0x000fe20000010000 */
[----:B------:R-:W-:-:S04]  /*2300*/  ISETP.GT.AND P1, PT, R0, 0xf, PT ;  /* 0x0000000f0000780c */ /* 0x000fc80003f24270 */
[----:B------:R-:W-:Y:S02]  /*2310*/  FSEL R0, R4, R2, P1 ;  /* 0x0000000204007208 */ /* 0x000fe40000800000 */
[----:B------:R-:W-:-:S03]  /*2320*/  FSEL R5, R5, R3, P1 ;  /* 0x0000000305057208 */ /* 0x000fc60000800000 */
[----:B0-----:R-:W-:Y:S02]  /*2330*/  IMAD.MOV.U32 R2, RZ, RZ, R0 ;  /* 0x000000ffff027224 */ /* 0x001fe400078e0000 */
[----:B------:R-:W-:Y:S01]  /*2340*/  IMAD.MOV.U32 R3, RZ, RZ, R5 ;  /* 0x000000ffff037224 */ /* 0x000fe200078e0005 */
[----:B------:R-:W-:Y:S06]  /*2350*/  @P0 BRA `(.L_x_16) ;  /* 0x0000000000680947 */ /* 0x000fec0003800000 */
[----:B------:R-:W0:Y:S01]  /*2360*/  S2UR UR5, SR_CgaCtaId ;  /* 0x00000000000579c3 */ /* 0x000e220000008800 */
[----:B------:R-:W-:Y:S02]  /*2370*/  UMOV UR4, 0x400 ;  /* 0x0000040000047882 */ /* 0x000fe40000000000 */
[----:B0-----:R-:W-:-:S09]  /*2380*/  ULEA UR4, UR5, UR4, 0x18 ;  /* 0x0000000405047291 */ /* 0x001fd2000f8ec0ff */
[----:B------:R-:W0:Y:S04]  /*2390*/  LDS.64 R4, [UR4+0x18] ;  /* 0x00001804ff047984 */ /* 0x000e280008000a00 */
[----:B------:R-:W1:Y:S04]  /*23a0*/  LDS.128 R8, [UR4+0x20] ;  /* 0x00002004ff087984 */ /* 0x000e680008000c00 */
        /* <DEDUP_REMOVED lines=20> */
[----:B------:R-:W-:-:S11]  /*24f0*/  DADD R2, R2, R10 ;  /* 0x0000000002027229 */ /* 0x000fd6000000000a */
.L_x_16:
[----:B------:R-:W-:Y:S05]  /*2500*/  BSYNC.RECONVERGENT B0 ;  /* 0x0000000000007941 */ /* 0x000fea0003800200 */
.L_x_1:
[----:B------:R-:W-:Y:S05]  /*2510*/  @P0 EXIT ;  /* 0x000000000000094d */ /* 0x000fea0003800000 */
[----:B------:R-:W0:Y:S01]  /*2520*/  LDCU.64 UR4, c[0x0][0x398] ;  /* 0x00007300ff0477ac */ /* 0x000e220008000a00 */
[----:B------:R-:W2:Y:S01]  /*2530*/  LDC.64 R4, c[0x0][0x388] ;  /* 0x0000e200ff047b82 */ /* 0x000ea20000000a00 */
[----:B0-----:R-:W-:-:S07]  /*2540*/  DADD R2, R2, UR4 ;  /* 0x0000000402027e29 */ /* 0x001fce0008000000 */
[----:B--2---:R-:W-:Y:S01]  /*2550*/  STG.E.64 desc[UR6][R4.64], R2 ;  /* 0x0000000204007986 */ /* 0x004fe2000c101b06 */
[----:B------:R-:W-:Y:S05]  /*2560*/  EXIT ;  /* 0x000000000000794d */ /* 0x000fea0003800000 */
.L_x_29:
[----:B------:R-:W-:-:S00]  /*2570*/  BRA `(.L_x_29) ;  /* 0xfffffffc00fc7947 */ /* 0x000fc0000383ffff */
[----:B------:R-:W-:-:S00]  /*2580*/  NOP ;  /* 0x0000000000007918 */ /* 0x000fc00000000000 */
[----:B------:R-:W-:-:S00]  /*2590*/  NOP ;  /* 0x0000000000007918 */ /* 0x000fc00000000000 */
[----:B------:R-:W-:-:S00]  /*25a0*/  NOP ;  /* 0x0000000000007918 */ /* 0x000fc00000000000 */
[----:B------:R-:W-:-:S00]  /*25b0*/  NOP ;  /* 0x0000000000007918 */ /* 0x000fc00000000000 */
[----:B------:R-:W-:-:S00]  /*25c0*/  NOP ;  /* 0x0000000000007918 */ /* 0x000fc00000000000 */
[----:B------:R-:W-:-:S00]  /*25d0*/  NOP ;  /* 0x0000000000007918 */ /* 0x000fc00000000000 */
[----:B------:R-:W-:-:S00]  /*25e0*/  NOP ;  /* 0x0000000000007918 */ /* 0x000fc00000000000 */
[----:B------:R-:W-:-:S00]  /*25f0*/  NOP ;  /* 0x0000000000007918 */ /* 0x000fc00000000000 */
.L_x_1875:


//--------------------- .text._ZN3cub18CUB_300001_SM_10006detail6reduce18DeviceReduceKernelINS2_10policy_hubIdyN4cuda3std3__44plusIdEEE10Policy1000EN6thrust24THRUST_300001_SM_1000_NS17counting_iteratorIiNSD_11use_defaultESF_SF_EEyS9_d22ComplexRiemannFunctionEEvT0_PT3_T1_NS0_13GridEvenShareISL_EET2_T4_ --------------------------
	.section	.text._ZN3cub18CUB_300001_SM_10006detail6reduce18DeviceReduceKernelINS2_10policy_hubIdyN4cuda3std3__44plusIdEEE10Policy1000EN6thrust24THRUST_300001_SM_1000_NS17counting_iteratorIiNSD_11use_defaultESF_SF_EEyS9_d22ComplexRiemannFunctionEEvT0_PT3_T1_NS0_13GridEvenShareISL_EET2_T4_,"ax",@progbits
	.align	128
        .global         _ZN3cub18CUB_300001_SM_10006detail6reduce18DeviceReduceKernelINS2_10policy_hubIdyN4cuda3std3__44plusIdEEE10Policy1000EN6thrust24THRUST_300001_SM_1000_NS17counting_iteratorIiNSD_11use_defaultESF_SF_EEyS9_d22ComplexRiemannFunctionEEvT0_PT3_T1_NS0_13GridEvenShareISL_EET2_T4_
        .type           _ZN3cub18CUB_300001_SM_10006detail6reduce18DeviceReduceKernelINS2_10policy_hubIdyN4cuda3std3__44plusIdEEE10Policy1000EN6thrust24THRUST_300001_SM_1000_NS17counting_iteratorIiNSD_11use_defaultESF_SF_EEyS9_d22ComplexRiemannFunctionEEvT0_PT3_T1_NS0_13GridEvenShareISL_EET2_T4_,@function
        .size           _ZN3cub18CUB_300001_SM_10006detail6reduce18DeviceReduceKernelINS2_10policy_hubIdyN4cuda3std3__44plusIdEEE10Policy1000EN6thrust24THRUST_300001_SM_1000_NS17counting_iteratorIiNSD_11use_defaultESF_SF_EEyS9_d22ComplexRiemannFunctionEEvT0_PT3_T1_NS0_13GridEvenShareISL_EET2_T4_,(.L_x_1862 - _ZN3cub18CUB_300001_SM_10006detail6reduce18DeviceReduceKernelINS2_10policy_hubIdyN4cuda3std3__44plusIdEEE10Policy1000EN6thrust24THRUST_300001_SM_1000_NS17counting_iteratorIiNSD_11use_defaultESF_SF_EEyS9_d22ComplexRiemannFunctionEEvT0_PT3_T1_NS0_13GridEvenShareISL_EET2_T4_)
        .other          _ZN3cub18CUB_300001_SM_10006detail6reduce18DeviceReduceKernelINS2_10policy_hubIdyN4cuda3std3__44plusIdEEE10Policy1000EN6thrust24THRUST_300001_SM_1000_NS17counting_iteratorIiNSD_11use_defaultESF_SF_EEyS9_d22ComplexRiemannFunctionEEvT0_PT3_T1_NS0_13GridEvenShareISL_EET2_T4_,@"STO_CUDA_ENTRY STV_DEFAULT"
_ZN3cub18CUB_300001_SM_10006detail6reduce18DeviceReduceKernelINS2_10policy_hubIdyN4cuda3std3__44plusIdEEE10Policy1000EN6thrust24THRUST_300001_SM_1000_NS17counting_iteratorIiNSD_11use_defaultESF_SF_EEyS9_d22ComplexRiemannFunctionEEvT0_PT3_T1_NS0_13GridEvenShareISL_EET2_T4_:
.text._ZN3cub18CUB_300001_SM_10006detail6reduce18DeviceReduceKernelINS2_10policy_hubIdyN4cuda3std3__44plusIdEEE10Policy1000EN6thrust24THRUST_300001_SM_1000_NS17counting_iteratorIiNSD_11use_defaultESF_SF_EEyS9_d22ComplexRiemannFunctionEEvT0_PT3_T1_NS0_13GridEvenShareISL_EET2_T4_:
[----:B------:R-:W0:Y:S08]  /*0000*/  LDC R1, c[0x0][0x37c] ;  /* 0x0000df00ff017b82 */ /* 0x000e300000000800 */
[----:B------:R-:W1:Y:S01]  /*0010*/  S2UR UR4, SR_CTAID.X ;  /* 0x00000000000479c3 */ /* 0x000e620000002500 */
[----:B------:R-:W2:Y:S01]  /*0020*/  LDCU.64 UR10, c[0x0][0x358] ;  /* 0x00006b00ff0a77ac */ /* 0x000ea20008000a00 */
[----:B------:R-:W-:Y:S01]  /*0030*/  BSSY.RECONVERGENT B0, `(.L_x_30) ;  /* 0x0001c9c000007945 */ /* 0x000fe20003800200 */
[----:B0-----:R-:W-:-:S05]  /*0040*/  VIADD R1, R1, 0xffffffd8 ;  /* 0xffffffd801017836 */ /* 0x001fca0000000000 */
[----:B------:R-:W0:Y:S01]  /*0050*/  LDC.64 R4, c[0x0][0x3b8] ;  /* 0x0000ee00ff047b82 */ /* 0x000e220000000a00 */
[----:B-1----:R-:W-:-:S06]  /*0060*/  UIMAD UR4, UR4, 0xe00, URZ ;  /* 0x00000e00040478a4 */ /* 0x002fcc000f8e02ff */
[----:B0-----:R-:W-:-:S04]  /*0070*/  IADD3 R0, P1, PT, R4, -UR4, RZ ;  /* 0x8000000404007c10 */ /* 0x001fc8000ff3e0ff */
[----:B------:R-:W-:Y:S02]  /*0080*/  ISETP.GT.U32.AND P0, PT, R0, 0xdff, PT ;  /* 0x00000dff0000780c */ /* 0x000fe40003f04070 */
[----:B------:R-:W-:-:S04]  /*0090*/  IADD3.X R0, PT, PT, R5, -0x1, RZ, P1, !PT ;  /* 0xffffffff05007810 */ /* 0x000fc80000ffe4ff */
[----:B------:R-:W-:-:S13]  /*00a0*/  ISETP.GT.U32.AND.EX P0, PT, R0, RZ, PT, P0 ;  /* 0x000000ff0000720c */ /* 0x000fda0003f04100 */
[----:B--2---:R-:W-:Y:S05]  /*00b0*/  @P0 BRA `(.L_x_31) ;  /* 0x0000004000080947 */ /* 0x004fea0003800000 */
[----:B------:R-:W0:Y:S01]  /*00c0*/  S2R R2, SR_TID.X ;  /* 0x0000000000027919 */ /* 0x000e220000002100 */
[----:B------:R-:W-:Y:S01]  /*00d0*/  VIADD R5, R4, -UR4 ;  /* 0x8000000404057c36 */ /* 0x000fe20008000000 */
[----:B------:R-:W-:Y:S01]  /*00e0*/  BSSY.RECONVERGENT B1, `(.L_x_32) ;  /* 0x000019b000017945 */ /* 0x000fe20003800200 */
[----:B------:R-:W-:-:S03]  /*00f0*/  CS2R R10, SRZ ;  /* 0x00000000000a7805 */ /* 0x000fc6000001ff00 */
[----:B0-----:R-:W-:Y:S01]  /*0100*/  ISETP.GE.AND P0, PT, R2, R5, PT ;  /* 0x000000050200720c */ /* 0x001fe20003f06270 */
[----:B------:R-:W-:-:S12]  /*0110*/  IMAD.MOV.U32 R4, RZ, RZ, R2 ;  /* 0x000000ffff047224 */ /* 0x000fd800078e0002 */
[----:B------:R-:W-:Y:S05]  /*0120*/  @P0 BRA `(.L_x_33) ;  /* 0x0000001800580947 */ /* 0x000fea0003800000 */
[----:B------:R-:W0:Y:S01]  /*0130*/  LDC R3, c[0x0][0x380] ;  /* 0x0000e000ff037b82 */ /* 0x000e220000000800 */
[----:B------:R-:W1:Y:S01]  /*0140*/  LDCU.64 UR6, c[0x0][0x3f0] ;  /* 0x00007e00ff0677ac */ /* 0x000e620008000a00 */
[----:B------:R-:W-:Y:S01]  /*0150*/  IMAD.MOV.U32 R12, RZ, RZ, 0x652b82fe ;  /* 0x652b82feff0c7424 */ /* 0x000fe200078e00ff */
[----:B------:R-:W-:Y:S01]  /*0160*/  BSSY.RECONVERGENT B2, `(.L_x_34) ;  /* 0x0000047000027945 */ /* 0x000fe20003800200 */
[----:B------:R-:W-:Y:S02]  /*0170*/  IMAD.MOV.U32 R13, RZ, RZ, 0x3ff71547 ;  /* 0x3ff71547ff0d7424 */ /* 0x000fe400078e00ff */
[----:B------:R-:W-:Y:S02]  /*0180*/  IMAD.MOV.U32 R4, RZ, RZ, -0x3ff ;  /* 0xfffffc01ff047424 */ /* 0x000fe400078e00ff */
[----:B------:R-:W1:Y:S01]  /*0190*/  LDC.64 R6, c[0x0][0x3e8] ;  /* 0x0000fa00ff067b82 */ /* 0x000e620000000a00 */
[----:B0-----:R-:W-:-:S04]  /*01a0*/  IADD3 R0, PT, PT, R3, UR4, R2 ;  /* 0x0000000403007c10 */ /* 0x001fc8000fffe002 */
[----:B------:R-:W1:Y:S02]  /*01b0*/  I2F.F64 R8, R0 ;  /* 0x0000000000087312 */ /* 0x000e640000201c00 */
[----:B-1----:R-:W-:Y:S01]  /*01c0*/  DFMA R8, R8, UR6, R6 ;  /* 0x0000000608087c2b */ /* 0x002fe20008000006 */
[----:B------:R-:W-:Y:S01]  /*01d0*/  UMOV UR6, 0x3b39803f ;  /* 0x3b39803f00067882 */ /* 0x000fe20000000000 */
[----:B------:R-:W-:Y:S01]  /*01e0*/  IMAD.MOV.U32 R6, RZ, RZ, -0x105c611 ;  /* 0xfefa39efff067424 */ /* 0x000fe200078e00ff */
[----:B------:R-:W-:Y:S01]  /*01f0*/  UMOV UR7, 0x3c7abc9e ;  /* 0x3c7abc9e00077882 */ /* 0x000fe20000000000 */
[----:B------:R-:W-:-:S04]  /*0200*/  IMAD.MOV.U32 R7, RZ, RZ, 0x3fe62e42 ;  /* 0x3fe62e42ff077424 */ /* 0x000fc800078e00ff */
[C---:B------:R-:W-:Y:S02]  /*0210*/  DFMA R12, R8.reuse, R12, 6.75539944105574400000e+15 ;  /* 0x43380000080c742b */ /* 0x040fe4000000000c */
[----:B------:R-:W-:Y:S01]  /*0220*/  DADD R16, R8, 1 ;  /* 0x3ff0000008107429 */ /* 0x000fe20000000000 */
[----:B------:R-:W-:-:S05]  /*0230*/  FSETP.GEU.AND P0, PT, |R9|, 4.1917929649353027344, PT ;  /* 0x4086232b0900780b */ /* 0x000fca0003f0e200 */
[----:B------:R-:W-:-:S04]  /*0240*/  DADD R10, R12, -6.75539944105574400000e+15 ;  /* 0xc33800000c0a7429 */ /* 0x000fc80000000000 */
[----:B------:R-:W-:Y:S01]  /*0250*/  ISETP.GT.AND P2, PT, R17, 0xfffff, PT ;  /* 0x000fffff1100780c */ /* 0x000fe20003f44270 */
[----:B------:R-:W-:Y:S02]  /*0260*/  IMAD.MOV.U32 R18, RZ, RZ, R16 ;  /* 0x000000ffff127224 */ /* 0x000fe400078e0010 */
[--C-:B------:R-:W-:Y:S01]  /*0270*/  IMAD.MOV.U32 R19, RZ, RZ, R17.reuse ;  /* 0x000000ffff137224 */ /* 0x100fe200078e0011 */
[----:B------:R-:W-:Y:S01]  /*0280*/  DFMA R14, R10, -R6, R8 ;  /* 0x800000060a0e722b */ /* 0x000fe20000000008 */
[----:B------:R-:W-:-:S07]  /*0290*/  IMAD.MOV.U32 R3, RZ, RZ, R17 ;  /* 0x000000ffff037224 */ /* 0x000fce00078e0011 */
[----:B------:R-:W-:Y:S01]  /*02a0*/  DFMA R14, R10, -UR6, R14 ;  /* 0x800000060a0e7c2b */ /* 0x000fe2000800000e */
[----:B------:R-:W-:Y:S01]  /*02b0*/  UMOV UR6, 0x69ce2bdf ;  /* 0x69ce2bdf00067882 */ /* 0x000fe20000000000 */
[----:B------:R-:W-:Y:S01]  /*02c0*/  IMAD.MOV.U32 R10, RZ, RZ, -0x35dec16 ;  /* 0xfca213eaff0a7424 */ /* 0x000fe200078e00ff */
[----:B------:R-:W-:Y:S01]  /*02d0*/  UMOV UR7, 0x3e5ade15 ;  /* 0x3e5ade1500077882 */ /* 0x000fe20000000000 */
[----:B------:R-:W-:Y:S01]  /*02e0*/  IMAD.MOV.U32 R11, RZ, RZ, 0x3e928af3 ;  /* 0x3e928af3ff0b7424 */ /* 0x000fe200078e00ff */
[----:B------:R-:W-:-:S05]  /*02f0*/  @!P2 DMUL R18, R18, 1.80143985094819840000e+16 ;  /* 0x435000001212a828 */ /* 0x000fca0000000000 */
[----:B------:R-:W-:Y:S01]  /*0300*/  DFMA R10, R14, UR6, R10 ;  /* 0x000000060e0a7c2b */ /* 0x000fe2000800000a */
[----:B------:R-:W-:Y:S01]  /*0310*/  UMOV UR6, 0x62401315 ;  /* 0x6240131500067882 */ /* 0x000fe20000000000 */
[----:B------:R-:W-:-:S03]  /*0320*/  UMOV UR7, 0x3ec71dee ;  /* 0x3ec71dee00077882 */ /* 0x000fc60000000000 */
[----:B------:R-:W-:-:S03]  /*0330*/  @!P2 IMAD.MOV.U32 R3, RZ, RZ, R19 ;  /* 0x000000ffff03a224 */ /* 0x000fc600078e0013 */
[----:B------:R-:W-:Y:S01]  /*0340*/  DFMA R10, R14, R10, UR6 ;  /* 0x000000060e0a7e2b */ /* 0x000fe2000800000a */
[----:B------:R-:W-:Y:S01]  /*0350*/  UMOV UR6, 0x7c89eb71 ;  /* 0x7c89eb7100067882 */ /* 0x000fe20000000000 */
[----:B------:R-:W-:Y:S01]  /*0360*/  UMOV UR7, 0x3efa0199 ;  /* 0x3efa019900077882 */ /* 0x000fe20000000000 */
[----:B------:R-:W-:-:S05]  /*0370*/  VIADD R0, R3, 0xffffffff ;  /* 0xffffffff03007836 */ /* 0x000fca0000000000 */
[----:B------:R-:W-:Y:S01]  /*0380*/  DFMA R10, R14, R10, UR6 ;  /* 0x000000060e0a7e2b */ /* 0x000fe2000800000a */
[----:B------:R-:W-:Y:S01]  /*0390*/  UMOV UR6, 0x14761f65 ;  /* 0x14761f6500067882 */ /* 0x000fe20000000000 */
[----:B------:R-:W-:Y:S01]  /*03a0*/  UMOV UR7, 0x3f2a01a0 ;  /* 0x3f2a01a000077882 */ /* 0x000fe20000000000 */
[----:B------:R-:W-:-:S05]  /*03b0*/  ISETP.GT.U32.AND P3, PT, R0, 0x7feffffe, PT ;  /* 0x7feffffe0000780c */ /* 0x000fca0003f64070 */
[----:B------:R-:W-:Y:S01]  /*03c0*/  DFMA R10, R14, R10, UR6 ;  /* 0x000000060e0a7e2b */ /* 0x000fe2000800000a */
[----:B------:R-:W-:Y:S01]  /*03d0*/  UMOV UR6, 0x1852b7af ;  /* 0x1852b7af00067882 */ /* 0x000fe20000000000 */
[----:B------:R-:W-:-:S06]  /*03e0*/  UMOV UR7, 0x3f56c16c ;  /* 0x3f56c16c00077882 */ /* 0x000fcc0000000000 */
        /* <DEDUP_REMOVED lines=12> */
[----:B------:R-:W-:-:S08]  /*04b0*/  DFMA R10, R14, R10, UR6 ;  /* 0x000000060e0a7e2b */ /* 0x000fd0000800000a */
[----:B------:R-:W-:-:S08]  /*04c0*/  DFMA R10, R14, R10, 1 ;  /* 0x3ff000000e0a742b */ /* 0x000fd0000000000a */
[----:B------:R-:W-:-:S10]  /*04d0*/  DFMA R14, R14, R10, 1 ;  /* 0x3ff000000e0e742b */ /* 0x000fd4000000000a */
[----:B------:R-:W-:Y:S02]  /*04e0*/  IMAD R11, R12, 0x100000, R15 ;  /* 0x001000000c0b7824 */ /* 0x000fe400078e020f */
[----:B------:R-:W-:Y:S01]  /*04f0*/  IMAD.MOV.U32 R10, RZ, RZ, R14 ;  /* 0x000000ffff0a7224 */ /* 0x000fe200078e000e */
[----:B------:R-:W-:Y:S06]  /*0500*/  @!P0 BRA `(.L_x_35) ;  /* 0x0000000000308947 */ /* 0x000fec0003800000 */
[----:B------:R-:W-:Y:S01]  /*0510*/  FSETP.GEU.AND P1, PT, |R9|, 4.2275390625, PT ;  /* 0x408748000900780b */ /* 0x000fe20003f2e200 */
[C---:B------:R-:W-:Y:S02]  /*0520*/  DADD R10, R8.reuse, +INF ;  /* 0x7ff00000080a7429 */ /* 0x040fe40000000000 */
[----:B------:R-:W-:-:S08]  /*0530*/  DSETP.GEU.AND P0, PT, R8, RZ, PT ;  /* 0x000000ff0800722a */ /* 0x000fd00003f0e000 */
[----:B------:R-:W-:Y:S02]  /*0540*/  FSEL R10, R10, RZ, P0 ;  /* 0x000000ff0a0a7208 */ /* 0x000fe40000000000 */
[----:B------:R-:W-:Y:S02]  /*0550*/  @!P1 LEA.HI R0, R12, R12, RZ, 0x1 ;  /* 0x0000000c0c009211 */ /* 0x000fe400078f08ff */
[----:B------:R-:W-:Y:S02]  /*0560*/  FSEL R11, R11, RZ, P0 ;  /* 0x000000ff0b0b7208 */ /* 0x000fe40000000000 */
[----:B------:R-:W-:-:S05]  /*0570*/  @!P1 SHF.R.S32.HI R13, RZ, 0x1, R0 ;  /* 0x00000001ff0d9819 */ /* 0x000fca0000011400 */
[----:B------:R-:W-:Y:S02]  /*0580*/  @!P1 IMAD.IADD R12, R12, 0x1, -R13 ;  /* 0x000000010c0c9824 */ /* 0x000fe400078e0a0d */
[----:B------:R-:W-:-:S03]  /*0590*/  @!P1 IMAD R15, R13, 0x100000, R15 ;  /* 0x001000000d0f9824 */ /* 0x000fc600078e020f */
[----:B------:R-:W-:Y:S01]  /*05a0*/  @!P1 LEA R13, R12, 0x3ff00000, 0x14 ;  /* 0x3ff000000c0d9811 */ /* 0x000fe200078ea0ff */
[----:B------:R-:W-:-:S06]  /*05b0*/  @!P1 IMAD.MOV.U32 R12, RZ, RZ, RZ ;  /* 0x000000ffff0c9224 */ /* 0x000fcc00078e00ff */
[----:B------:R-:W-:-:S11]  /*05c0*/  @!P1 DMUL R10, R14, R12 ;  /* 0x0000000c0e0a9228 */ /* 0x000fd60000000000 */
.L_x_35:
[----:B------:R-:W-:Y:S05]  /*05d0*/  BSYNC.RECONVERGENT B2 ;  /* 0x0000000000027941 */ /* 0x000fea0003800200 */
.L_x_34:
[----:B------:R-:W-:Y:S01]  /*05e0*/  BSSY.RECONVERGENT B2, `(.L_x_36) ;  /* 0x0000049000027945 */ /* 0x000fe20003800200 */
[----:B------:R-:W-:Y:S02]  /*05f0*/  @!P2 IMAD.MOV.U32 R4, RZ, RZ, -0x435 ;  /* 0xfffffbcbff04a424 */ /* 0x000fe400078e00ff */
[----:B------:R-:W-:Y:S01]  /*0600*/  @!P2 IMAD.MOV.U32 R16, RZ, RZ, R18 ;  /* 0x000000ffff10a224 */ /* 0x000fe200078e0012 */
[----:B------:R-:W-:Y:S06]  /*0610*/  @P3 BRA `(.L_x_37) ;  /* 0x0000000000fc3947 */ /* 0x000fec0003800000 */
[----:B------:R-:W-:Y:S01]  /*0620*/  LOP3.LUT R0, R3, 0xfffff, RZ, 0xc0, !PT ;  /* 0x000fffff03007812 */ /* 0x000fe200078ec0ff */
[----:B------:R-:W-:Y:S01]  /*0630*/  IMAD.MOV.U32 R12, RZ, RZ, R16 ;  /* 0x000000ffff0c7224 */ /* 0x000fe200078e0010 */
[----:B------:R-:W-:Y:S01]  /*0640*/  MOV R22, 0x8b7a8b04 ;  /* 0x8b7a8b0400167802 */ /* 0x000fe20000000f00 */
[----:B------:R-:W-:Y:S01]  /*0650*/  IMAD.MOV.U32 R16, RZ, RZ, RZ ;  /* 0x000000ffff107224 */ /* 0x000fe200078e00ff */
[----:B------:R-:W-:Y:S01]  /*0660*/  LOP3.LUT R13, R0, 0x3ff00000, RZ, 0xfc, !PT ;  /* 0x3ff00000000d7812 */ /* 0x000fe200078efcff */
[----:B------:R-:W-:Y:S01]  /*0670*/  IMAD.MOV.U32 R23, RZ, RZ, 0x3ed0ee25 ;  /* 0x3ed0ee25ff177424 */ /* 0x000fe200078e00ff */
[----:B------:R-:W-:Y:S01]  /*0680*/  UMOV UR6, 0x3ae80f1e ;  /* 0x3ae80f1e00067882 */ /* 0x000fe20000000000 */
[----:B------:R-:W-:Y:S01]  /*0690*/  UMOV UR7, 0x3eb1380b ;  /* 0x3eb1380b00077882 */ /* 0x000fe20000000000 */
[----:B------:R-:W-:Y:S01]  /*06a0*/  ISETP.GE.U32.AND P0, PT, R13, 0x3ff6a09f, PT ;  /* 0x3ff6a09f0d00780c */ /* 0x000fe20003f06070 */
[----:B------:R-:W-:Y:S01]  /*06b0*/  IMAD.MOV.U32 R25, RZ, RZ, 0x43300000 ;  /* 0x43300000ff197424 */ /* 0x000fe200078e00ff */
[----:B------:R-:W-:Y:S01]  /*06c0*/  LEA.HI R3, R3, R4, RZ, 0xc ;  /* 0x0000000403037211 */ /* 0x000fe200078f60ff */
[----:B------:R-:W-:Y:S01]  /*06d0*/  UMOV UR8, 0x80000000 ;  /* 0x8000000000087882 */ /* 0x000fe20000000000 */
[----:B------:R-:W-:-:S09]  /*06e0*/  UMOV UR9, 0x43300000 ;  /* 0x4330000000097882 */ /* 0x000fd20000000000 */
[----:B------:R-:W-:Y:S02]  /*06f0*/  @P0 VIADD R15, R13, 0xfff00000 ;  /* 0xfff000000d0f0836 */ /* 0x000fe40000000000 */
[----:B------:R-:W-:Y:S02]  /*0700*/  @P0 VIADD R3, R3, 0x1 ;  /* 0x0000000103030836 */ /* 0x000fe40000000000 */
[----:B------:R-:W-:-:S03]  /*0710*/  @P0 IMAD.MOV.U32 R13, RZ, RZ, R15 ;  /* 0x000000ffff0d0224 */ /* 0x000fc600078e000f */
[----:B------:R-:W-:-:S03]  /*0720*/  LOP3.LUT R24, R3, 0x80000000, RZ, 0x3c, !PT ;  /* 0x8000000003187812 */ /* 0x000fc600078e3cff */
[C---:B------:R-:W-:Y:S02]  /*0730*/  DADD R14, R12.reuse, 1 ;  /* 0x3ff000000c0e7429 */ /* 0x040fe40000000000 */
[----:B------:R-:W-:Y:S02]  /*0740*/  DADD R12, R12, -1 ;  /* 0xbff000000c0c7429 */ /* 0x000fe40000000000 */
[----:B------:R-:W-:Y:S01]  /*0750*/  DADD R24, R24, -UR8 ;  /* 0x8000000818187e29 */ /* 0x000fe20008000000 */
[----:B------:R-:W-:Y:S01]  /*0760*/  UMOV UR8, 0xfefa39ef ;  /* 0xfefa39ef00087882 */ /* 0x000fe20000000000 */
[----:B------:R-:W0:Y:S01]  /*0770*/  MUFU.RCP64H R17, R15 ;  /* 0x0000000f00117308 */ /* 0x000e220000001800 */
[----:B------:R-:W-:Y:S01]  /*0780*/  UMOV UR9, 0x3fe62e42 ;  /* 0x3fe62e4200097882 */ /* 0x000fe20000000000 */
[----:B0-----:R-:W-:-:S08]  /*0790*/  DFMA R18, -R14, R16, 1 ;  /* 0x3ff000000e12742b */ /* 0x001fd00000000110 */
[----:B------:R-:W-:-:S08]  /*07a0*/  DFMA R18, R18, R18, R18 ;  /* 0x000000121212722b */ /* 0x000fd00000000012 */
[----:B------:R-:W-:-:S08]  /*07b0*/  DFMA R18, R16, R18, R16 ;  /* 0x000000121012722b */ /* 0x000fd00000000010 */
[----:B------:R-:W-:-:S08]  /*07c0*/  DMUL R16, R12, R18 ;  /* 0x000000120c107228 */ /* 0x000fd00000000000 */
[----:B------:R-:W-:-:S08]  /*07d0*/  DFMA R16, R12, R18, R16 ;  /* 0x000000120c10722b */ /* 0x000fd00000000010 */
[----:B------:R-:W-:-:S08]  /*07e0*/  DMUL R20, R16, R16 ;  /* 0x0000001010147228 */ /* 0x000fd00000000000 */
[----:B------:R-:W-:Y:S01]  /*07f0*/  DFMA R14, R20, UR6, R22 ;  /* 0x00000006140e7c2b */ /* 0x000fe20008000016 */
[----:B------:R-:W-:Y:S01]  /*0800*/  UMOV UR6, 0x9f02676f ;  /* 0x9f02676f00067882 */ /* 0x000fe20000000000 */
[----:B------:R-:W-:Y:S01]  /*0810*/  UMOV UR7, 0x3ef3b266 ;  /* 0x3ef3b26600077882 */ /* 0x000fe20000000000 */
[----:B------:R-:W-:-:S05]  /*0820*/  DADD R22, R12, -R16 ;  /* 0x000000000c167229 */ /* 0x000fca0000000810 */
[----:B------:R-:W-:Y:S01]  /*0830*/  DFMA R14, R20, R14, UR6 ;  /* 0x00000006140e7e2b */ /* 0x000fe2000800000e */
[----:B------:R-:W-:Y:S01]  /*0840*/  UMOV UR6, 0xa9ab0956 ;  /* 0xa9ab095600067882 */ /* 0x000fe20000000000 */
[----:B------:R-:W-:Y:S01]  /*0850*/  UMOV UR7, 0x3f1745cb ;  /* 0x3f1745cb00077882 */ /* 0x000fe20000000000 */
[----:B------:R-:W-:-:S05]  /*0860*/  DADD R22, R22, R22 ;  /* 0x0000000016167229 */ /* 0x000fca0000000016 */
[----:B------:R-:W-:Y:S01]  /*0870*/  DFMA R14, R20, R14, UR6 ;  /* 0x00000006140e7e2b */ /* 0x000fe2000800000e */
[----:B------:R-:W-:Y:S01]  /*0880*/  UMOV UR6, 0x2d1b5154 ;  /* 0x2d1b515400067882 */ /* 0x000fe20000000000 */
[----:B------:R-:W-:Y:S01]  /*0890*/  UMOV UR7, 0x3f3c71c7 ;  /* 0x3f3c71c700077882 */ /* 0x000fe20000000000 */
[----:B------:R-:W-:Y:S02]  /*08a0*/  DFMA R22, R12, -R16, R22 ;  /* 0x800000100c16722b */ /* 0x000fe40000000016 */
[----:B------:R-:W-:-:S03]  /*08b0*/  DFMA R12, R24, UR8, R16 ;  /* 0x00000008180c7c2b */ /* 0x000fc60008000010 */
[----:B------:R-:W-:Y:S01]  /*08c0*/  DFMA R14, R20, R14, UR6 ;  /* 0x00000006140e7e2b */ /* 0x000fe2000800000e */
[----:B------:R-:W-:Y:S01]  /*08d0*/  UMOV UR6, 0x923be72d ;  /* 0x923be72d00067882 */ /* 0x000fe20000000000 */
[----:B------:R-:W-:Y:S01]  /*08e0*/  UMOV UR7, 0x3f624924 ;  /* 0x3f62492400077882 */ /* 0x000fe20000000000 */
[----:B------:R-:W-:Y:S02]  /*08f0*/  DMUL R22, R18, R22 ;  /* 0x0000001612167228 */ /* 0x000fe40000000000 */
[----:B------:R-:W-:-:S03]  /*0900*/  DFMA R6, R24, -R6, R12 ;  /* 0x800000061806722b */ /* 0x000fc6000000000c */
[----:B------:R-:W-:Y:S01]  /*0910*/  DFMA R14, R20, R14, UR6 ;  /* 0x00000006140e7e2b */ /* 0x000fe2000800000e */
[----:B------:R-:W-:Y:S01]  /*0920*/  UMOV UR6, 0x9999a3c4 ;  /* 0x9999a3c400067882 */ /* 0x000fe20000000000 */
[----:B------:R-:W-:-:S03]  /*0930*/  UMOV UR7, 0x3f899999 ;  /* 0x3f89999900077882 */ /* 0x000fc60000000000 */
[----:B------:R-:W-:-:S03]  /*0940*/  DADD R6, -R16, R6 ;  /* 0x0000000010067229 */ /* 0x000fc60000000106 */
[----:B------:R-:W-:Y:S01]  /*0950*/  DFMA R14, R20, R14, UR6 ;  /* 0x00000006140e7e2b */ /* 0x000fe2000800000e */
[----:B------:R-:W-:Y:S01]  /*0960*/  UMOV UR6, 0x55555554 ;  /* 0x5555555400067882 */ /* 0x000fe20000000000 */
[----:B------:R-:W-:-:S06]  /*0970*/  UMOV UR7, 0x3fb55555 ;  /* 0x3fb5555500077882 */ /* 0x000fcc0000000000 */
[----:B------:R-:W-:Y:S01]  /*0980*/  DFMA R14, R20, R14, UR6 ;  /* 0x00000006140e7e2b */ /* 0x000fe2000800000e */
[----:B------:R-:W-:Y:S01]  /*0990*/  UMOV UR6, 0x3b39803f ;  /* 0x3b39803f00067882 */ /* 0x000fe20000000000 */
[----:B------:R-:W-:-:S06]  /*09a0*/  UMOV UR7, 0x3c7abc9e ;  /* 0x3c7abc9e00077882 */ /* 0x000fcc0000000000 */
[----:B------:R-:W-:-:S08]  /*09b0*/  DMUL R14, R20, R14 ;  /* 0x0000000e140e7228 */ /* 0x000fd00000000000 */
[----:B------:R-:W-:-:S08]  /*09c0*/  DFMA R14, R16, R14, R22 ;  /* 0x0000000e100e722b */ /* 0x000fd00000000016 */
[----:B------:R-:W-:-:S08]  /*09d0*/  DADD R6, R14, -R6 ;  /* 0x000000000e067229 */ /* 0x000fd00000000806 */
[----:B------:R-:W-:-:S08]  /*09e0*/  DFMA R6, R24, UR6, R6 ;  /* 0x0000000618067c2b */ /* 0x000fd00008000006 */
[----:B------:R-:W-:Y:S01]  /*09f0*/  DADD R6, R12, R6 ;  /* 0x000000000c067229 */ /* 0x000fe20000000006 */
[----:B------:R-:W-:Y:S10]  /*0a00*/  BRA `(.L_x_38) ;  /* 0x0000000000187947 */ /* 0x000ff40003800000 */
.L_x_37:
[----:B------:R-:W-:Y:S01]  /*0a10*/  IMAD.MOV.U32 R6, RZ, RZ, 0x0 ;  /* 0x00000000ff067424 */ /* 0x000fe200078e00ff */
[----:B------:R-:W-:Y:S01]  /*0a20*/  LOP3.LUT P0, RZ, R19, 0x7fffffff, RZ, 0xc0, !PT ;  /* 0x7fffffff13ff7812 */ /* 0x000fe2000780c0ff */
[----:B------:R-:W-:-:S06]  /*0a30*/  IMAD.MOV.U32 R7, RZ, RZ, 0x7ff00000 ;  /* 0x7ff00000ff077424 */ /* 0x000fcc00078e00ff */
[----:B------:R-:W-:-:S10]  /*0a40*/  DFMA R6, R18, R6, +INF ;  /* 0x7ff000001206742b */ /* 0x000fd40000000006 */
[----:B------:R-:W-:Y:S02]  /*0a50*/  FSEL R6, R6, RZ, P0 ;  /* 0x000000ff06067208 */ /* 0x000fe40000000000 */
[----:B------:R-:W-:-:S07]  /*0a60*/  FSEL R7, R7, -QNAN , P0 ;  /* 0xfff0000007077808 */ /* 0x000fce0000000000 */
.L_x_38:
[----:B------:R-:W-:Y:S05]  /*0a70*/  BSYNC.RECONVERGENT B2 ;  /* 0x0000000000027941 */ /* 0x000fea0003800200 */
.L_x_36:
[----:B------:R-:W-:Y:S01]  /*0a80*/  DADD R14, R6, R10 ;  /* 0x00000000060e7229 */ /* 0x000fe2000000000a */
[----:B------:R-:W-:Y:S07]  /*0a90*/  BSSY.RECONVERGENT B4, `(.L_x_39) ;  /* 0x000001b000047945 */ /* 0x000fee0003800200 */
[----:B------:R-:W-:-:S14]  /*0aa0*/  DSETP.NEU.AND P0, PT, |R14|, +INF , PT ;  /* 0x7ff000000e00742a */ /* 0x000fdc0003f0d200 */
[----:B------:R-:W-:Y:S01]  /*0ab0*/  @!P0 DMUL R6, RZ, R14 ;  /* 0x0000000eff068228 */ /* 0x000fe20000000000 */
[----:B------:R-:W-:Y:S01]  /*0ac0*/  @!P0 IMAD.MOV.U32 R0, RZ, RZ, RZ ;  /* 0x000000ffff008224 */ /* 0x000fe200078e00ff */
[----:B------:R-:W-:Y:S09]  /*0ad0*/  @!P0 BRA `(.L_x_40) ;  /* 0x0000000000588947 */ /* 0x000ff20003800000 */
[----:B------:R-:W-:Y:S01]  /*0ae0*/  UMOV UR6, 0x6dc9c883 ;  /* 0x6dc9c88300067882 */ /* 0x000fe20000000000 */
[----:B------:R-:W-:Y:S01]  /*0af0*/  UMOV UR7, 0x3fe45f30 ;  /* 0x3fe45f3000077882 */ /* 0x000fe20000000000 */
[C---:B------:R-:W-:Y:S02]  /*0b00*/  DSETP.GE.AND P0, PT, |R14|.reuse, 2.14748364800000000000e+09, PT ;  /* 0x41e000000e00742a */ /* 0x040fe40003f06200 */
[----:B------:R-:W-:Y:S01]  /*0b10*/  DMUL R10, R14, UR6 ;  /* 0x000000060e0a7c28 */ /* 0x000fe20008000000 */
[----:B------:R-:W-:Y:S01]  /*0b20*/  UMOV UR6, 0x54442d18 ;  /* 0x54442d1800067882 */ /* 0x000fe20000000000 */
[----:B------:R-:W-:-:S04]  /*0b30*/  UMOV UR7, 0x3ff921fb ;  /* 0x3ff921fb00077882 */ /* 0x000fc80000000000 */
[----:B------:R-:W0:Y:S08]  /*0b40*/  F2I.F64 R0, R10 ;  /* 0x0000000a00007311 */ /* 0x000e300000301100 */
[----:B0-----:R-:W0:Y:S02]  /*0b50*/  I2F.F64 R6, R0 ;  /* 0x0000000000067312 */ /* 0x001e240000201c00 */
[----:B0-----:R-:W-:Y:S01]  /*0b60*/  DFMA R12, R6, -UR6, R14 ;  /* 0x80000006060c7c2b */ /* 0x001fe2000800000e */
[----:B------:R-:W-:Y:S01]  /*0b70*/  UMOV UR6, 0x33145c00 ;  /* 0x33145c0000067882 */ /* 0x000fe20000000000 */
[----:B------:R-:W-:-:S06]  /*0b80*/  UMOV UR7, 0x3c91a626 ;  /* 0x3c91a62600077882 */ /* 0x000fcc0000000000 */
[----:B------:R-:W-:Y:S01]  /*0b90*/  DFMA R12, R6, -UR6, R12 ;  /* 0x80000006060c7c2b */ /* 0x000fe2000800000c */
[----:B------:R-:W-:Y:S01]  /*0ba0*/  UMOV UR6, 0x252049c0 ;  /* 0x252049c000067882 */ /* 0x000fe20000000000 */
[----:B------:R-:W-:-:S06]  /*0bb0*/  UMOV UR7, 0x397b839a ;  /* 0x397b839a00077882 */ /* 0x000fcc0000000000 */
[----:B------:R-:W-:Y:S01]  /*0bc0*/  DFMA R6, R6, -UR6, R12 ;  /* 0x8000000606067c2b */ /* 0x000fe2000800000c */
[----:B------:R-:W-:Y:S10]  /*0bd0*/  @!P0 BRA `(.L_x_40) ;  /* 0x0000000000188947 */ /* 0x000ff40003800000 */
[----:B------:R-:W-:Y:S01]  /*0be0*/  IMAD.MOV.U32 R37, RZ, RZ, R15 ;  /* 0x000000ffff257224 */ /* 0x000fe200078e000f */
[----:B------:R-:W-:-:S07]  /*0bf0*/  MOV R26, 0xc10 ;  /* 0x00000c10001a7802 */ /* 0x000fce0000000f00 */
[----:B------:R-:W-:Y:S05]  /*0c00*/  CALL.REL.NOINC `($_ZN3cub18CUB_300001_SM_10006detail6reduce18DeviceReduceKernelINS2_10policy_hubIdyN4cuda3std3__44plusIdEEE10Policy1000EN6thrust24THRUST_300001_SM_1000_NS17counting_iteratorIiNSD_11use_defaultESF_SF_EEyS9_d22ComplexRiemannFunctionEEvT0_PT3_T1_NS0_13GridEvenShareISL_EET2_T4_$__internal_trig_reduction_slowpathd) ;  /* 0x000001d0004c7944 */ /* 0x000fea0003c00000 */
[----:B------:R-:W-:Y:S02]  /*0c10*/  IMAD.MOV.U32 R0, RZ, RZ, R17 ;  /* 0x000000ffff007224 */ /* 0x000fe400078e0011 */
[----:B------:R-:W-:Y:S02]  /*0c20*/  IMAD.MOV.U32 R6, RZ, RZ, R14 ;  /* 0x000000ffff067224 */ /* 0x000fe400078e000e */
[----:B------:R-:W-:-:S07]  /*0c30*/  IMAD.MOV.U32 R7, RZ, RZ, R15 ;  /* 0x000000ffff077224 */ /* 0x000fce00078e000f */
.L_x_40:
[----:B------:R-:W-:Y:S05]  /*0c40*/  BSYNC.RECONVERGENT B4 ;  /* 0x0000000000047941 */ /* 0x000fea0003800200 */
.L_x_39:
[----:B------:R-:W0:Y:S01]  /*0c50*/  LDCU.64 UR6, c[0x4][0x160] ;  /* 0x01002c00ff0677ac */ /* 0x000e220008000a00 */
[----:B------:R-:W-:-:S05]  /*0c60*/  IMAD.SHL.U32 R3, R0, 0x40, RZ ;  /* 0x0000004000037824 */ /* 0x000fca00078e00ff */
[----:B------:R-:W-:-:S04]  /*0c70*/  LOP3.LUT R3, R3, 0x40, RZ, 0xc0, !PT ;  /* 0x0000004003037812 */ /* 0x000fc800078ec0ff */
[----:B0-----:R-:W-:-:S05]  /*0c80*/  IADD3 R10, P0, PT, R3, UR6, RZ ;  /* 0x00000006030a7c10 */ /* 0x001fca000ff1e0ff */
[----:B------:R-:W-:-:S05]  /*0c90*/  IMAD.X R11, RZ, RZ, UR7, P0 ;  /* 0x00000007ff0b7e24 */ /* 0x000fca00080e06ff */
[----:B------:R-:W2:Y:S04]  /*0ca0*/  LDG.E.128.CONSTANT R24, desc[UR10][R10.64] ;  /* 0x0000000a0a187981 */ /* 0x000ea8000c1e9d00 */
[----:B------:R-:W3:Y:S04]  /*0cb0*/  LDG.E.128.CONSTANT R12, desc[UR10][R10.64+0x10] ;  /* 0x0000100a0a0c7981 */ /* 0x000ee8000c1e9d00 */
[----:B------:R0:W4:Y:S01]  /*0cc0*/  LDG.E.128.CONSTANT R16, desc[UR10][R10.64+0x20] ;  /* 0x0000200a0a107981 */ /* 0x000122000c1e9d00 */
[----:B------:R-:W-:Y:S01]  /*0cd0*/  LOP3.LUT R3, R0, 0x1, RZ, 0xc0, !PT ;  /* 0x0000000100037812 */ /* 0x000fe200078ec0ff */
[----:B------:R-:W-:Y:S01]  /*0ce0*/  IMAD.MOV.U32 R20, RZ, RZ, 0x20fd8164 ;  /* 0x20fd8164ff147424 */ /* 0x000fe200078e00ff */
[----:B------:R-:W-:Y:S01]  /*0cf0*/  DMUL R28, R6, R6 ;  /* 0x00000006061c7228 */ /* 0x000fe20000000000 */
[----:B------:R-:W-:Y:S01]  /*0d00*/  BSSY.RECONVERGENT B3, `(.L_x_41) ;  /* 0x000002a000037945 */ /* 0x000fe20003800200 */
[----:B------:R-:W-:Y:S01]  /*0d10*/  ISETP.NE.U32.AND P0, PT, R3, 0x1, PT ;  /* 0x000000010300780c */ /* 0x000fe20003f05070 */
[----:B------:R-:W-:Y:S01]  /*0d20*/  IMAD.MOV.U32 R3, RZ, RZ, 0x3da8ff83 ;  /* 0x3da8ff83ff037424 */ /* 0x000fe200078e00ff */
[----:B------:R-:W-:-:S02]  /*0d30*/  DFMA R22, R8, R8, 1 ;  /* 0x3ff000000816742b */ /* 0x000fc40000000008 */
[----:B------:R-:W-:Y:S02]  /*0d40*/  FSEL R20, R20, -8.06006814911005101289e+34, !P0 ;  /* 0xf9785eba14147808 */ /* 0x000fe40004000000 */
[----:B------:R-:W-:-:S06]  /*0d50*/  FSEL R21, -R3, 0.11223486810922622681, !P0 ;  /* 0x3de5db6503157808 */ /* 0x000fcc0004000100 */
[----:B--2---:R-:W-:Y:S01]  /*0d60*/  DFMA R24, R28, R20, R24 ;  /* 0x000000141c18722b */ /* 0x004fe20000000018 */
[----:B------:R-:W0:Y:S01]  /*0d70*/  MUFU.RSQ64H R21, R23 ;  /* 0x0000001700157308 */ /* 0x000e220000001c00 */
[----:B------:R-:W-:-:S06]  /*0d80*/  VIADD R20, R23, 0xfcb00000 ;  /* 0xfcb0000017147836 */ /* 0x000fcc0000000000 */
[----:B------:R-:W-:Y:S01]  /*0d90*/  DFMA R24, R28, R24, R26 ;  /* 0x000000181c18722b */ /* 0x000fe2000000001a */
[----:B------:R-:W-:-:S07]  /*0da0*/  ISETP.GE.U32.AND P1, PT, R20, 0x7ca00000, PT ;  /* 0x7ca000001400780c */ /* 0x000fce0003f26070 */
[----:B---3--:R-:W-:Y:S02]  /*0db0*/  DFMA R12, R28, R24, R12 ;  /* 0x000000181c0c722b */ /* 0x008fe4000000000c */
[----:B0-----:R-:W-:-:S06]  /*0dc0*/  DMUL R10, R20, R20 ;  /* 0x00000014140a7228 */ /* 0x001fcc0000000000 */
[----:B------:R-:W-:Y:S01]  /*0dd0*/  DFMA R12, R28, R12, R14 ;  /* 0x0000000c1c0c722b */ /* 0x000fe2000000000e */
[----:B------:R-:W-:Y:S01]  /*0de0*/  IMAD.MOV.U32 R14, RZ, RZ, 0x0 ;  /* 0x00000000ff0e7424 */ /* 0x000fe200078e00ff */
[----:B------:R-:W-:Y:S01]  /*0df0*/  DFMA R10, R22, -R10, 1 ;  /* 0x3ff00000160a742b */ /* 0x000fe2000000080a */
[----:B------:R-:W-:-:S05]  /*0e00*/  IMAD.MOV.U32 R15, RZ, RZ, 0x3fd80000 ;  /* 0x3fd80000ff0f7424 */ /* 0x000fca00078e00ff */
[----:B----4-:R-:W-:Y:S02]  /*0e10*/  DFMA R12, R28, R12, R16 ;  /* 0x0000000c1c0c722b */ /* 0x010fe40000000010 */
[----:B------:R-:W-:Y:S02]  /*0e20*/  DFMA R14, R10, R14, 0.5 ;  /* 0x3fe000000a0e742b */ /* 0x000fe4000000000e */
[----:B------:R-:W-:-:S04]  /*0e30*/  DMUL R10, R20, R10 ;  /* 0x0000000a140a7228 */ /* 0x000fc80000000000 */
[----:B------:R-:W-:-:S04]  /*0e40*/  DFMA R12, R28, R12, R18 ;  /* 0x0000000c1c0c722b */ /* 0x000fc80000000012 */
[----:B------:R-:W-:-:S04]  /*0e50*/  DFMA R16, R14, R10, R20 ;  /* 0x0000000a0e10722b */ /* 0x000fc80000000014 */
[----:B------:R-:W-:Y:S02]  /*0e60*/  DFMA R6, R12, R6, R6 ;  /* 0x000000060c06722b */ /* 0x000fe40000000006 */
[----:B------:R-:W-:Y:S02]  /*0e70*/  DFMA R12, R28, R12, 1 ;  /* 0x3ff000001c0c742b */ /* 0x000fe4000000000c */
[----:B------:R-:W-:Y:S02]  /*0e80*/  DMUL R14, R22, R16 ;  /* 0x00000010160e7228 */ /* 0x000fe40000000000 */
[----:B------:R-:W-:Y:S02]  /*0e90*/  VIADD R25, R17, 0xfff00000 ;  /* 0xfff0000011197836 */ /* 0x000fe40000000000 */
[----:B------:R-:W-:-:S04]  /*0ea0*/  IMAD.MOV.U32 R24, RZ, RZ, R16 ;  /* 0x000000ffff187224 */ /* 0x000fc800078e0010 */
[----:B------:R-:W-:Y:S01]  /*0eb0*/  FSEL R12, R12, R6, !P0 ;  /* 0x000000060c0c7208 */ /* 0x000fe20004000000 */
[----:B------:R-:W-:Y:S01]  /*0ec0*/  DFMA R18, R14, -R14, R22 ;  /* 0x8000000e0e12722b */ /* 0x000fe20000000016 */
[----:B------:R-:W-:Y:S02]  /*0ed0*/  FSEL R13, R13, R7, !P0 ;  /* 0x000000070d0d7208 */ /* 0x000fe40004000000 */
[----:B------:R-:W-:-:S04]  /*0ee0*/  LOP3.LUT P0, RZ, R0, 0x2, RZ, 0xc0, !PT ;  /* 0x0000000200ff7812 */ /* 0x000fc8000780c0ff */
[----:B------:R-:W-:Y:S02]  /*0ef0*/  DADD R6, RZ, -R12 ;  /* 0x00000000ff067229 */ /* 0x000fe4000000080c */
[----:B------:R-:W-:-:S08]  /*0f00*/  DFMA R10, R18, R24, R14 ;  /* 0x00000018120a722b */ /* 0x000fd0000000000e */
[----:B------:R-:W-:Y:S02]  /*0f10*/  FSEL R6, R12, R6, !P0 ;  /* 0x000000060c067208 */ /* 0x000fe40004000000 */
[----:B------:R-:W-:Y:S01]  /*0f20*/  FSEL R7, R13, R7, !P0 ;  /* 0x000000070d077208 */ /* 0x000fe20004000000 */
[----:B------:R-:W-:Y:S06]  /*0f30*/  @!P1 BRA `(.L_x_42) ;  /* 0x0000000000189947 */ /* 0x000fec0003800000 */
[----:B------:R-:W-:Y:S01]  /*0f40*/  IMAD.MOV.U32 R21, RZ, RZ, R23 ;  /* 0x000000ffff157224 */ /* 0x000fe200078e0017 */
[----:B------:R-:W-:Y:S01]  /*0f50*/  MOV R0, 0xf80 ;  /* 0x00000f8000007802 */ /* 0x000fe20000000f00 */
[----:B------:R-:W-:-:S07]  /*0f60*/  IMAD.MOV.U32 R17, RZ, RZ, R25 ;  /* 0x000000ffff117224 */ /* 0x000fce00078e0019 */
[----:B------:R-:W-:Y:S05]  /*0f70*/  CALL.REL.NOINC `($__internal_1_$__cuda_sm20_dsqrt_rn_f64_mediumpath_v1) ;  /* 0x000001c000247944 */ /* 0x000fea0003c00000 */
[----:B------:R-:W-:Y:S02]  /*0f80*/  IMAD.MOV.U32 R10, RZ, RZ, R14 ;  /* 0x000000ffff0a7224 */ /* 0x000fe400078e000e */
[----:B------:R-:W-:-:S07]  /*0f90*/  IMAD.MOV.U32 R11, RZ, RZ, R15 ;  /* 0x000000ffff0b7224 */ /* 0x000fce00078e000f */
.L_x_42:
[----:B------:R-:W-:Y:S05]  /*0fa0*/  BSYNC.RECONVERGENT B3 ;  /* 0x0000000000037941 */ /* 0x000fea0003800200 */
.L_x_41:
[----:B------:R-:W-:Y:S01]  /*0fb0*/  DADD R6, R10, R6 ;  /* 0x000000000a067229 */ /* 0x000fe20000000006 */
[----:B------:R-:W-:Y:S07]  /*0fc0*/  BSSY.RECONVERGENT B2, `(.L_x_43) ;  /* 0x000000a000027945 */ /* 0x000fee0003800200 */
[----:B------:R-:W-:-:S14]  /*0fd0*/  DSETP.NEU.AND P0, PT, R6, RZ, PT ;  /* 0x000000ff0600722a */ /* 0x000fdc0003f0d000 */
[----:B------:R-:W-:Y:S01]  /*0fe0*/  @!P0 CS2R R12, SRZ ;  /* 0x00000000000c8805 */ /* 0x000fe2000001ff00 */
[----:B------:R-:W-:Y:S06]  /*0ff0*/  @!P0 BRA `(.L_x_44) ;  /* 0x0000000000188947 */ /* 0x000fec0003800000 */
[----:B------:R-:W-:Y:S01]  /*1000*/  DADD R14, -RZ, |R6| ;  /* 0x00000000ff0e7229 */ /* 0x000fe20000000506 */
[----:B------:R-:W-:-:S10]  /*1010*/  MOV R0, 0x1030 ;  /* 0x0000103000007802 */ /* 0x000fd40000000f00 */
[----:B------:R-:W-:Y:S05]  /*1020*/  CALL.REL.NOINC `($_ZN3cub18CUB_300001_SM_10006detail6reduce18DeviceReduceKernelINS2_10policy_hubIdyN4cuda3std3__44plusIdEEE10Policy1000EN6thrust24THRUST_300001_SM_1000_NS17counting_iteratorIiNSD_11use_defaultESF_SF_EEyS9_d22ComplexRiemannFunctionEEvT0_PT3_T1_NS0_13GridEvenShareISL_EET2_T4_$__internal_accurate_pow) ;  /* 0x000001c0009c7944 */ /* 0x000fea0003c00000 */
[----:B------:R-:W-:-:S04]  /*1030*/  ISETP.GE.AND P0, PT, R7, RZ, PT ;  /* 0x000000ff0700720c */ /* 0x000fc80003f06270 */
[----:B------:R-:W-:Y:S02]  /*1040*/  FSEL R12, R15, RZ, P0 ;  /* 0x000000ff0f0c7208 */ /* 0x000fe40000000000 */
[----:B------:R-:W-:-:S07]  /*1050*/  FSEL R13, R14, -QNAN , P0 ;  /* 0xfff800000e0d7808 */ /* 0x000fce0000000000 */
.L_x_44:
[----:B------:R-:W-:Y:S05]  /*1060*/  BSYNC.RECONVERGENT B2 ;  /* 0x0000000000027941 */ /* 0x000fea0003800200 */
.L_x_43:
[----:B------:R-:W-:Y:S01]  /*1070*/  DADD R10, R6, 2.5 ;  /* 0x40040000060a7429 */ /* 0x000fe20000000000 */
[----:B------:R-:W-:Y:S01]  /*1080*/  BSSY.RECONVERGENT B2, `(.L_x_45) ;  /* 0x000000e000027945 */ /* 0x000fe20003800200 */
[----:B------:R-:W-:Y:S02]  /*1090*/  DMUL R14, R8, 5 ;  /* 0x40140000080e7828 */ /* 0x000fe40000000000 */
[----:B------:R-:W-:-:S06]  /*10a0*/  DSETP.NEU.AND P1, PT, R6, 1, PT ;  /* 0x3ff000000600742a */ /* 0x000fcc0003f2d000 */
[----:B------:R-:W-:Y:S01]  /*10b0*/  LOP3.LUT R10, R11, 0x7ff00000, RZ, 0xc0, !PT ;  /* 0x7ff000000b0a7812 */ /* 0x000fe200078ec0ff */
[----:B------:R-:W-:-:S03]  /*10c0*/  DSETP.NEU.AND P2, PT, |R14|, +INF , PT ;  /* 0x7ff000000e00742a */ /* 0x000fc60003f4d200 */
[----:B------:R-:W-:-:S11]  /*10d0*/  ISETP.NE.AND P0, PT, R10, 0x7ff00000, PT ;  /* 0x7ff000000a00780c */ /* 0x000fd60003f05270 */
[----:B------:R-:W-:Y:S02]  /*10e0*/  @!P2 DMUL R10, RZ, R14 ;  /* 0x0000000eff0aa228 */ /* 0x000fe40000000000 */
[----:B------:R-:W-:Y:S09]  /*10f0*/  @P0 BRA `(.L_x_46) ;  /* 0x0000000000180947 */ /* 0x000ff20003800000 */
[----:B------:R-:W-:-:S14]  /*1100*/  DSETP.NAN.AND P0, PT, R6, R6, PT ;  /* 0x000000060600722a */ /* 0x000fdc0003f08000 */
[----:B------:R-:W-:Y:S01]  /*1110*/  @P0 DADD R12, R6, 2.5 ;  /* 0x40040000060c0429 */ /* 0x000fe20000000000 */
[----:B------:R-:W-:Y:S10]  /*1120*/  @P0 BRA `(.L_x_46) ;  /* 0x00000000000c0947 */ /* 0x000ff40003800000 */
[----:B------:R-:W-:-:S14]  /*1130*/  DSETP.NEU.AND P0, PT, |R6|, +INF , PT ;  /* 0x7ff000000600742a */ /* 0x000fdc0003f0d200 */
[----:B------:R-:W-:Y:S02]  /*1140*/  @!P0 IMAD.MOV.U32 R12, RZ, RZ, 0x0 ;  /* 0x00000000ff0c8424 */ /* 0x000fe400078e00ff */
[----:B------:R-:W-:-:S07]  /*1150*/  @!P0 IMAD.MOV.U32 R13, RZ, RZ, 0x7ff00000 ;  /* 0x7ff00000ff0d8424 */ /* 0x000fce00078e00ff */
.L_x_46:
[----:B------:R-:W-:Y:S05]  /*1160*/  BSYNC.RECONVERGENT B2 ;  /* 0x0000000000027941 */ /* 0x000fea0003800200 */
.L_x_45:
[----:B------:R-:W-:Y:S01]  /*1170*/  BSSY.RECONVERGENT B4, `(.L_x_47) ;  /* 0x000001e000047945 */ /* 0x000fe20003800200 */
[----:B------:R-:W-:Y:S01]  /*1180*/  FSEL R6, R12, RZ, P1 ;  /* 0x000000ff0c067208 */ /* 0x000fe20000800000 */
[----:B------:R-:W-:Y:S01]  /*1190*/  @!P2 IMAD.MOV.U32 R0, RZ, RZ, 0x1 ;  /* 0x00000001ff00a424 */ /* 0x000fe200078e00ff */
[----:B------:R-:W-:Y:S01]  /*11a0*/  FSEL R7, R13, 1.875, P1 ;  /* 0x3ff000000d077808 */ /* 0x000fe20000800000 */
[----:B------:R-:W-:Y:S06]  /*11b0*/  @!P2 BRA `(.L_x_48) ;  /* 0x000000000064a947 */ /* 0x000fec0003800000 */
[----:B------:R-:W-:Y:S01]  /*11c0*/  UMOV UR6, 0x6dc9c883 ;  /* 0x6dc9c88300067882 */ /* 0x000fe20000000000 */
[----:B------:R-:W-:Y:S01]  /*11d0*/  UMOV UR7, 0x3fe45f30 ;  /* 0x3fe45f3000077882 */ /* 0x000fe20000000000 */
[C---:B------:R-:W-:Y:S01]  /*11e0*/  DSETP.GE.AND P0, PT, |R14|.reuse, 2.14748364800000000000e+09, PT ;  /* 0x41e000000e00742a */ /* 0x040fe20003f06200 */
[----:B------:R-:W-:Y:S01]  /*11f0*/  BSSY.RECONVERGENT B5, `(.L_x_49) ;  /* 0x0000014000057945 */ /* 0x000fe20003800200 */
        /* <DEDUP_REMOVED lines=13> */
[----:B------:R-:W-:Y:S02]  /*12d0*/  MOV R37, R15 ;  /* 0x0000000f00257202 */ /* 0x000fe40000000f00 */
[----:B------:R-:W-:-:S07]  /*12e0*/  MOV R26, 0x1300 ;  /* 0x00001300001a7802 */ /* 0x000fce0000000f00 */
[----:B------:R-:W-:Y:S05]  /*12f0*/  CALL.REL.NOINC `($_ZN3cub18CUB_300001_SM_10006detail6reduce18DeviceReduceKernelINS2_10policy_hubIdyN4cuda3std3__44plusIdEEE10Policy1000EN6thrust24THRUST_300001_SM_1000_NS17counting_iteratorIiNSD_11use_defaultESF_SF_EEyS9_d22ComplexRiemannFunctionEEvT0_PT3_T1_NS0_13GridEvenShareISL_EET2_T4_$__internal_trig_reduction_slowpathd) ;  /* 0x000001c800907944 */ /* 0x000fea0003c00000 */
[----:B------:R-:W-:Y:S02]  /*1300*/  IMAD.MOV.U32 R0, RZ, RZ, R17 ;  /* 0x000000ffff007224 */ /* 0x000fe400078e0011 */
[----:B------:R-:W-:Y:S02]  /*1310*/  IMAD.MOV.U32 R10, RZ, RZ, R14 ;  /* 0x000000ffff0a7224 */ /* 0x000fe400078e000e */
[----:B------:R-:W-:-:S07]  /*1320*/  IMAD.MOV.U32 R11, RZ, RZ, R15 ;  /* 0x000000ffff0b7224 */ /* 0x000fce00078e000f */
.L_x_50:
[----:B------:R-:W-:Y:S05]  /*1330*/  BSYNC.RECONVERGENT B5 ;  /* 0x0000000000057941 */ /* 0x000fea0003800200 */
.L_x_49:
[----:B------:R-:W-:-:S07]  /*1340*/  VIADD R0, R0, 0x1 ;  /* 0x0000000100007836 */ /* 0x000fce0000000000 */
.L_x_48:
[----:B------:R-:W-:Y:S05]  /*1350*/  BSYNC.RECONVERGENT B4 ;  /* 0x0000000000047941 */ /* 0x000fea0003800200 */
.L_x_47:
[----:B------:R-:W0:Y:S01]  /*1360*/  LDCU.64 UR6, c[0x4][0x160] ;  /* 0x01002c00ff0677ac */ /* 0x000e220008000a00 */
[----:B------:R-:W-:-:S05]  /*1370*/  IMAD.SHL.U32 R3, R0, 0x40, RZ ;  /* 0x0000004000037824 */ /* 0x000fca00078e00ff */
[----:B------:R-:W-:-:S04]  /*1380*/  LOP3.LUT R3, R3, 0x40, RZ, 0xc0, !PT ;  /* 0x0000004003037812 */ /* 0x000fc800078ec0ff */
[----:B0-----:R-:W-:-:S05]  /*1390*/  IADD3 R26, P0, PT, R3, UR6, RZ ;  /* 0x00000006031a7c10 */ /* 0x001fca000ff1e0ff */
[----:B------:R-:W-:-:S05]  /*13a0*/  IMAD.X R27, RZ, RZ, UR7, P0 ;  /* 0x00000007ff1b7e24 */ /* 0x000fca00080e06ff */
[----:B------:R-:W2:Y:S04]  /*13b0*/  LDG.E.128.CONSTANT R20, desc[UR10][R26.64] ;  /* 0x0000000a1a147981 */ /* 0x000ea8000c1e9d00 */
[----:B------:R-:W3:Y:S01]  /*13c0*/  LDG.E.128.CONSTANT R16, desc[UR10][R26.64+0x10] ;  /* 0x0000100a1a107981 */ /* 0x000ee2000c1e9d00 */
[----:B------:R-:W-:Y:S02]  /*13d0*/  IMAD.MOV.U32 R24, RZ, RZ, 0x652b82fe ;  /* 0x652b82feff187424 */ /* 0x000fe400078e00ff */
[----:B------:R-:W-:Y:S01]  /*13e0*/  IMAD.MOV.U32 R25, RZ, RZ, 0x3ff71547 ;  /* 0x3ff71547ff197424 */ /* 0x000fe200078e00ff */
[----:B------:R-:W-:Y:S01]  /*13f0*/  UMOV UR6, 0xfefa39ef ;  /* 0xfefa39ef00067882 */ /* 0x000fe20000000000 */
[----:B------:R-:W-:Y:S01]  /*1400*/  UMOV UR7, 0x3fe62e42 ;  /* 0x3fe62e4200077882 */ /* 0x000fe20000000000 */
[----:B------:R-:W-:Y:S01]  /*1410*/  LOP3.LUT R3, R0, 0x1, RZ, 0xc0, !PT ;  /* 0x0000000100037812 */ /* 0x000fe200078ec0ff */
[----:B------:R-:W-:Y:S01]  /*1420*/  IMAD.MOV.U32 R32, RZ, RZ, 0x20fd8164 ;  /* 0x20fd8164ff207424 */ /* 0x000fe200078e00ff */
[----:B------:R0:W5:Y:S01]  /*1430*/  LDG.E.128.CONSTANT R12, desc[UR10][R26.64+0x20] ;  /* 0x0000200a1a0c7981 */ /* 0x000162000c1e9d00 */
[----:B------:R-:W-:Y:S01]  /*1440*/  DFMA R24, R8, -R24, 6.75539944105574400000e+15 ;  /* 0x433800000818742b */ /* 0x000fe20000000818 */
[----:B------:R-:W-:Y:S01]  /*1450*/  ISETP.NE.U32.AND P1, PT, R3, 0x1, PT ;  /* 0x000000010300780c */ /* 0x000fe20003f25070 */
[----:B------:R-:W-:Y:S01]  /*1460*/  IMAD.MOV.U32 R3, RZ, RZ, 0x3da8ff83 ;  /* 0x3da8ff83ff037424 */ /* 0x000fe200078e00ff */
[----:B------:R-:W-:Y:S02]  /*1470*/  BSSY.RECONVERGENT B2, `(.L_x_51) ;  /* 0x000003d000027945 */ /* 0x000fe40003800200 */
[----:B------:R-:W-:-:S02]  /*1480*/  FSEL R32, R32, -8.06006814911005101289e+34, !P1 ;  /* 0xf9785eba20207808 */ /* 0x000fc40004800000 */
[----:B------:R-:W-:Y:S01]  /*1490*/  FSEL R33, -R3, 0.11223486810922622681, !P1 ;  /* 0x3de5db6503217808 */ /* 0x000fe20004800100 */
[----:B------:R-:W-:Y:S02]  /*14a0*/  DADD R28, R24, -6.75539944105574400000e+15 ;  /* 0xc3380000181c7429 */ /* 0x000fe40000000000 */
[----:B0-----:R-:W-:-:S06]  /*14b0*/  DMUL R26, R10, R10 ;  /* 0x0000000a0a1a7228 */ /* 0x001fcc0000000000 */
[----:B------:R-:W-:Y:S01]  /*14c0*/  DFMA R30, R28, -UR6, -R8 ;  /* 0x800000061c1e7c2b */ /* 0x000fe20008000808 */
[----:B------:R-:W-:Y:S01]  /*14d0*/  UMOV UR6, 0x3b39803f ;  /* 0x3b39803f00067882 */ /* 0x000fe20000000000 */
[----:B------:R-:W-:-:S06]  /*14e0*/  UMOV UR7, 0x3c7abc9e ;  /* 0x3c7abc9e00077882 */ /* 0x000fcc0000000000 */
[----:B------:R-:W-:Y:S01]  /*14f0*/  DFMA R28, R28, -UR6, R30 ;  /* 0x800000061c1c7c2b */ /* 0x000fe2000800001e */
[----:B------:R-:W-:Y:S01]  /*1500*/  UMOV UR6, 0x69ce2bdf ;  /* 0x69ce2bdf00067882 */ /* 0x000fe20000000000 */
[----:B------:R-:W-:Y:S01]  /*1510*/  IMAD.MOV.U32 R30, RZ, RZ, -0x35dec16 ;  /* 0xfca213eaff1e7424 */ /* 0x000fe200078e00ff */
[----:B------:R-:W-:Y:S01]  /*1520*/  UMOV UR7, 0x3e5ade15 ;  /* 0x3e5ade1500077882 */ /* 0x000fe20000000000 */
[----:B------:R-:W-:-:S06]  /*1530*/  IMAD.MOV.U32 R31, RZ, RZ, 0x3e928af3 ;  /* 0x3e928af3ff1f7424 */ /* 0x000fcc00078e00ff */
[----:B------:R-:W-:Y:S01]  /*1540*/  DFMA R30, R28, UR6, R30 ;  /* 0x000000061c1e7c2b */ /* 0x000fe2000800001e */
        /* <DEDUP_REMOVED lines=25> */
[----:B------:R-:W-:Y:S02]  /*16e0*/  DFMA R30, R28, R30, 1 ;  /* 0x3ff000001c1e742b */ /* 0x000fe4000000001e */
[----:B--2---:R-:W-:-:S08]  /*16f0*/  DFMA R20, R26, R32, R20 ;  /* 0x000000201a14722b */ /* 0x004fd00000000014 */
[----:B------:R-:W-:Y:S02]  /*1700*/  DFMA R20, R26, R20, R22 ;  /* 0x000000141a14722b */ /* 0x000fe40000000016 */
[----:B------:R-:W-:-:S06]  /*1710*/  DADD R22, -RZ, -R8 ;  /* 0x00000000ff167229 */ /* 0x000fcc0000000908 */
[----:B---3--:R-:W-:-:S04]  /*1720*/  DFMA R16, R26, R20, R16 ;  /* 0x000000141a10722b */ /* 0x008fc80000000010 */
[----:B------:R-:W-:-:S04]  /*1730*/  FSETP.GEU.AND P0, PT, |R23|, 4.1917929649353027344, PT ;  /* 0x4086232b1700780b */ /* 0x000fc80003f0e200 */
[----:B------:R-:W-:Y:S01]  /*1740*/  DFMA R16, R26, R16, R18 ;  /* 0x000000101a10722b */ /* 0x000fe20000000012 */
[----:B------:R-:W-:Y:S02]  /*1750*/  IMAD R19, R24, 0x100000, R31 ;  /* 0x0010000018137824 */ /* 0x000fe400078e021f */
[----:B------:R-:W-:-:S06]  /*1760*/  IMAD.MOV.U32 R18, RZ, RZ, R30 ;  /* 0x000000ffff127224 */ /* 0x000fcc00078e001e */
[----:B------:R-:W-:Y:S05]  /*1770*/  @!P0 BRA `(.L_x_52) ;  /* 0x0000000000308947 */ /* 0x000fea0003800000 */
[----:B------:R-:W-:Y:S01]  /*1780*/  FSETP.GEU.AND P2, PT, |R23|, 4.2275390625, PT ;  /* 0x408748001700780b */ /* 0x000fe20003f4e200 */
[C---:B------:R-:W-:Y:S02]  /*1790*/  DADD R18, -R8.reuse, +INF ;  /* 0x7ff0000008127429 */ /* 0x040fe40000000100 */
[----:B------:R-:W-:-:S08]  /*17a0*/  DSETP.GT.AND P0, PT, R8, RZ, PT ;  /* 0x000000ff0800722a */ /* 0x000fd00003f04000 */
[----:B------:R-:W-:Y:S02]  /*17b0*/  FSEL R18, R18, RZ, !P0 ;  /* 0x000000ff12127208 */ /* 0x000fe40004000000 */
[----:B------:R-:W-:Y:S02]  /*17c0*/  @!P2 LEA.HI R3, R24, R24, RZ, 0x1 ;  /* 0x000000181803a211 */ /* 0x000fe400078f08ff */
[----:B------:R-:W-:Y:S02]  /*17d0*/  FSEL R19, R19, RZ, !P0 ;  /* 0x000000ff13137208 */ /* 0x000fe40004000000 */
[----:B------:R-:W-:-:S05]  /*17e0*/  @!P2 SHF.R.S32.HI R3, RZ, 0x1, R3 ;  /* 0x00000001ff03a819 */ /* 0x000fca0000011403 */
[----:B------:R-:W-:Y:S02]  /*17f0*/  @!P2 IMAD.IADD R8, R24, 0x1, -R3 ;  /* 0x000000011808a824 */ /* 0x000fe400078e0a03 */
[----:B------:R-:W-:-:S03]  /*1800*/  @!P2 IMAD R31, R3, 0x100000, R31 ;  /* 0x00100000031fa824 */ /* 0x000fc600078e021f */
[----:B------:R-:W-:Y:S01]  /*1810*/  @!P2 LEA R9, R8, 0x3ff00000, 0x14 ;  /* 0x3ff000000809a811 */ /* 0x000fe200078ea0ff */
[----:B------:R-:W-:-:S06]  /*1820*/  @!P2 IMAD.MOV.U32 R8, RZ, RZ, RZ ;  /* 0x000000ffff08a224 */ /* 0x000fcc00078e00ff */
[----:B------:R-:W-:-:S11]  /*1830*/  @!P2 DMUL R18, R30, R8 ;  /* 0x000000081e12a228 */ /* 0x000fd60000000000 */
.L_x_52:
[----:B------:R-:W-:Y:S05]  /*1840*/  BSYNC.RECONVERGENT B2 ;  /* 0x0000000000027941 */ /* 0x000fea0003800200 */
.L_x_51:
[----:B------:R-:W-:Y:S01]  /*1850*/  DADD R30, R18, 1 ;  /* 0x3ff00000121e7429 */ /* 0x000fe20000000000 */
[----:B------:R-:W-:Y:S01]  /*1860*/  LOP3.LUT P0, RZ, R0, 0x2, RZ, 0xc0, !PT ;  /* 0x0000000200ff7812 */ /* 0x000fe2000780c0ff */
[C---:B-----5:R-:W-:Y:S01]  /*1870*/  DFMA R12, R26.reuse, R16, R12 ;  /* 0x000000101a0c722b */ /* 0x060fe2000000000c */
[----:B------:R-:W-:Y:S01]  /*1880*/  BSSY.RECONVERGENT B3, `(.L_x_53) ;  /* 0x000001d000037945 */ /* 0x000fe20003800200 */
[----:B------:R-:W-:Y:S02]  /*1890*/  IMAD.MOV.U32 R16, RZ, RZ, 0x1 ;  /* 0x00000001ff107424 */ /* 0x000fe400078e00ff */
[----:B------:R-:W0:Y:S04]  /*18a0*/  MUFU.RCP64H R17, R31 ;  /* 0x0000001f00117308 */ /* 0x000e280000001800 */
[----:B------:R-:W-:-:S08]  /*18b0*/  DFMA R12, R26, R12, R14 ;  /* 0x0000000c1a0c722b */ /* 0x000fd0000000000e */
[----:B------:R-:W-:Y:S02]  /*18c0*/  DFMA R10, R12, R10, R10 ;  /* 0x0000000a0c0a722b */ /* 0x000fe4000000000a */
[----:B------:R-:W-:Y:S02]  /*18d0*/  DFMA R12, R26, R12, 1 ;  /* 0x3ff000001a0c742b */ /* 0x000fe4000000000c */
[----:B0-----:R-:W-:-:S08]  /*18e0*/  DFMA R8, -R30, R16, 1 ;  /* 0x3ff000001e08742b */ /* 0x001fd00000000110 */
[----:B------:R-:W-:Y:S02]  /*18f0*/  FSEL R14, R12, R10, !P1 ;  /* 0x0000000a0c0e7208 */ /* 0x000fe40004800000 */
[----:B------:R-:W-:Y:S01]  /*1900*/  FSEL R15, R13, R11, !P1 ;  /* 0x0000000b0d0f7208 */ /* 0x000fe20004800000 */
[----:B------:R-:W-:-:S05]  /*1910*/  DFMA R10, R8, R8, R8 ;  /* 0x00000008080a722b */ /* 0x000fca0000000008 */
[----:B------:R-:W-:-:S03]  /*1920*/  DADD R8, RZ, -R14 ;  /* 0x00000000ff087229 */ /* 0x000fc6000000080e */
[----:B------:R-:W-:-:S07]  /*1930*/  DFMA R10, R16, R10, R16 ;  /* 0x0000000a100a722b */ /* 0x000fce0000000010 */
[----:B------:R-:W-:Y:S01]  /*1940*/  FSEL R8, R14, R8, !P0 ;  /* 0x000000080e087208 */ /* 0x000fe20004000000 */
[----:B------:R-:W-:Y:S01]  /*1950*/  DFMA R12, -R30, R10, 1 ;  /* 0x3ff000001e0c742b */ /* 0x000fe2000000010a */
[----:B------:R-:W-:-:S06]  /*1960*/  FSEL R9, R15, R9, !P0 ;  /* 0x000000090f097208 */ /* 0x000fcc0004000000 */
[----:B------:R-:W-:Y:S02]  /*1970*/  DMUL R16, R6, R8 ;  /* 0x0000000806107228 */ /* 0x000fe40000000000 */
[----:B------:R-:W-:-:S08]  /*1980*/  DFMA R10, R10, R12, R10 ;  /* 0x0000000c0a0a722b */ /* 0x000fd0000000000a */
[----:B------:R-:W-:Y:S01]  /*1990*/  DMUL R6, R16, R10 ;  /* 0x0000000a10067228 */ /* 0x000fe20000000000 */
[----:B------:R-:W-:-:S07]  /*19a0*/  FSETP.GEU.AND P1, PT, |R17|, 6.5827683646048100446e-37, PT ;  /* 0x036000001100780b */ /* 0x000fce0003f2e200 */
[----:B------:R-:W-:-:S08]  /*19b0*/  DFMA R8, -R30, R6, R16 ;  /* 0x000000061e08722b */ /* 0x000fd00000000110 */
[----:B------:R-:W-:-:S10]  /*19c0*/  DFMA R10, R10, R8, R6 ;  /* 0x000000080a0a722b */ /* 0x000fd40000000006 */
[----:B------:R-:W-:-:S05]  /*19d0*/  FFMA R0, RZ, R31, R11 ;  /* 0x0000001fff007223 */ /* 0x000fca000000000b */
[----:B------:R-:W-:-:S13]  /*19e0*/  FSETP.GT.AND P0, PT, |R0|, 1.469367938527859385e-39, PT ;  /* 0x001000000000780b */ /* 0x000fda0003f04200 */
[----:B------:R-:W-:Y:S05]  /*19f0*/  @P0 BRA P1, `(.L_x_54) ;  /* 0x0000000000140947 */ /* 0x000fea0000800000 */
[----:B------:R-:W-:Y:S01]  /*1a00*/  IMAD.MOV.U32 R15, RZ, RZ, R31 ;  /* 0x000000ffff0f7224 */ /* 0x000fe200078e001f */
[----:B------:R-:W-:-:S07]  /*1a10*/  MOV R0, 0x1a30 ;  /* 0x00001a3000007802 */ /* 0x000fce0000000f00 */
[----:B------:R-:W-:Y:S05]  /*1a20*/  CALL.REL.NOINC `($__internal_0_$__cuda_sm20_div_rn_f64_full) ;  /* 0x000001b0000c7944 */ /* 0x000fea0003c00000 */
[----:B------:R-:W-:Y:S02]  /*1a30*/  IMAD.MOV.U32 R10, RZ, RZ, R18 ;  /* 0x000000ffff0a7224 */ /* 0x000fe400078e0012 */
[----:B------:R-:W-:-:S07]  /*1a40*/  IMAD.MOV.U32 R11, RZ, RZ, R19 ;  /* 0x000000ffff0b7224 */ /* 0x000fce00078e0013 */
.L_x_54:
[----:B------:R-:W-:Y:S05]  /*1a50*/  BSYNC.RECONVERGENT B3 ;  /* 0x0000000000037941 */ /* 0x000fea0003800200 */
.L_x_53:
[----:B------:R-:W0:Y:S01]  /*1a60*/  LDCU.64 UR6, c[0x0][0x3f0] ;  /* 0x00007e00ff0677ac */ /* 0x000e220008000a00 */
[----:B------:R-:W-:Y:S01]  /*1a70*/  VIADD R4, R2, 0x200 ;  /* 0x0000020002047836 */ /* 0x000fe20000000000 */
[----:B0-----:R-:W-:-:S11]  /*1a80*/  DMUL R10, R10, UR6 ;  /* 0x000000060a0a7c28 */ /* 0x001fd60008000000 */
.L_x_33:
[----:B------:R-:W-:Y:S05]  /*1a90*/  BSYNC.RECONVERGENT B1 ;  /* 0x0000000000017941 */ /* 0x000fea0003800200 */
.L_x_32:
[----:B------:R-:W-:Y:S01]  /*1aa0*/  ISETP.GE.AND P0, PT, R4, R5, PT ;  /* 0x000000050400720c */ /* 0x000fe20003f06270 */
[----:B------:R-:W0:Y:S01]  /*1ab0*/  LDCU.64 UR6, c[0x0][0x3f0] ;  /* 0x00007e00ff0677ac */ /* 0x000e220008000a00 */
[----:B------:R-:W-:Y:S01]  /*1ac0*/  BSSY.RECONVERGENT B1, `(.L_x_55) ;  /* 0x000019e000017945 */ /* 0x000fe20003800200 */
[----:B------:R-:W1:Y:S10]  /*1ad0*/  LDCU.64 UR8, c[0x4][0x160] ;  /* 0x01002c00ff0877ac */ /* 0x000e740008000a00 */
[----:B------:R-:W-:Y:S05]  /*1ae0*/  @P0 BRA `(.L_x_56) ;  /* 0x00000018006c0947 */ /* 0x000fea0003800000 */
[----:B------:R-:W2:Y:S02]  /*1af0*/  LDC R3, c[0x0][0x380] ;  /* 0x0000e000ff037b82 */ /* 0x000ea40000000800 */
[----:B--2---:R-:W-:-:S07]  /*1b00*/  IADD3 R3, PT, PT, R3, UR4, R4 ;  /* 0x0000000403037c10 */ /* 0x004fce000fffe004 */
.L_x_78:
[----:B------:R-:W0:Y:S01]  /*1b10*/  LDC.64 R8, c[0x0][0x3e8] ;  /* 0x0000fa00ff087b82 */ /* 0x000e220000000a00 */
[----:B------:R-:W0:Y:S01]  /*1b20*/  I2F.F64 R6, R3 ;  /* 0x0000000300067312 */ /* 0x000e220000201c00 */
[----:B------:R-:W-:Y:S01]  /*1b30*/  IMAD.MOV.U32 R14, RZ, RZ, 0x652b82fe ;  /* 0x652b82feff0e7424 */ /* 0x000fe200078e00ff */
[----:B------:R-:W-:Y:S01]  /*1b40*/  UMOV UR12, 0x3b39803f ;  /* 0x3b39803f000c7882 */ /* 0x000fe20000000000 */
[----:B------:R-:W-:Y:S01]  /*1b50*/  IMAD.MOV.U32 R15, RZ, RZ, 0x3ff71547 ;  /* 0x3ff71547ff0f7424 */ /* 0x000fe200078e00ff */
[----:B------:R-:W-:Y:S01]  /*1b60*/  UMOV UR13, 0x3c7abc9e ;  /* 0x3c7abc9e000d7882 */ /* 0x000fe20000000000 */
[----:B------:R-:W-:Y:S01]  /*1b70*/  BSSY.RECONVERGENT B2, `(.L_x_57) ;  /* 0x0000042000027945 */ /* 0x000fe20003800200 */
[----:B0-----:R-:W-:Y:S01]  /*1b80*/  DFMA R6, R6, UR6, R8 ;  /* 0x0000000606067c2b */ /* 0x001fe20008000008 */
[----:B------:R-:W-:Y:S02]  /*1b90*/  IMAD.MOV.U32 R8, RZ, RZ, -0x105c611 ;  /* 0xfefa39efff087424 */ /* 0x000fe400078e00ff */
[----:B------:R-:W-:-:S05]  /*1ba0*/  IMAD.MOV.U32 R9, RZ, RZ, 0x3fe62e42 ;  /* 0x3fe62e42ff097424 */ /* 0x000fca00078e00ff */
[C---:B------:R-:W-:Y:S02]  /*1bb0*/  DFMA R14, R6.reuse, R14, 6.75539944105574400000e+15 ;  /* 0x43380000060e742b */ /* 0x040fe4000000000e */
[----:B------:R-:W-:Y:S01]  /*1bc0*/  DADD R20, R6, 1 ;  /* 0x3ff0000006147429 */ /* 0x000fe20000000000 */
[----:B------:R-:W-:-:S05]  /*1bd0*/  FSETP.GEU.AND P0, PT, |R7|, 4.1917929649353027344, PT ;  /* 0x4086232b0700780b */ /* 0x000fca0003f0e200 */
[----:B------:R-:W-:-:S04]  /*1be0*/  DADD R12, R14, -6.75539944105574400000e+15 ;  /* 0xc33800000e0c7429 */ /* 0x000fc80000000000 */
[----:B------:R-:W-:Y:S01]  /*1bf0*/  ISETP.GT.AND P2, PT, R21, 0xfffff, PT ;  /* 0x000fffff1500780c */ /* 0x000fe20003f44270 */
[----:B------:R-:W-:Y:S02]  /*1c00*/  IMAD.MOV.U32 R22, RZ, RZ, R20 ;  /* 0x000000ffff167224 */ /* 0x000fe400078e0014 */
[----:B------:R-:W-:Y:S01]  /*1c10*/  IMAD.MOV.U32 R23, RZ, RZ, R21 ;  /* 0x000000ffff177224 */ /* 0x000fe200078e0015 */
[----:B------:R-:W-:-:S08]  /*1c20*/  DFMA R16, R12, -R8, R6 ;  /* 0x800000080c10722b */ /* 0x000fd00000000006 */
[----:B------:R-:W-:Y:S01]  /*1c30*/  DFMA R12, R12, -UR12, R16 ;  /* 0x8000000c0c0c7c2b */ /* 0x000fe20008000010 */
[----:B------:R-:W-:Y:S01]  /*1c40*/  UMOV UR12, 0x69ce2bdf ;  /* 0x69ce2bdf000c7882 */ /* 0x000fe20000000000 */
[----:B------:R-:W-:Y:S01]  /*1c50*/  MOV R16, 0xfca213ea ;  /* 0xfca213ea00107802 */ /* 0x000fe20000000f00 */
[----:B------:R-:W-:Y:S01]  /*1c60*/  IMAD.MOV.U32 R17, RZ, RZ, 0x3e928af3 ;  /* 0x3e928af3ff117424 */ /* 0x000fe200078e00ff */
[----:B------:R-:W-:Y:S01]  /*1c70*/  UMOV UR13, 0x3e5ade15 ;  /* 0x3e5ade15000d7882 */ /* 0x000fe20000000000 */
[----:B------:R-:W-:-:S04]  /*1c80*/  @!P2 DMUL R22, R22, 1.80143985094819840000e+16 ;  /* 0x435000001616a828 */ /* 0x000fc80000000000 */
        /* <DEDUP_REMOVED lines=25> */
[----:B------:R-:W-:Y:S01]  /*1e20*/  DFMA R18, R12, R16, 1 ;  /* 0x3ff000000c12742b */ /* 0x000fe20000000010 */
[----:B------:R-:W-:Y:S02]  /*1e30*/  IMAD.MOV.U32 R17, RZ, RZ, R21 ;  /* 0x000000ffff117224 */ /* 0x000fe400078e0015 */
[----:B------:R-:W-:Y:S02]  /*1e40*/  @!P2 IMAD.MOV.U32 R17, RZ, RZ, R23 ;  /* 0x000000ffff11a224 */ /* 0x000fe400078e0017 */
[----:B------:R-:W-:-:S03]  /*1e50*/  IMAD.MOV.U32 R16, RZ, RZ, -0x3ff ;  /* 0xfffffc01ff107424 */ /* 0x000fc600078e00ff */
[----:B------:R-:W-:Y:S01]  /*1e60*/  DFMA R18, R12, R18, 1 ;  /* 0x3ff000000c12742b */ /* 0x000fe20000000012 */
[----:B------:R-:W-:-:S05]  /*1e70*/  VIADD R0, R17, 0xffffffff ;  /* 0xffffffff11007836 */ /* 0x000fca0000000000 */
[----:B------:R-:W-:-:S04]  /*1e80*/  ISETP.GT.U32.AND P3, PT, R0, 0x7feffffe, PT ;  /* 0x7feffffe0000780c */ /* 0x000fc80003f64070 */
        /* <DEDUP_REMOVED lines=13> */
[----:B------:R-:W-:Y:S02]  /*1f60*/  @!P1 IMAD.MOV.U32 R14, RZ, RZ, R18 ;  /* 0x000000ffff0e9224 */ /* 0x000fe400078e0012 */
[----:B------:R-:W-:-:S06]  /*1f70*/  @!P1 IMAD.MOV.U32 R18, RZ, RZ, RZ ;  /* 0x000000ffff129224 */ /* 0x000fcc00078e00ff */
[----:B------:R-:W-:-:S11]  /*1f80*/  @!P1 DMUL R12, R14, R18 ;  /* 0x000000120e0c9228 */ /* 0x000fd60000000000 */
.L_x_58:
[----:B-1----:R-:W-:Y:S05]  /*1f90*/  BSYNC.RECONVERGENT B2 ;  /* 0x0000000000027941 */ /* 0x002fea0003800200 */
.L_x_57:
[----:B------:R-:W-:Y:S01]  /*1fa0*/  BSSY.RECONVERGENT B2, `(.L_x_59) ;  /* 0x0000049000027945 */ /* 0x000fe20003800200 */
[----:B------:R-:W-:Y:S02]  /*1fb0*/  @!P2 IMAD.MOV.U32 R16, RZ, RZ, -0x435 ;  /* 0xfffffbcbff10a424 */ /* 0x000fe400078e00ff */
[----:B------:R-:W-:Y:S01]  /*1fc0*/  @!P2 IMAD.MOV.U32 R20, RZ, RZ, R22 ;  /* 0x000000ffff14a224 */ /* 0x000fe200078e0016 */
[----:B------:R-:W-:Y:S06]  /*1fd0*/  @P3 BRA `(.L_x_60) ;  /* 0x0000000000fc3947 */ /* 0x000fec0003800000 */
[----:B------:R-:W-:Y:S01]  /*1fe0*/  LOP3.LUT R0, R17, 0xfffff, RZ, 0xc0, !PT ;  /* 0x000fffff11007812 */ /* 0x000fe200078ec0ff */
[----:B------:R-:W-:Y:S01]  /*1ff0*/  IMAD.MOV.U32 R14, RZ, RZ, R20 ;  /* 0x000000ffff0e7224 */ /* 0x000fe200078e0014 */
[----:B------:R-:W-:Y:S01]  /*2000*/  UMOV UR12, 0x3ae80f1e ;  /* 0x3ae80f1e000c7882 */ /* 0x000fe20000000000 */
[----:B------:R-:W-:Y:S01]  /*2010*/  IMAD.MOV.U32 R18, RZ, RZ, RZ ;  /* 0x000000ffff127224 */ /* 0x000fe200078e00ff */
[----:B------:R-:W-:Y:S01]  /*2020*/  LOP3.LUT R15, R0, 0x3ff00000, RZ, 0xfc, !PT ;  /* 0x3ff00000000f7812 */ /* 0x000fe200078efcff */
[----:B------:R-:W-:Y:S01]  /*2030*/  IMAD.MOV.U32 R26, RZ, RZ, -0x748574fc ;  /* 0x8b7a8b04ff1a7424 */ /* 0x000fe200078e00ff */
[----:B------:R-:W-:Y:S01]  /*2040*/  UMOV UR13, 0x3eb1380b ;  /* 0x3eb1380b000d7882 */ /* 0x000fe20000000000 */
[----:B------:R-:W-:Y:S01]  /*2050*/  IMAD.MOV.U32 R27, RZ, RZ, 0x3ed0ee25 ;  /* 0x3ed0ee25ff1b7424 */ /* 0x000fe200078e00ff */
[----:B------:R-:W-:Y:S01]  /*2060*/  ISETP.GE.U32.AND P0, PT, R15, 0x3ff6a09f, PT ;  /* 0x3ff6a09f0f00780c */ /* 0x000fe20003f06070 */
[----:B------:R-:W-:Y:S01]  /*2070*/  UMOV UR14, 0x80000000 ;  /* 0x80000000000e7882 */ /* 0x000fe20000000000 */
[----:B------:R-:W-:-:S11]  /*2080*/  UMOV UR15, 0x43300000 ;  /* 0x43300000000f7882 */ /* 0x000fd60000000000 */
[----:B------:R-:W-:-:S04]  /*2090*/  @P0 VIADD R19, R15, 0xfff00000 ;  /* 0xfff000000f130836 */ /* 0x000fc80000000000 */
[----:B------:R-:W-:-:S06]  /*20a0*/  @P0 IMAD.MOV.U32 R15, RZ, RZ, R19 ;  /* 0x000000ffff0f0224 */ /* 0x000fcc00078e0013 */
[C---:B------:R-:W-:Y:S02]  /*20b0*/  DADD R24, R14.reuse, 1 ;  /* 0x3ff000000e187429 */ /* 0x040fe40000000000 */
[----:B------:R-:W-:-:S04]  /*20c0*/  DADD R22, R14, -1 ;  /* 0xbff000000e167429 */ /* 0x000fc80000000000 */
[----:B------:R-:W0:Y:S02]  /*20d0*/  MUFU.RCP64H R19, R25 ;  /* 0x0000001900137308 */ /* 0x000e240000001800 */
        /* <DEDUP_REMOVED lines=9> */
[----:B------:R-:W-:Y:S01]  /*2170*/  LEA.HI R26, R17, R16, RZ, 0xc ;  /* 0x00000010111a7211 */ /* 0x000fe200078f60ff */
[----:B------:R-:W-:Y:S01]  /*2180*/  DADD R16, R22, -R14 ;  /* 0x0000000016107229 */ /* 0x000fe2000000080e */
[----:B------:R-:W-:-:S03]  /*2190*/  IMAD.MOV.U32 R27, RZ, RZ, 0x43300000 ;  /* 0x43300000ff1b7424 */ /* 0x000fc600078e00ff */
[----:B------:R-:W-:Y:S01]  /*21a0*/  DFMA R24, R20, R24, UR12 ;  /* 0x0000000c14187e2b */ /* 0x000fe20008000018 */
[----:B------:R-:W-:Y:S01]  /*21b0*/  UMOV UR12, 0xa9ab0956 ;  /* 0xa9ab0956000c7882 */ /* 0x000fe20000000000 */
[----:B------:R-:W-:Y:S01]  /*21c0*/  UMOV UR13, 0x3f1745cb ;  /* 0x3f1745cb000d7882 */ /* 0x000fe20000000000 */
[----:B------:R-:W-:Y:S01]  /*21d0*/  @P0 VIADD R26, R26, 0x1 ;  /* 0x000000011a1a0836 */ /* 0x000fe20000000000 */
[----:B------:R-:W-:-:S04]  /*21e0*/  DADD R16, R16, R16 ;  /* 0x0000000010107229 */ /* 0x000fc80000000010 */
[----:B------:R-:W-:Y:S01]  /*21f0*/  DFMA R24, R20, R24, UR12 ;  /* 0x0000000c14187e2b */ /* 0x000fe20008000018 */
[----:B------:R-:W-:Y:S01]  /*2200*/  UMOV UR12, 0x2d1b5154 ;  /* 0x2d1b5154000c7882 */ /* 0x000fe20000000000 */
[----:B------:R-:W-:Y:S01]  /*2210*/  UMOV UR13, 0x3f3c71c7 ;  /* 0x3f3c71c7000d7882 */ /* 0x000fe20000000000 */
[----:B------:R-:W-:Y:S01]  /*2220*/  LOP3.LUT R26, R26, 0x80000000, RZ, 0x3c, !PT ;  /* 0x800000001a1a7812 */ /* 0x000fe200078e3cff */
[----:B------:R-:W-:-:S04]  /*2230*/  DFMA R16, R22, -R14, R16 ;  /* 0x8000000e1610722b */ /* 0x000fc80000000010 */
[----:B------:R-:W-:Y:S01]  /*2240*/  DFMA R24, R20, R24, UR12 ;  /* 0x0000000c14187e2b */ /* 0x000fe20008000018 */
[----:B------:R-:W-:Y:S01]  /*2250*/  UMOV UR12, 0x923be72d ;  /* 0x923be72d000c7882 */ /* 0x000fe20000000000 */
[----:B------:R-:W-:Y:S01]  /*2260*/  UMOV UR13, 0x3f624924 ;  /* 0x3f624924000d7882 */ /* 0x000fe20000000000 */
[----:B------:R-:W-:Y:S01]  /*2270*/  DADD R26, R26, -UR14 ;  /* 0x8000000e1a1a7e29 */ /* 0x000fe20008000000 */
[----:B------:R-:W-:Y:S01]  /*2280*/  UMOV UR14, 0xfefa39ef ;  /* 0xfefa39ef000e7882 */ /* 0x000fe20000000000 */
[----:B------:R-:W-:Y:S01]  /*2290*/  UMOV UR15, 0x3fe62e42 ;  /* 0x3fe62e42000f7882 */ /* 0x000fe20000000000 */
[----:B------:R-:W-:Y:S02]  /*22a0*/  DMUL R16, R18, R16 ;  /* 0x0000001012107228 */ /* 0x000fe40000000000 */
[----:B------:R-:W-:Y:S01]  /*22b0*/  DFMA R24, R20, R24, UR12 ;  /* 0x0000000c14187e2b */ /* 0x000fe20008000018 */
[----:B------:R-:W-:Y:S01]  /*22c0*/  UMOV UR12, 0x9999a3c4 ;  /* 0x9999a3c4000c7882 */ /* 0x000fe20000000000 */
[----:B------:R-:W-:Y:S01]  /*22d0*/  UMOV UR13, 0x3f899999 ;  /* 0x3f899999000d7882 */ /* 0x000fe20000000000 */
[----:B------:R-:W-:-:S05]  /*22e0*/  DFMA R22, R26, UR14, R14 ;  /* 0x0000000e1a167c2b */ /* 0x000fca000800000e */
[----:B------:R-:W-:Y:S01]  /*22f0*/  DFMA R24, R20, R24, UR12 ;  /* 0x0000000c14187e2b */ /* 0x000fe20008000018 */
[----:B------:R-:W-:Y:S01]  /*2300*/  UMOV UR12, 0x55555554 ;  /* 0x55555554000c7882 */ /* 0x000fe20000000000 */
[----:B------:R-:W-:Y:S01]  /*2310*/  UMOV UR13, 0x3fb55555 ;  /* 0x3fb55555000d7882 */ /* 0x000fe20000000000 */
[----:B------:R-:W-:-:S05]  /*2320*/  DFMA R8, R26, -R8, R22 ;  /* 0x800000081a08722b */ /* 0x000fca0000000016 */
[----:B------:R-:W-:Y:S01]  /*2330*/  DFMA R24, R20, R24, UR12 ;  /* 0x0000000c14187e2b */ /* 0x000fe20008000018 */
[----:B------:R-:W-:Y:S01]  /*2340*/  UMOV UR12, 0x3b39803f ;  /* 0x3b39803f000c7882 */ /* 0x000fe20000000000 */
[----:B------:R-:W-:Y:S01]  /*2350*/  UMOV UR13, 0x3c7abc9e ;  /* 0x3c7abc9e000d7882 */ /* 0x000fe20000000000 */
[----:B------:R-:W-:-:S05]  /*2360*/  DADD R8, -R14, R8 ;  /* 0x000000000e087229 */ /* 0x000fca0000000108 */
[----:B------:R-:W-:-:S08]  /*2370*/  DMUL R24, R20, R24 ;  /* 0x0000001814187228 */ /* 0x000fd00000000000 */
[----:B------:R-:W-:-:S08]  /*2380*/  DFMA R16, R14, R24, R16 ;  /* 0x000000180e10722b */ /* 0x000fd00000000010 */
[----:B------:R-:W-:-:S08]  /*2390*/  DADD R8, R16, -R8 ;  /* 0x0000000010087229 */ /* 0x000fd00000000808 */
[----:B------:R-:W-:-:S08]  /*23a0*/  DFMA R8, R26, UR12, R8 ;  /* 0x0000000c1a087c2b */ /* 0x000fd00008000008 */
[----:B------:R-:W-:Y:S01]  /*23b0*/  DADD R8, R22, R8 ;  /* 0x0000000016087229 */ /* 0x000fe20000000008 */
[----:B------:R-:W-:Y:S10]  /*23c0*/  BRA `(.L_x_61) ;  /* 0x0000000000187947 */ /* 0x000ff40003800000 */
.L_x_60:
[----:B------:R-:W-:Y:S01]  /*23d0*/  IMAD.MOV.U32 R8, RZ, RZ, 0x0 ;  /* 0x00000000ff087424 */ /* 0x000fe200078e00ff */
[----:B------:R-:W-:Y:S01]  /*23e0*/  LOP3.LUT P0, RZ, R23, 0x7fffffff, RZ, 0xc0, !PT ;  /* 0x7fffffff17ff7812 */ /* 0x000fe2000780c0ff */
[----:B------:R-:W-:-:S06]  /*23f0*/  IMAD.MOV.U32 R9, RZ, RZ, 0x7ff00000 ;  /* 0x7ff00000ff097424 */ /* 0x000fcc00078e00ff */
[----:B------:R-:W-:-:S10]  /*2400*/  DFMA R8, R22, R8, +INF ;  /* 0x7ff000001608742b */ /* 0x000fd40000000008 */
[----:B------:R-:W-:Y:S02]  /*2410*/  FSEL R8, R8, RZ, P0 ;  /* 0x000000ff08087208 */ /* 0x000fe40000000000 */
[----:B------:R-:W-:-:S07]  /*2420*/  FSEL R9, R9, -QNAN , P0 ;  /* 0xfff0000009097808 */ /* 0x000fce0000000000 */
.L_x_61:
[----:B------:R-:W-:Y:S05]  /*2430*/  BSYNC.RECONVERGENT B2 ;  /* 0x0000000000027941 */ /* 0x000fea0003800200 */
.L_x_59:
        /* <DEDUP_REMOVED lines=28> */
.L_x_63:
[----:B------:R-:W-:Y:S05]  /*2600*/  BSYNC.RECONVERGENT B4 ;  /* 0x0000000000047941 */ /* 0x000fea0003800200 */
.L_x_62:
[----:B------:R-:W-:-:S05]  /*2610*/  IMAD.SHL.U32 R12, R0, 0x40, RZ ;  /* 0x00000040000c7824 */ /* 0x000fca00078e00ff */
[----:B------:R-:W-:-:S04]  /*2620*/  LOP3.LUT R12, R12, 0x40, RZ, 0xc0, !PT ;  /* 0x000000400c0c7812 */ /* 0x000fc800078ec0ff */
[----:B------:R-:W-:-:S05]  /*2630*/  IADD3 R28, P0, PT, R12, UR8, RZ ;  /* 0x000000080c1c7c10 */ /* 0x000fca000ff1e0ff */
[----:B------:R-:W-:-:S05]  /*2640*/  IMAD.X R29, RZ, RZ, UR9, P0 ;  /* 0x00000009ff1d7e24 */ /* 0x000fca00080e06ff */
[----:B------:R-:W2:Y:S04]  /*2650*/  LDG.E.128.CONSTANT R12, desc[UR10][R28.64] ;  /* 0x0000000a1c0c7981 */ /* 0x000ea8000c1e9d00 */
[----:B------:R-:W3:Y:S04]  /*2660*/  LDG.E.128.CONSTANT R16, desc[UR10][R28.64+0x10] ;  /* 0x0000100a1c107981 */ /* 0x000ee8000c1e9d00 */
[----:B------:R-:W4:Y:S01]  /*2670*/  LDG.E.128.CONSTANT R20, desc[UR10][R28.64+0x20] ;  /* 0x0000200a1c147981 */ /* 0x000f22000c1e9d00 */
[----:B------:R-:W-:Y:S01]  /*2680*/  LOP3.LUT R24, R0, 0x1, RZ, 0xc0, !PT ;  /* 0x0000000100187812 */ /* 0x000fe200078ec0ff */
[----:B------:R-:W-:Y:S01]  /*2690*/  IMAD.MOV.U32 R30, RZ, RZ, 0x20fd8164 ;  /* 0x20fd8164ff1e7424 */ /* 0x000fe200078e00ff */
[----:B------:R-:W-:Y:S01]  /*26a0*/  DMUL R26, R8, R8 ;  /* 0x00000008081a7228 */ /* 0x000fe20000000000 */
[----:B------:R-:W-:Y:S01]  /*26b0*/  BSSY.RECONVERGENT B3, `(.L_x_64) ;  /* 0x000002f000037945 */ /* 0x000fe20003800200 */
[----:B------:R-:W-:Y:S01]  /*26c0*/  ISETP.NE.U32.AND P0, PT, R24, 0x1, PT ;  /* 0x000000011800780c */ /* 0x000fe20003f05070 */
[----:B------:R-:W-:-:S03]  /*26d0*/  IMAD.MOV.U32 R24, RZ, RZ, 0x3da8ff83 ;  /* 0x3da8ff83ff187424 */ /* 0x000fc600078e00ff */
[----:B------:R-:W-:Y:S02]  /*26e0*/  FSEL R30, R30, -8.06006814911005101289e+34, !P0 ;  /* 0xf9785eba1e1e7808 */ /* 0x000fe40004000000 */
[----:B------:R-:W-:Y:S01]  /*26f0*/  FSEL R31, -R24, 0.11223486810922622681, !P0 ;  /* 0x3de5db65181f7808 */ /* 0x000fe20004000100 */
[----:B------:R-:W-:-:S05]  /*2700*/  DFMA R24, R6, R6, 1 ;  /* 0x3ff000000618742b */ /* 0x000fca0000000006 */
[----:B--2---:R-:W-:Y:S01]  /*2710*/  DFMA R30, R26, R30, R12 ;  /* 0x0000001e1a1e722b */ /* 0x004fe2000000000c */
[----:B------:R-:W0:Y:S04]  /*2720*/  MUFU.RSQ64H R13, R25 ;  /* 0x00000019000d7308 */ /* 0x000e280000001c00 */
[----:B------:R-:W-:-:S03]  /*2730*/  VIADD R12, R25, 0xfcb00000 ;  /* 0xfcb00000190c7836 */ /* 0x000fc60000000000 */
[----:B------:R-:W-:Y:S02]  /*2740*/  DFMA R14, R26, R30, R14 ;  /* 0x0000001e1a0e722b */ /* 0x000fe4000000000e */
[----:B------:R-:W-:-:S06]  /*2750*/  ISETP.GE.U32.AND P1, PT, R12, 0x7ca00000, PT ;  /* 0x7ca000000c00780c */ /* 0x000fcc0003f26070 */
        /* <DEDUP_REMOVED lines=27> */
[----:B------:R-:W-:Y:S02]  /*2910*/  IMAD.MOV.U32 R22, RZ, RZ, R24 ;  /* 0x000000ffff167224 */ /* 0x000fe400078e0018 */
[----:B------:R-:W-:Y:S02]  /*2920*/  IMAD.MOV.U32 R21, RZ, RZ, R25 ;  /* 0x000000ffff157224 */ /* 0x000fe400078e0019 */
[----:B------:R-:W-:Y:S02]  /*2930*/  IMAD.MOV.U32 R18, RZ, RZ, R28 ;  /* 0x000000ffff127224 */ /* 0x000fe400078e001c */
[----:B------:R-:W-:Y:S02]  /*2940*/  IMAD.MOV.U32 R19, RZ, RZ, R29 ;  /* 0x000000ffff137224 */ /* 0x000fe400078e001d */
[----:B------:R-:W-:-:S02]  /*2950*/  IMAD.MOV.U32 R14, RZ, RZ, R26 ;  /* 0x000000ffff0e7224 */ /* 0x000fc400078e001a */
[----:B------:R-:W-:Y:S02]  /*2960*/  IMAD.MOV.U32 R15, RZ, RZ, R27 ;  /* 0x000000ffff0f7224 */ /* 0x000fe400078e001b */
[----:B------:R-:W-:Y:S02]  /*2970*/  IMAD.MOV.U32 R20, RZ, RZ, R12 ;  /* 0x000000ffff147224 */ /* 0x000fe400078e000c */
[----:B------:R-:W-:-:S07]  /*2980*/  IMAD.MOV.U32 R17, RZ, RZ, R23 ;  /* 0x000000ffff117224 */ /* 0x000fce00078e0017 */
[----:B------:R-:W-:Y:S05]  /*2990*/  CALL.REL.NOINC `($__internal_1_$__cuda_sm20_dsqrt_rn_f64_mediumpath_v1) ;  /* 0x000001a4009c7944 */ /* 0x000fea0003c00000 */
.L_x_65:
[----:B------:R-:W-:Y:S05]  /*29a0*/  BSYNC.RECONVERGENT B3 ;  /* 0x0000000000037941 */ /* 0x000fea0003800200 */
.L_x_64:
        /* <DEDUP_REMOVED lines=11> */
.L_x_67:
[----:B------:R-:W-:Y:S05]  /*2a60*/  BSYNC.RECONVERGENT B2 ;  /* 0x0000000000027941 */ /* 0x000fea0003800200 */
.L_x_66:
        /* <DEDUP_REMOVED lines=15> */
.L_x_69:
[----:B------:R-:W-:Y:S05]  /*2b60*/  BSYNC.RECONVERGENT B2 ;  /* 0x0000000000027941 */ /* 0x000fea0003800200 */
.L_x_68:
        /* <DEDUP_REMOVED lines=25> */
[----:B------:R-:W-:Y:S01]  /*2d00*/  IMAD.MOV.U32 R24, RZ, RZ, R14 ;  /* 0x000000ffff187224 */ /* 0x000fe200078e000e */
[----:B------:R-:W-:-:S07]  /*2d10*/  MOV R25, R15 ;  /* 0x0000000f00197202 */ /* 0x000fce0000000f00 */
.L_x_73:
[----:B------:R-:W-:Y:S05]  /*2d20*/  BSYNC.RECONVERGENT B5 ;  /* 0x0000000000057941 */ /* 0x000fea0003800200 */
.L_x_72:
[----:B------:R-:W-:-:S07]  /*2d30*/  VIADD R0, R17, 0x1 ;  /* 0x0000000111007836 */ /* 0x000fce0000000000 */
.L_x_71:
[----:B------:R-:W-:Y:S05]  /*2d40*/  BSYNC.RECONVERGENT B4 ;  /* 0x0000000000047941 */ /* 0x000fea0003800200 */
.L_x_70:
[----:B------:R-:W-:-:S05]  /*2d50*/  IMAD.SHL.U32 R12, R0, 0x40, RZ ;  /* 0x00000040000c7824 */ /* 0x000fca00078e00ff */
[----:B------:R-:W-:-:S04]  /*2d60*/  LOP3.LUT R12, R12, 0x40, RZ, 0xc0, !PT ;  /* 0x000000400c0c7812 */ /* 0x000fc800078ec0ff */
[----:B------:R-:W-:-:S05]  /*2d70*/  IADD3 R28, P0, PT, R12, UR8, RZ ;  /* 0x000000080c1c7c10 */ /* 0x000fca000ff1e0ff */
[----:B------:R-:W-:-:S05]  /*2d80*/  IMAD.X R29, RZ, RZ, UR9, P0 ;  /* 0x00000009ff1d7e24 */ /* 0x000fca00080e06ff */
[----:B------:R-:W2:Y:S04]  /*2d90*/  LDG.E.128.CONSTANT R20, desc[UR10][R28.64] ;  /* 0x0000000a1c147981 */ /* 0x000ea8000c1e9d00 */
[----:B------:R-:W3:Y:S01]  /*2da0*/  LDG.E.128.CONSTANT R16, desc[UR10][R28.64+0x10] ;  /* 0x0000100a1c107981 */ /* 0x000ee2000c1e9d00 */
[----:B------:R-:W-:Y:S02]  /*2db0*/  IMAD.MOV.U32 R26, RZ, RZ, 0x652b82fe ;  /* 0x652b82feff1a7424 */ /* 0x000fe400078e00ff */
[----:B------:R-:W-:Y:S01]  /*2dc0*/  IMAD.MOV.U32 R27, RZ, RZ, 0x3ff71547 ;  /* 0x3ff71547ff1b7424 */ /* 0x000fe200078e00ff */
[----:B------:R-:W-:Y:S01]  /*2dd0*/  UMOV UR12, 0xfefa39ef ;  /* 0xfefa39ef000c7882 */ /* 0x000fe20000000000 */
[----:B------:R-:W-:Y:S01]  /*2de0*/  UMOV UR13, 0x3fe62e42 ;  /* 0x3fe62e42000d7882 */ /* 0x000fe20000000000 */
[----:B------:R0:W5:Y:S01]  /*2df0*/  LDG.E.128.CONSTANT R12, desc[UR10][R28.64+0x20] ;  /* 0x0000200a1c0c7981 */ /* 0x000162000c1e9d00 */
[----:B------:R-:W-:Y:S01]  /*2e00*/  IMAD.MOV.U32 R34, RZ, RZ, 0x20fd8164 ;  /* 0x20fd8164ff227424 */ /* 0x000fe200078e00ff */
[----:B------:R-:W-:Y:S01]  /*2e10*/  BSSY.RECONVERGENT B2, `(.L_x_74) ;  /* 0x0000042000027945 */ /* 0x000fe20003800200 */
[----:B------:R-:W-:Y:S01]  /*2e20*/  DFMA R26, R6, -R26, 6.75539944105574400000e+15 ;  /* 0x43380000061a742b */ /* 0x000fe2000000081a */
[----:B------:R-:W-:Y:S01]  /*2e30*/  IMAD.MOV.U32 R35, RZ, RZ, 0x3da8ff83 ;  /* 0x3da8ff83ff237424 */ /* 0x000fe200078e00ff */
[----:B0-----:R-:W-:-:S06]  /*2e40*/  LOP3.LUT R28, R0, 0x1, RZ, 0xc0, !PT ;  /* 0x00000001001c7812 */ /* 0x001fcc00078ec0ff */
[----:B------:R-:W-:Y:S01]  /*2e50*/  DADD R30, R26, -6.75539944105574400000e+15 ;  /* 0xc33800001a1e7429 */ /* 0x000fe20000000000 */
[----:B------:R-:W-:Y:S01]  /*2e60*/  ISETP.NE.U32.AND P1, PT, R28, 0x1, PT ;  /* 0x000000011c00780c */ /* 0x000fe20003f25070 */
[----:B------:R-:W-:-:S03]  /*2e70*/  DMUL R28, R24, R24 ;  /* 0x00000018181c7228 */ /* 0x000fc60000000000 */
[----:B------:R-:W-:-:S03]  /*2e80*/  FSEL R34, R34, -8.06006814911005101289e+34, !P1 ;  /* 0xf9785eba22227808 */ /* 0x000fc60004800000 */
[----:B------:R-:W-:Y:S01]  /*2e90*/  DFMA R32, R30, -UR12, -R6 ;  /* 0x8000000c1e207c2b */ /* 0x000fe20008000806 */
[----:B------:R-:W-:Y:S01]  /*2ea0*/  UMOV UR12, 0x3b39803f ;  /* 0x3b39803f000c7882 */ /* 0x000fe20000000000 */
[----:B------:R-:W-:Y:S01]  /*2eb0*/  UMOV UR13, 0x3c7abc9e ;  /* 0x3c7abc9e000d7882 */ /* 0x000fe20000000000 */
[----:B------:R-:W-:-:S05]  /*2ec0*/  FSEL R35, -R35, 0.11223486810922622681, !P1 ;  /* 0x3de5db6523237808 */ /* 0x000fca0004800100 */
        /* <DEDUP_REMOVED lines=34> */
[----:B--2---:R-:W-:-:S08]  /*30f0*/  DFMA R20, R28, R34, R20 ;  /* 0x000000221c14722b */ /* 0x004fd00000000014 */
[----:B------:R-:W-:Y:S02]  /*3100*/  DFMA R20, R28, R20, R22 ;  /* 0x000000141c14722b */ /* 0x000fe40000000016 */
[----:B------:R-:W-:-:S06]  /*3110*/  DADD R22, -RZ, -R6 ;  /* 0x00000000ff167229 */ /* 0x000fcc0000000906 */
[----:B---3--:R-:W-:-:S04]  /*3120*/  DFMA R16, R28, R20, R16 ;  /* 0x000000141c10722b */ /* 0x008fc80000000010 */
[----:B------:R-:W-:-:S04]  /*3130*/  FSETP.GEU.AND P0, PT, |R23|, 4.1917929649353027344, PT ;  /* 0x4086232b1700780b */ /* 0x000fc80003f0e200 */
[----:B------:R-:W-:-:S09]  /*3140*/  DFMA R16, R28, R16, R18 ;  /* 0x000000101c10722b */ /* 0x000fd20000000012 */
[----:B------:R-:W-:Y:S05]  /*3150*/  @!P0 BRA `(.L_x_75) ;  /* 0x0000000000348947 */ /* 0x000fea0003800000 */
[----:B------:R-:W-:Y:S01]  /*3160*/  FSETP.GEU.AND P2, PT, |R23|, 4.2275390625, PT ;  /* 0x408748001700780b */ /* 0x000fe20003f4e200 */
[C---:B------:R-:W-:Y:S02]  /*3170*/  DADD R20, -R6.reuse, +INF ;  /* 0x7ff0000006147429 */ /* 0x040fe40000000100 */
[----:B------:R-:W-:-:S08]  /*3180*/  DSETP.GT.AND P0, PT, R6, RZ, PT ;  /* 0x000000ff0600722a */ /* 0x000fd00003f04000 */
[----:B------:R-:W-:Y:S02]  /*3190*/  FSEL R30, R20, RZ, !P0 ;  /* 0x000000ff141e7208 */ /* 0x000fe40004000000 */
[----:B------:R-:W-:Y:S01]  /*31a0*/  @!P2 LEA.HI R18, R26, R26, RZ, 0x1 ;  /* 0x0000001a1a12a211 */ /* 0x000fe200078f08ff */
[----:B------:R-:W-:Y:S01]  /*31b0*/  @!P2 IMAD.MOV.U32 R6, RZ, RZ, R32 ;  /* 0x000000ffff06a224 */ /* 0x000fe200078e0020 */
[----:B------:R-:W-:Y:S02]  /*31c0*/  FSEL R31, R21, RZ, !P0 ;  /* 0x000000ff151f7208 */ /* 0x000fe40004000000 */
[----:B------:R-:W-:-:S05]  /*31d0*/  @!P2 SHF.R.S32.HI R7, RZ, 0x1, R18 ;  /* 0x00000001ff07a819 */ /* 0x000fca0000011412 */
[----:B------:R-:W-:Y:S02]  /*31e0*/  @!P2 IMAD.IADD R18, R26, 0x1, -R7 ;  /* 0x000000011a12a824 */ /* 0x000fe400078e0a07 */
[----:B------:R-:W-:-:S03]  /*31f0*/  @!P2 IMAD R7, R7, 0x100000, R33 ;  /* 0x001000000707a824 */ /* 0x000fc600078e0221 */
[----:B------:R-:W-:Y:S01]  /*3200*/  @!P2 LEA R19, R18, 0x3ff00000, 0x14 ;  /* 0x3ff000001213a811 */ /* 0x000fe200078ea0ff */
[----:B------:R-:W-:-:S06]  /*3210*/  @!P2 IMAD.MOV.U32 R18, RZ, RZ, RZ ;  /* 0x000000ffff12a224 */ /* 0x000fcc00078e00ff */
[----:B------:R-:W-:-:S11]  /*3220*/  @!P2 DMUL R30, R6, R18 ;  /* 0x00000012061ea228 */ /* 0x000fd60000000000 */
.L_x_75:
[----:B------:R-:W-:Y:S05]  /*3230*/  BSYNC.RECONVERGENT B2 ;  /* 0x0000000000027941 */ /* 0x000fea0003800200 */
.L_x_74:
        /* <DEDUP_REMOVED lines=32> */
.L_x_77:
[----:B------:R-:W-:Y:S05]  /*3440*/  BSYNC.RECONVERGENT B3 ;  /* 0x0000000000037941 */ /* 0x000fea0003800200 */
.L_x_76:
[----:B------:R-:W-:Y:S01]  /*3450*/  VIADD R4, R4, 0x200 ;  /* 0x0000020004047836 */ /* 0x000fe20000000000 */
[----:B------:R-:W-:Y:S01]  /*3460*/  DFMA R10, R6, UR6, R10 ;  /* 0x00000006060a7c2b */ /* 0x000fe2000800000a */
[----:B------:R-:W-:-:S03]  /*3470*/  VIADD R3, R3, 0x200 ;  /* 0x0000020003037836 */ /* 0x000fc60000000000 */
[----:B------:R-:W-:-:S13]  /*3480*/  ISETP.GE.AND P0, PT, R4, R5, PT ;  /* 0x000000050400720c */ /* 0x000fda0003f06270 */
[----:B------:R-:W-:Y:S05]  /*3490*/  @!P0 BRA `(.L_x_78) ;  /* 0xffffffe4009c8947 */ /* 0x000fea000383ffff */
.L_x_56:
[----:B01----:R-:W-:Y:S05]  /*34a0*/  BSYNC.RECONVERGENT B1 ;  /* 0x0000000000017941 */ /* 0x003fea0003800200 */
.L_x_55:
[----:B------:R-:W-:-:S13]  /*34b0*/  ISETP.GE.AND P0, PT, R5, 0x200, PT ;  /* 0x000002000500780c */ /* 0x000fda0003f06270 */
[----:B------:R-:W-:Y:S05]  /*34c0*/  @!P0 BRA `(.L_x_79) ;  /* 0x0000000400148947 */ /* 0x000fea0003800000 */
        /* <DEDUP_REMOVED lines=14> */
[----:B------:R-:W1:Y:S01]  /*35b0*/  @!P1 S2R R12, SR_CgaCtaId ;  /* 0x00000000000c9919 */ /* 0x000e620000008800 */
[----:B0-----:R-:W-:-:S10]  /*35c0*/  DADD R4, R4, R6 ;  /* 0x0000000004047229 */ /* 0x001fd40000000006 */
[----:B------:R-:W-:Y:S02]  /*35d0*/  FSEL R8, R6, R4, P0 ;  /* 0x0000000406087208 */ /* 0x000fe40000000000 */
[----:B------:R-:W-:Y:S02]  /*35e0*/  FSEL R9, R7, R5, P0 ;  /* 0x0000000507097208 */ /* 0x000fe40000000000 */
[----:B------:R-:W-:Y:S01]  /*35f0*/  ISETP.GT.AND P0, PT, R13, 0x1b, PT ;  /* 0x0000001b0d00780c */ /* 0x000fe20003f04270 */
[----:B------:R-:W-:Y:S01]  /*3600*/  SHFL.DOWN PT, R4, R8, 0x4, 0x1f ;  /* 0x08801f0008047f89 */ /* 0x000fe200000e0000 */
[----:B-1----:R-:W-:-:S03]  /*3610*/  @!P1 LEA R3, R12, R3, 0x18 ;  /* 0x000000030c039211 */ /* 0x002fc600078ec0ff */
[----:B------:R-:W0:Y:S02]  /*3620*/  SHFL.DOWN PT, R5, R9, 0x4, 0x1f ;  /* 0x08801f0009057f89 */ /* 0x000e2400000e0000 */
[----:B------:R-:W-:Y:S01]  /*3630*/  @!P1 IMAD.IADD R3, R0, 0x1, R3 ;  /* 0x0000000100039824 */ /* 0x000fe200078e0203 */
        /* <DEDUP_REMOVED lines=9> */
[----:B------:R-:W-:Y:S01]  /*36d0*/  ISETP.NE.AND P0, PT, R2, RZ, PT ;  /* 0x000000ff0200720c */ /* 0x000fe20003f05270 */
[----:B------:R-:W-:Y:S04]  /*36e0*/  SHFL.DOWN PT, R4, R6, 0x10, 0x1f ;  /* 0x0a001f0006047f89 */ /* 0x000fe800000e0000 */
[----:B------:R-:W0:Y:S02]  /*36f0*/  SHFL.DOWN PT, R5, R7, 0x10, 0x1f ;  /* 0x0a001f0007057f89 */ /* 0x000e2400000e0000 */
        /* <DEDUP_REMOVED lines=10> */
[----:B--2---:R-:W0:Y:S04]  /*37a0*/  LDS.64 R2, [UR4+0x18] ;  /* 0x00001804ff027984 */ /* 0x004e280008000a00 */
        /* <DEDUP_REMOVED lines=23> */
.L_x_79:
[----:B------:R-:W-:-:S05]  /*3920*/  LOP3.LUT R0, R2, 0x3e0, RZ, 0xc0, !PT ;  /* 0x000003e002007812 */ /* 0x000fca00078ec0ff */
[----:B------:R-:W-:Y:S01]  /*3930*/  VIADD R4, R0, 0x20 ;  /* 0x0000002000047836 */ /* 0x000fe20000000000 */
[----:B------:R-:W-:-:S04]  /*3940*/  LOP3.LUT R0, RZ, R0, RZ, 0x33, !PT ;  /* 0x00000000ff007212 */ /* 0x000fc800078e33ff */
[----:B------:R-:W-:Y:S01]  /*3950*/  ISETP.GT.AND P0, PT, R4, R5, PT ;  /* 0x000000050400720c */ /* 0x000fe20003f04270 */
[----:B------:R-:W-:Y:S01]  /*3960*/  IMAD.IADD R0, R5, 0x1, R0 ;  /* 0x0000000105007824 */ /* 0x000fe200078e0200 */
[----:B------:R-:W0:Y:S04]  /*3970*/  S2R R4, SR_LANEID ;  /* 0x0000000000047919 */ /* 0x000e280000000000 */
[----:B------:R-:W-:-:S05]  /*3980*/  SEL R3, R0, 0x1f, P0 ;  /* 0x0000001f00037807 */ /* 0x000fca0000000000 */
[----:B------:R-:W-:Y:S04]  /*3990*/  SHFL.DOWN PT, R6, R10, 0x1, R3 ;  /* 0x082000000a067989 */ /* 0x000fe800000e0003 */
[----:B------:R-:W1:Y:S01]  /*39a0*/  SHFL.DOWN PT, R7, R11, 0x1, R3 ;  /* 0x082000000b077989 */ /* 0x000e6200000e0003 */
[C---:B0-----:R-:W-:Y:S01]  /*39b0*/  ISETP.GE.AND P0, PT, R4.reuse, R3, PT ;  /* 0x000000030400720c */ /* 0x041fe20003f06270 */
[C---:B------:R-:W-:Y:S01]  /*39c0*/  VIADD R0, R4.reuse, 0x2 ;  /* 0x0000000204007836 */ /* 0x040fe20000000000 */
[----:B------:R-:W-:Y:S01]  /*39d0*/  ISETP.NE.AND P1, PT, R4, RZ, PT ;  /* 0x000000ff0400720c */ /* 0x000fe20003f25270 */
[----:B-1----:R-:W-:-:S10]  /*39e0*/  DADD R6, R6, R10 ;  /* 0x0000000006067229 */ /* 0x002fd4000000000a */
[----:B------:R-:W-:Y:S02]  /*39f0*/  FSEL R8, R6, R10, !P0 ;  /* 0x0000000a06087208 */ /* 0x000fe40004000000 */
[----:B------:R-:W-:Y:S02]  /*3a00*/  FSEL R9, R7, R11, !P0 ;  /* 0x0000000b07097208 */ /* 0x000fe40004000000 */
[----:B------:R-:W-:Y:S01]  /*3a10*/  ISETP.GT.AND P0, PT, R0, R3, PT ;  /* 0x000000030000720c */ /* 0x000fe20003f04270 */
[----:B------:R-:W-:Y:S01]  /*3a20*/  SHFL.DOWN PT, R6, R8, 0x2, R3 ;  /* 0x0840000008067989 */ /* 0x000fe200000e0003 */
[----:B------:R-:W-:-:S03]  /*3a30*/  VIADD R0, R4, 0x4 ;  /* 0x0000000404007836 */ /* 0x000fc60000000000 */
[----:B------:R-:W0:Y:S02]  /*3a40*/  SHFL.DOWN PT, R7, R9, 0x2, R3 ;  /* 0x0840000009077989 */ /* 0x000e2400000e0003 */
[----:B0-----:R-:W-:-:S10]  /*3a50*/  DADD R6, R6, R8 ;  /* 0x0000000006067229 */ /* 0x001fd40000000008 */
[----:B------:R-:W-:Y:S02]  /*3a60*/  FSEL R12, R8, R6, P0 ;  /* 0x00000006080c7208 */ /* 0x000fe40000000000 */
[----:B------:R-:W-:Y:S02]  /*3a70*/  FSEL R13, R9, R7, P0 ;  /* 0x00000007090d7208 */ /* 0x000fe40000000000 */
[----:B------:R-:W-:Y:S01]  /*3a80*/  ISETP.GT.AND P0, PT, R0, R3, PT ;  /* 0x000000030000720c */ /* 0x000fe20003f04270 */
[----:B------:R-:W-:Y:S01]  /*3a90*/  SHFL.DOWN PT, R6, R12, 0x4, R3 ;  /* 0x088000000c067989 */ /* 0x000fe200000e0003 */
[----:B------:R-:W-:-:S03]  /*3aa0*/  IADD3 R0, PT, PT, R4, 0x8, RZ ;  /* 0x0000000804007810 */ /* 0x000fc60007ffe0ff */
[----:B------:R-:W0:Y:S02]  /*3ab0*/  SHFL.DOWN PT, R7, R13, 0x4, R3 ;  /* 0x088000000d077989 */ /* 0x000e2400000e0003 */
[----:B0-----:R-:W-:-:S10]  /*3ac0*/  DADD R6, R6, R12 ;  /* 0x0000000006067229 */ /* 0x001fd4000000000c */
[----:B------:R-:W-:Y:S02]  /*3ad0*/  FSEL R8, R12, R6, P0 ;  /* 0x000000060c087208 */ /* 0x000fe40000000000 */
[----:B------:R-:W-:Y:S02]  /*3ae0*/  FSEL R9, R13, R7, P0 ;  /* 0x000000070d097208 */ /* 0x000fe40000000000 */
[----:B------:R-:W-:Y:S01]  /*3af0*/  ISETP.GT.AND P0, PT, R0, R3, PT ;  /* 0x000000030000720c */ /* 0x000fe20003f04270 */
[----:B------:R-:W-:Y:S01]  /*3b00*/  SHFL.DOWN PT, R6, R8, 0x8, R3 ;  /* 0x0900000008067989 */ /* 0x000fe200000e0003 */
[----:B------:R-:W-:Y:S01]  /*3b10*/  VIADD R0, R4, 0x10 ;  /* 0x0000001004007836 */ /* 0x000fe20000000000 */
[----:B------:R-:W-:Y:S02]  /*3b20*/  @!P1 SHF.R.U32.HI R4, RZ, 0x2, R2 ;  /* 0x00000002ff049819 */ /* 0x000fe40000011602 */
[----:B------:R-:W0:Y:S02]  /*3b30*/  SHFL.DOWN PT, R7, R9, 0x8, R3 ;  /* 0x0900000009077989 */ /* 0x000e2400000e0003 */
[----:B------:R-:W-:Y:S01]  /*3b40*/  @!P1 LOP3.LUT R4, R4, 0xf8, RZ, 0xc0, !PT ;  /* 0x000000f804049812 */ /* 0x000fe200078ec0ff */
[----:B------:R-:W1:Y:S01]  /*3b50*/  @!P1 S2R R13, SR_CgaCtaId ;  /* 0x00000000000d9919 */ /* 0x000e620000008800 */
[----:B0-----:R-:W-:-:S10]  /*3b60*/  DADD R6, R6, R8 ;  /* 0x0000000006067229 */ /* 0x001fd40000000008 */
[----:B------:R-:W-:Y:S02]  /*3b70*/  FSEL R10, R8, R6, P0 ;  /* 0x00000006080a7208 */ /* 0x000fe40000000000 */
[----:B------:R-:W-:Y:S02]  /*3b80*/  FSEL R11, R9, R7, P0 ;  /* 0x00000007090b7208 */ /* 0x000fe40000000000 */
[----:B------:R-:W-:Y:S01]  /*3b90*/  ISETP.GT.AND P0, PT, R0, R3, PT ;  /* 0x000000030000720c */ /* 0x000fe20003f04270 */
[----:B------:R-:W-:Y:S01]  /*3ba0*/  SHFL.DOWN PT, R6, R10, 0x10, R3 ;  /* 0x0a0000000a067989 */ /* 0x000fe200000e0003 */
[----:B------:R-:W-:-:S03]  /*3bb0*/  @!P1 MOV R8, 0x400 ;  /* 0x0000040000089802 */ /* 0x000fc60000000f00 */
[----:B------:R-:W0:Y:S01]  /*3bc0*/  SHFL.DOWN PT, R7, R11, 0x10, R3 ;  /* 0x0a0000000b077989 */ /* 0x000e2200000e0003 */
[----:B-1----:R-:W-:-:S05]  /*3bd0*/  @!P1 LEA R13, R13, R8, 0x18 ;  /* 0x000000080d0d9211 */ /* 0x002fca00078ec0ff */
[----:B------:R-:W-:Y:S01]  /*3be0*/  @!P1 IMAD.IADD R13, R4, 0x1, R13 ;  /* 0x00000001040d9824 */ /* 0x000fe200078e020d */
[----:B0-----:R-:W-:-:S10]  /*3bf0*/  DADD R6, R6, R10 ;  /* 0x0000000006067229 */ /* 0x001fd4000000000a */
[----:B------:R-:W-:Y:S02]  /*3c00*/  FSEL R6, R10, R6, P0 ;  /* 0x000000060a067208 */ /* 0x000fe40000000000 */
[----:B------:R-:W-:Y:S02]  /*3c10*/  FSEL R7, R11, R7, P0 ;  /* 0x000000070b077208 */ /* 0x000fe40000000000 */
[----:B------:R-:W-:-:S03]  /*3c20*/  ISETP.NE.AND P0, PT, R2, RZ, PT ;  /* 0x000000ff0200720c */ /* 0x000fc60003f05270 */
[----:B------:R1:W-:Y:S01]  /*3c30*/  @!P1 STS.64 [R13+0x10], R6 ;  /* 0x000010060d009388 */ /* 0x0003e20000000a00 */
[----:B------:R-:W-:Y:S09]  /*3c40*/  BAR.SYNC.DEFER_BLOCKING 0x0 ;  /* 0x0000000000007b1d */ /* 0x000ff20000010000 */
[----:B------:R-:W-:Y:S05]  /*3c50*/  @P0 BRA `(.L_x_80) ;  /* 0x0000018c00640947 */ /* 0x000fea0003800000 */
[----:B------:R-:W0:Y:S01]  /*3c60*/  S2UR UR5, SR_CgaCtaId ;  /* 0x00000000000579c3 */ /* 0x000e220000008800 */
[----:B------:R-:W-:Y:S01]  /*3c70*/  UMOV UR4, 0x400 ;  /* 0x0000040000047882 */ /* 0x000fe20000000000 */
[----:B------:R-:W-:Y:S01]  /*3c80*/  ISETP.GT.AND P1, PT, R5, 0x20, PT ;  /* 0x000000200500780c */ /* 0x000fe20003f24270 */
[----:B0-----:R-:W-:-:S09]  /*3c90*/  ULEA UR4, UR5, UR4, 0x18 ;  /* 0x0000000405047291 */ /* 0x001fd2000f8ec0ff */
[----:B------:R-:W0:Y:S04]  /*3ca0*/  LDS.64 R2, [UR4+0x18] ;  /* 0x00001804ff027984 */ /* 0x000e280008000a00 */
[----:B------:R-:W2:Y:S04]  /*3cb0*/  LDS.128 R8, [UR4+0x20] ;  /* 0x00002004ff087984 */ /* 0x000ea80008000c00 */
[----:B-1----:R-:W1:Y:S01]  /*3cc0*/  LDS.128 R12, [UR4+0x30] ;  /* 0x00003004ff0c7984 */ /* 0x002e620008000c00 */
[----:B0-----:R-:W-:-:S10]  /*3cd0*/  DADD R2, R6, R2 ;  /* 0x0000000006027229 */ /* 0x001fd40000000002 */
        /* <DEDUP_REMOVED lines=55> */
[----:B------:R-:W-:-:S04]  /*4050*/  ISETP.GT.AND P1, PT, R5, 0x1c0, PT ;  /* 0x000001c00500780c */ /* 0x000fc80003f24270 */
[----:B0-----:R-:W-:-:S10]  /*4060*/  DADD R8, R8, R2 ;  /* 0x0000000008087229 */ /* 0x001fd40000000002 */
[----:B------:R-:W-:Y:S02]  /*4070*/  FSEL R2, R8, R2, P1 ;  /* 0x0000000208027208 */ /* 0x000fe40000800000 */
[----:B------:R-:W-:Y:S02]  /*4080*/  FSEL R3, R9, R3, P1 ;  /* 0x0000000309037208 */ /* 0x000fe40000800000 */
[----:B------:R-:W-:-:S04]  /*4090*/  ISETP.GT.AND P1, PT, R5, 0x1e0, PT ;  /* 0x000001e00500780c */ /* 0x000fc80003f24270 */
[----:B------:R-:W-:-:S10]  /*40a0*/  DADD R10, R2, R10 ;  /* 0x00000000020a7229 */ /* 0x000fd4000000000a */
[----:B------:R-:W-:Y:S02]  /*40b0*/  FSEL R6, R10, R2, P1 ;  /* 0x000000020a067208 */ /* 0x000fe40000800000 */
[----:B------:R-:W-:Y:S01]  /*40c0*/  FSEL R7, R11, R3, P1 ;  /* 0x000000030b077208 */ /* 0x000fe20000800000 */
[----:B------:R-:W-:Y:S06]  /*40d0*/  BRA `(.L_x_80) ;  /* 0x0000018800447947 */ /* 0x000fec0003800000 */
.L_x_31:
[----:B------:R-:W0:Y:S01]  /*40e0*/  S2R R4, SR_TID.X ;  /* 0x0000000000047919 */ /* 0x000e220000002100 */
[----:B------:R-:W0:Y:S01]  /*40f0*/  LDC R3, c[0x0][0x380] ;  /* 0x0000e000ff037b82 */ /* 0x000e220000000800 */
[----:B------:R-:W-:Y:S01]  /*4100*/  UMOV UR6, 0x3b39803f ;  /* 0x3b39803f00067882 */ /* 0x000fe20000000000 */
[----:B------:R-:W-:Y:S01]  /*4110*/  UMOV UR7, 0x3c7abc9e ;  /* 0x3c7abc9e00077882 */ /* 0x000fe20000000000 */
[----:B------:R-:W-:Y:S05]  /*4120*/  BSSY.RECONVERGENT B1, `(.L_x_81) ;  /* 0x0000047000017945 */ /* 0x000fea0003800200 */
[----:B------:R-:W1:Y:S01]  /*4130*/  LDC.64 R6, c[0x0][0x3e8] ;  /* 0x0000fa00ff067b82 */ /* 0x000e620000000a00 */
[----:B0-----:R-:W-:Y:S01]  /*4140*/  IADD3 R4, PT, PT, R3, UR4, R4 ;  /* 0x0000000403047c10 */ /* 0x001fe2000fffe004 */
[----:B------:R-:W1:Y:S03]  /*4150*/  LDCU.64 UR4, c[0x0][0x3f0] ;  /* 0x00007e00ff0477ac */ /* 0x000e660008000a00 */
[----:B------:R-:W1:Y:S02]  /*4160*/  I2F.F64 R2, R4 ;  /* 0x0000000400027312 */ /* 0x000e640000201c00 */
[----:B-1----:R-:W-:Y:S01]  /*4170*/  DFMA R2, R2, UR4, R6 ;  /* 0x0000000402027c2b */ /* 0x002fe20008000006 */
[----:B------:R-:W-:Y:S01]  /*4180*/  UMOV UR4, 0xfefa39ef ;  /* 0xfefa39ef00047882 */ /* 0x000fe20000000000 */
[----:B------:R-:W-:Y:S01]  /*4190*/  IMAD.MOV.U32 R6, RZ, RZ, 0x652b82fe ;  /* 0x652b82feff067424 */ /* 0x000fe200078e00ff */
[----:B------:R-:W-:Y:S01]  /*41a0*/  UMOV UR5, 0x3fe62e42 ;  /* 0x3fe62e4200057882 */ /* 0x000fe20000000000 */
[----:B------:R-:W-:-:S04]  /*41b0*/  IMAD.MOV.U32 R7, RZ, RZ, 0x3ff71547 ;  /* 0x3ff71547ff077424 */ /* 0x000fc800078e00ff */
[C---:B------:R-:W-:Y:S02]  /*41c0*/  DADD R14, R2.reuse, 1 ;  /* 0x3ff00000020e7429 */ /* 0x040fe40000000000 */
[----:B------:R-:W-:Y:S01]  /*41d0*/  DFMA R10, R2, R6, 6.75539944105574400000e+15 ;  /* 0x43380000020a742b */ /* 0x000fe20000000006 */
[----:B------:R-:W-:-:S07]  /*41e0*/  FSETP.GEU.AND P1, PT, |R3|, 4.1917929649353027344, PT ;  /* 0x4086232b0300780b */ /* 0x000fce0003f2e200 */
[----:B------:R-:W-:Y:S01]  /*41f0*/  DADD R6, R10, -6.75539944105574400000e+15 ;  /* 0xc33800000a067429 */ /* 0x000fe20000000000 */
[----:B------:R-:W-:Y:S01]  /*4200*/  ISETP.GT.AND P3, PT, R15, 0xfffff, PT ;  /* 0x000fffff0f00780c */ /* 0x000fe20003f64270 */
[----:B------:R-:W-:-:S06]  /*4210*/  IMAD.MOV.U32 R0, RZ, RZ, R15 ;  /* 0x000000ffff007224 */ /* 0x000fcc00078e000f */
[----:B------:R-:W-:-:S08]  /*4220*/  DFMA R8, R6, -UR4, R2 ;  /* 0x8000000406087c2b */ /* 0x000fd00008000002 */
        /* <DEDUP_REMOVED lines=28> */
[----:B------:R-:W-:Y:S01]  /*43f0*/  UMOV UR7, 0x3fe00000 ;  /* 0x3fe0000000077882 */ /* 0x000fe20000000000 */
[----:B------:R-:W-:Y:S02]  /*4400*/  IMAD.MOV.U32 R8, RZ, RZ, R14 ;  /* 0x000000ffff087224 */ /* 0x000fe400078e000e */
[----:B------:R-:W-:-:S03]  /*4410*/  IMAD.MOV.U32 R9, RZ, RZ, R15 ;  /* 0x000000ffff097224 */ /* 0x000fc600078e000f */
[----:B------:R-:W-:-:S03]  /*4420*/  DFMA R12, R6, R12, UR6 ;  /* 0x00000006060c7e2b */ /* 0x000fc6000800000c */
[----:B------:R-:W-:-:S05]  /*4430*/  @!P3 DMUL R8, R8, 1.80143985094819840000e+16 ;  /* 0x435000000808b828 */ /* 0x000fca0000000000 */
[----:B------:R-:W-:-:S05]  /*4440*/  DFMA R12, R6, R12, 1 ;  /* 0x3ff00000060c742b */ /* 0x000fca000000000c */
[----:B------:R-:W-:-:S03]  /*4450*/  @!P3 IMAD.MOV.U32 R0, RZ, RZ, R9 ;  /* 0x000000ffff00b224 */ /* 0x000fc600078e0009 */
[----:B------:R-:W-:Y:S01]  /*4460*/  DFMA R12, R6, R12, 1 ;  /* 0x3ff00000060c742b */ /* 0x000fe2000000000c */
[----:B------:R-:W-:-:S05]  /*4470*/  VIADD R5, R0, 0xffffffff ;  /* 0xffffffff00057836 */ /* 0x000fca0000000000 */
[----:B------:R-:W-:Y:S01]  /*4480*/  ISETP.GT.U32.AND P0, PT, R5, 0x7feffffe, PT ;  /* 0x7feffffe0500780c */ /* 0x000fe20003f04070 */
[----:B------:R-:W-:-:S03]  /*4490*/  IMAD.MOV.U32 R5, RZ, RZ, -0x3ff ;  /* 0xfffffc01ff057424 */ /* 0x000fc600078e00ff */
[----:B------:R-:W-:Y:S02]  /*44a0*/  IMAD R7, R10, 0x100000, R13 ;  /* 0x001000000a077824 */ /* 0x000fe400078e020d */
[----:B------:R-:W-:Y:S01]  /*44b0*/  IMAD.MOV.U32 R6, RZ, RZ, R12 ;  /* 0x000000ffff067224 */ /* 0x000fe200078e000c */
[----:B------:R-:W-:Y:S06]  /*44c0*/  @!P1 BRA `(.L_x_82) ;  /* 0x0000000000309947 */ /* 0x000fec0003800000 */
[----:B------:R-:W-:Y:S01]  /*44d0*/  FSETP.GEU.AND P2, PT, |R3|, 4.2275390625, PT ;  /* 0x408748000300780b */ /* 0x000fe20003f4e200 */
[C---:B------:R-:W-:Y:S02]  /*44e0*/  DADD R16, R2.reuse, +INF ;  /* 0x7ff0000002107429 */ /* 0x040fe40000000000 */
[----:B------:R-:W-:-:S08]  /*44f0*/  DSETP.GEU.AND P1, PT, R2, RZ, PT ;  /* 0x000000ff0200722a */ /* 0x000fd00003f2e000 */
[----:B------:R-:W-:Y:S02]  /*4500*/  FSEL R7, R17, RZ, P1 ;  /* 0x000000ff11077208 */ /* 0x000fe40000800000 */
[----:B------:R-:W-:-:S04]  /*4510*/  @!P2 LEA.HI R6, R10, R10, RZ, 0x1 ;  /* 0x0000000a0a06a211 */ /* 0x000fc800078f08ff */
[----:B------:R-:W-:Y:S02]  /*4520*/  @!P2 SHF.R.S32.HI R11, RZ, 0x1, R6 ;  /* 0x00000001ff0ba819 */ /* 0x000fe40000011406 */
[----:B------:R-:W-:-:S03]  /*4530*/  FSEL R6, R16, RZ, P1 ;  /* 0x000000ff10067208 */ /* 0x000fc60000800000 */
[----:B------:R-:W-:Y:S02]  /*4540*/  @!P2 IMAD.IADD R10, R10, 0x1, -R11 ;  /* 0x000000010a0aa824 */ /* 0x000fe400078e0a0b */
[----:B------:R-:W-:-:S03]  /*4550*/  @!P2 IMAD R13, R11, 0x100000, R13 ;  /* 0x001000000b0da824 */ /* 0x000fc600078e020d */
[----:B------:R-:W-:Y:S01]  /*4560*/  @!P2 LEA R11, R10, 0x3ff00000, 0x14 ;  /* 0x3ff000000a0ba811 */ /* 0x000fe200078ea0ff */
[----:B------:R-:W-:-:S06]  /*4570*/  @!P2 IMAD.MOV.U32 R10, RZ, RZ, RZ ;  /* 0x000000ffff0aa224 */ /* 0x000fcc00078e00ff */
[----:B------:R-:W-:-:S11]  /*4580*/  @!P2 DMUL R6, R12, R10 ;  /* 0x0000000a0c06a228 */ /* 0x000fd60000000000 */
.L_x_82:
[----:B------:R-:W-:Y:S05]  /*4590*/  BSYNC.RECONVERGENT B1 ;  /* 0x0000000000017941 */ /* 0x000fea0003800200 */
.L_x_81:
[----:B------:R-:W-:Y:S01]  /*45a0*/  BSSY.RECONVERGENT B1, `(.L_x_83) ;  /* 0x0000049000017945 */ /* 0x000fe20003800200 */
[----:B------:R-:W-:Y:S02]  /*45b0*/  @!P3 IMAD.MOV.U32 R5, RZ, RZ, -0x435 ;  /* 0xfffffbcbff05b424 */ /* 0x000fe400078e00ff */
[----:B------:R-:W-:Y:S01]  /*45c0*/  @!P3 IMAD.MOV.U32 R14, RZ, RZ, R8 ;  /* 0x000000ffff0eb224 */ /* 0x000fe200078e0008 */
[----:B------:R-:W-:Y:S06]  /*45d0*/  @P0 BRA `(.L_x_84) ;  /* 0x0000000000fc0947 */ /* 0x000fec0003800000 */
[----:B------:R-:W-:Y:S01]  /*45e0*/  LOP3.LUT R8, R0, 0xfffff, RZ, 0xc0, !PT ;  /* 0x000fffff00087812 */ /* 0x000fe200078ec0ff */
[----:B------:R-:W-:Y:S01]  /*45f0*/  IMAD.MOV.U32 R12, RZ, RZ, RZ ;  /* 0x000000ffff0c7224 */ /* 0x000fe200078e00ff */
[----:B------:R-:W-:Y:S01]  /*4600*/  UMOV UR6, 0x3ae80f1e ;  /* 0x3ae80f1e00067882 */ /* 0x000fe20000000000 */
[----:B------:R-:W-:Y:S01]  /*4610*/  IMAD.MOV.U32 R18, RZ, RZ, -0x748574fc ;  /* 0x8b7a8b04ff127424 */ /* 0x000fe200078e00ff */
[----:B------:R-:W-:Y:S01]  /*4620*/  LOP3.LUT R9, R8, 0x3ff00000, RZ, 0xfc, !PT ;  /* 0x3ff0000008097812 */ /* 0x000fe200078efcff */
[----:B------:R-:W-:Y:S01]  /*4630*/  IMAD.MOV.U32 R8, RZ, RZ, R14 ;  /* 0x000000ffff087224 */ /* 0x000fe200078e000e */
[----:B------:R-:W-:Y:S01]  /*4640*/  UMOV UR7, 0x3eb1380b ;  /* 0x3eb1380b00077882 */ /* 0x000fe20000000000 */
[----:B------:R-:W-:Y:S01]  /*4650*/  IMAD.MOV.U32 R19, RZ, RZ, 0x3ed0ee25 ;  /* 0x3ed0ee25ff137424 */ /* 0x000fe200078e00ff */
[----:B------:R-:W-:Y:S01]  /*4660*/  ISETP.GE.U32.AND P0, PT, R9, 0x3ff6a09f, PT ;  /* 0x3ff6a09f0900780c */ /* 0x000fe20003f06070 */
[----:B------:R-:W-:Y:S01]  /*4670*/  HFMA2 R21, -RZ, RZ, 3.59375, 0 ;  /* 0x43300000ff157431 */ /* 0x000fe200000001ff */
        /* <DEDUP_REMOVED lines=36> */
[----:B------:R-:W-:-:S03]  /*48c0*/  DFMA R22, R20, -UR4, R8 ;  /* 0x8000000414167c2b */ /* 0x000fc60008000008 */
        /* <DEDUP_REMOVED lines=16> */
.L_x_84:
[----:B------:R-:W-:Y:S01]  /*49d0*/  IMAD.MOV.U32 R10, RZ, RZ, 0x0 ;  /* 0x00000000ff0a7424 */ /* 0x000fe200078e00ff */
[----:B------:R-:W-:Y:S01]  /*49e0*/  LOP3.LUT P0, RZ, R9, 0x7fffffff, RZ, 0xc0, !PT ;  /* 0x7fffffff09ff7812 */ /* 0x000fe2000780c0ff */
[----:B------:R-:W-:-:S06]  /*49f0*/  IMAD.MOV.U32 R11, RZ, RZ, 0x7ff00000 ;  /* 0x7ff00000ff0b7424 */ /* 0x000fcc00078e00ff */
[----:B------:R-:W-:-:S10]  /*4a00*/  DFMA R10, R8, R10, +INF ;  /* 0x7ff00000080a742b */ /* 0x000fd4000000000a */
[----:B------:R-:W-:Y:S02]  /*4a10*/  FSEL R8, R10, RZ, P0 ;  /* 0x000000ff0a087208 */ /* 0x000fe40000000000 */
[----:B------:R-:W-:-:S07]  /*4a20*/  FSEL R9, R11, -QNAN , P0 ;  /* 0xfff000000b097808 */ /* 0x000fce0000000000 */
.L_x_85:
[----:B------:R-:W-:Y:S05]  /*4a30*/  BSYNC.RECONVERGENT B1 ;  /* 0x0000000000017941 */ /* 0x000fea0003800200 */
.L_x_83:
        /* <DEDUP_REMOVED lines=26> */
[----:B------:R-:W-:-:S07]  /*4be0*/  IMAD.MOV.U32 R7, RZ, RZ, R15 ;  /* 0x000000ffff077224 */ /* 0x000fce00078e000f */
.L_x_87:
[----:B------:R-:W-:Y:S05]  /*4bf0*/  BSYNC.RECONVERGENT B1 ;  /* 0x0000000000017941 */ /* 0x000fea0003800200 */
.L_x_86:
        /* <DEDUP_REMOVED lines=54> */
[----:B------:R-:W-:-:S07]  /*4f60*/  IMAD.MOV.U32 R17, RZ, RZ, R25 ;  /* 0x000000ffff117224 */ /* 0x000fce00078e0019 */
[----:B------:R-:W-:Y:S05]  /*4f70*/  CALL.REL.NOINC `($__internal_1_$__cuda_sm20_dsqrt_rn_f64_mediumpath_v1) ;  /* 0x0000018000247944 */ /* 0x000fea0003c00000 */
.L_x_89:
[----:B------:R-:W-:Y:S05]  /*4f80*/  BSYNC.RECONVERGENT B1 ;  /* 0x0000000000017941 */ /* 0x000fea0003800200 */
.L_x_88:
        /* <DEDUP_REMOVED lines=11> */
.L_x_91:
[----:B------:R-:W-:Y:S05]  /*5040*/  BSYNC.RECONVERGENT B1 ;  /* 0x0000000000017941 */ /* 0x000fea0003800200 */
.L_x_90:
        /* <DEDUP_REMOVED lines=15> */
.L_x_93:
[----:B------:R-:W-:Y:S05]  /*5140*/  BSYNC.RECONVERGENT B1 ;  /* 0x0000000000017941 */ /* 0x000fea0003800200 */
.L_x_92:
        /* <DEDUP_REMOVED lines=25> */
[----:B------:R-:W-:Y:S01]  /*52e0*/  MOV R20, R14 ;  /* 0x0000000e00147202 */ /* 0x000fe20000000f00 */
[----:B------:R-:W-:-:S07]  /*52f0*/  IMAD.MOV.U32 R21, RZ, RZ, R15 ;  /* 0x000000ffff157224 */ /* 0x000fce00078e000f */
.L_x_97:
[----:B------:R-:W-:Y:S05]  /*5300*/  BSYNC.RECONVERGENT B4 ;  /* 0x0000000000047941 */ /* 0x000fea0003800200 */
.L_x_96:
[----:B------:R-:W-:-:S07]  /*5310*/  VIADD R0, R17, 0x1 ;  /* 0x0000000111007836 */ /* 0x000fce0000000000 */
.L_x_95:
[----:B------:R-:W-:Y:S05]  /*5320*/  BSYNC.RECONVERGENT B1 ;  /* 0x0000000000017941 */ /* 0x000fea0003800200 */
.L_x_94:
        /* <DEDUP_REMOVED lines=12> */
[----:B------:R0:W5:Y:S01]  /*53f0*/  LDG.E.128.CONSTANT R12, desc[UR10][R24.64+0x20] ;  /* 0x0000200a180c7981 */ /* 0x000162000c1e9d00 */
[----:B------:R-:W-:Y:S01]  /*5400*/  BSSY.RECONVERGENT B1, `(.L_x_98) ;  /* 0x0000041000017945 */ /* 0x000fe20003800200 */
[----:B------:R-:W-:Y:S01]  /*5410*/  DFMA R22, R2, -R22, 6.75539944105574400000e+15 ;  /* 0x433800000216742b */ /* 0x000fe20000000816 */
[----:B------:R-:W-:Y:S01]  /*5420*/  ISETP.NE.U32.AND P0, PT, R5, 0x1, PT ;  /* 0x000000010500780c */ /* 0x000fe20003f05070 */
[----:B------:R-:W-:-:S06]  /*5430*/  IMAD.MOV.U32 R5, RZ, RZ, 0x3da8ff83 ;  /* 0x3da8ff83ff057424 */ /* 0x000fcc00078e00ff */
        /* <DEDUP_REMOVED lines=30> */
[----:B------:R-:W-:Y:S01]  /*5620*/  IMAD.MOV.U32 R28, RZ, RZ, 0x20fd8164 ;  /* 0x20fd8164ff1c7424 */ /* 0x000fe200078e00ff */
[----:B------:R-:W-:Y:S01]  /*5630*/  FSEL R29, -R5, 0.11223486810922622681, !P0 ;  /* 0x3de5db65051d7808 */ /* 0x000fe20004000100 */
[----:B------:R-:W-:-:S03]  /*5640*/  UMOV UR5, 0x3fc55555 ;  /* 0x3fc5555500057882 */ /* 0x000fc60000000000 */
[----:B------:R-:W-:Y:S01]  /*5650*/  FSEL R28, R28, -8.06006814911005101289e+34, !P0 ;  /* 0xf9785eba1c1c7808 */ /* 0x000fe20004000000 */
        /* <DEDUP_REMOVED lines=27> */
.L_x_99:
[----:B------:R-:W-:Y:S05]  /*5810*/  BSYNC.RECONVERGENT B1 ;  /* 0x0000000000017941 */ /* 0x000fea0003800200 */
.L_x_98:
[----:B------:R-:W-:Y:S01]  /*5820*/  DADD R30, R10, 1 ;  /* 0x3ff000000a1e7429 */ /* 0x000fe20000000000 */
[----:B------:R-:W-:Y:S01]  /*5830*/  BSSY.RECONVERGENT B1, `(.L_x_100) ;  /* 0x000001f000017945 */ /* 0x000fe20003800200 */
[----:B-----5:R-:W-:Y:S01]  /*5840*/  DFMA R8, R24, R8, R12 ;  /* 0x000000081808722b */ /* 0x020fe2000000000c */
[----:B------:R-:W-:-:S03]  /*5850*/  IMAD.MOV.U32 R10, RZ, RZ, 0x1 ;  /* 0x00000001ff0a7424 */ /* 0x000fc600078e00ff */
[----:B------:R-:W0:Y:S04]  /*5860*/  MUFU.RCP64H R11, R31 ;  /* 0x0000001f000b7308 */ /* 0x000e280000001800 */
[----:B------:R-:W-:-:S08]  /*5870*/  DFMA R8, R24, R8, R14 ;  /* 0x000000081808722b */ /* 0x000fd0000000000e */
[----:B------:R-:W-:Y:S02]  /*5880*/  DFMA R20, R8, R20, R20 ;  /* 0x000000140814722b */ /* 0x000fe40000000014 */
[----:B------:R-:W-:Y:S02]  /*5890*/  DFMA R8, R24, R8, 1 ;  /* 0x3ff000001808742b */ /* 0x000fe40000000008 */
[----:B0-----:R-:W-:-:S08]  /*58a0*/  DFMA R2, -R30, R10, 1 ;  /* 0x3ff000001e02742b */ /* 0x001fd0000000010a */
[----:B------:R-:W-:Y:S02]  /*58b0*/  FSEL R12, R8, R20, !P0 ;  /* 0x00000014080c7208 */ /* 0x000fe40004000000 */
[----:B------:R-:W-:Y:S01]  /*58c0*/  FSEL R13, R9, R21, !P0 ;  /* 0x00000015090d7208 */ /* 0x000fe20004000000 */
[----:B------:R-:W-:Y:S01]  /*58d0*/  DFMA R8, R2, R2, R2 ;  /* 0x000000020208722b */ /* 0x000fe20000000002 */
[----:B------:R-:W-:-:S04]  /*58e0*/  LOP3.LUT P0, RZ, R0, 0x2, RZ, 0xc0, !PT ;  /* 0x0000000200ff7812 */ /* 0x000fc8000780c0ff */
        /* <DEDUP_REMOVED lines=19> */
.L_x_101:
[----:B------:R-:W-:Y:S05]  /*5a20*/  BSYNC.RECONVERGENT B1 ;  /* 0x0000000000017941 */ /* 0x000fea0003800200 */
.L_x_100:
[----:B------:R-:W0:Y:S01]  /*5a30*/  LDC.64 R2, c[0x0][0x3e8] ;  /* 0x0000fa00ff027b82 */ /* 0x000e220000000a00 */
[----:B------:R-:W-:Y:S01]  /*5a40*/  VIADD R0, R4, 0x200 ;  /* 0x0000020004007836 */ /* 0x000fe20000000000 */
[----:B------:R-:W0:Y:S01]  /*5a50*/  LDCU.64 UR4, c[0x0][0x3f0] ;  /* 0x00007e00ff0477ac */ /* 0x000e220008000a00 */
[----:B------:R-:W-:Y:S01]  /*5a60*/  IMAD.MOV.U32 R8, RZ, RZ, 0x652b82fe ;  /* 0x652b82feff087424 */ /* 0x000fe200078e00ff */
[----:B------:R-:W-:Y:S01]  /*5a70*/  BSSY.RECONVERGENT B1, `(.L_x_102) ;  /* 0x000004c000017945 */ /* 0x000fe20003800200 */
[----:B------:R-:W0:Y:S01]  /*5a80*/  I2F.F64 R6, R0 ;  /* 0x0000000000067312 */ /* 0x000e220000201c00 */
[----:B------:R-:W-:Y:S01]  /*5a90*/  IMAD.MOV.U32 R9, RZ, RZ, 0x3ff71547 ;  /* 0x3ff71547ff097424 */ /* 0x000fe200078e00ff */
[----:B------:R-:W-:Y:S01]  /*5aa0*/  UMOV UR6, 0x3b39803f ;  /* 0x3b39803f00067882 */ /* 0x000fe20000000000 */
[----:B------:R-:W-:Y:S01]  /*5ab0*/  UMOV UR7, 0x3c7abc9e ;  /* 0x3c7abc9e00077882 */ /* 0x000fe20000000000 */
[----:B------:R-:W-:Y:S01]  /*5ac0*/  IMAD.MOV.U32 R20, RZ, RZ, -0x3ff ;  /* 0xfffffc01ff147424 */ /* 0x000fe200078e00ff */
[----:B0-----:R-:W-:Y:S01]  /*5ad0*/  DFMA R6, R6, UR4, R2 ;  /* 0x0000000406067c2b */ /* 0x001fe20008000002 */
[----:B------:R-:W-:Y:S01]  /*5ae0*/  UMOV UR4, 0xfefa39ef ;  /* 0xfefa39ef00047882 */ /* 0x000fe20000000000 */
[----:B------:R-:W-:-:S06]  /*5af0*/  UMOV UR5, 0x3fe62e42 ;  /* 0x3fe62e4200057882 */ /* 0x000fcc0000000000 */
[C---:B------:R-:W-:Y:S02]  /*5b00*/  DFMA R8, R6.reuse, R8, 6.75539944105574400000e+15 ;  /* 0x433800000608742b */ /* 0x040fe40000000008 */
[----:B------:R-:W-:Y:S01]  /*5b10*/  DADD R12, R6, 1 ;  /* 0x3ff00000060c7429 */ /* 0x000fe20000000000 */
[----:B------:R-:W-:-:S05]  /*5b20*/  FSETP.GEU.AND P2, PT, |R7|, 4.1917929649353027344, PT ;  /* 0x4086232b0700780b */ /* 0x000fca0003f4e200 */
[----:B------:R-:W-:-:S04]  /*5b30*/  DADD R2, R8, -6.75539944105574400000e+15 ;  /* 0xc338000008027429 */ /* 0x000fc80000000000 */
[----:B------:R-:W-:Y:S01]  /*5b40*/  ISETP.GT.AND P0, PT, R13, 0xfffff, PT ;  /* 0x000fffff0d00780c */ /* 0x000fe20003f04270 */
[----:B------:R-:W-:Y:S01]  /*5b50*/  IMAD.MOV.U32 R14, RZ, RZ, R12 ;  /* 0x000000ffff0e7224 */ /* 0x000fe200078e000c */
[----:B------:R-:W-:Y:S01]  /*5b60*/  MOV R5, R13 ;  /* 0x0000000d00057202 */ /* 0x000fe20000000f00 */
[----:B------:R-:W-:Y:S01]  /*5b70*/  IMAD.MOV.U32 R15, RZ, RZ, R13 ;  /* 0x000000ffff0f7224 */ /* 0x000fe200078e000d */
[----:B------:R-:W-:-:S08]  /*5b80*/  DFMA R10, R2, -UR4, R6 ;  /* 0x80000004020a7c2b */ /* 0x000fd00008000006 */
        /* <DEDUP_REMOVED lines=9> */
[----:B------:R-:W-:Y:S02]  /*5c20*/  @!P0 IMAD.MOV.U32 R5, RZ, RZ, R15 ;  /* 0x000000ffff058224 */ /* 0x000fe400078e000f */
[----:B------:R-:W-:Y:S01]  /*5c30*/  @!P0 IMAD.MOV.U32 R12, RZ, RZ, R14 ;  /* 0x000000ffff0c8224 */ /* 0x000fe200078e000e */
[----:B------:R-:W-:Y:S01]  /*5c40*/  DFMA R2, R10, R2, UR6 ;  /* 0x000000060a027e2b */ /* 0x000fe20008000002 */
[----:B------:R-:W-:Y:S01]  /*5c50*/  UMOV UR6, 0x7c89eb71 ;  /* 0x7c89eb7100067882 */ /* 0x000fe20000000000 */
[----:B------:R-:W-:Y:S01]  /*5c60*/  UMOV UR7, 0x3efa0199 ;  /* 0x3efa019900077882 */ /* 0x000fe20000000000 */
[----:B------:R-:W-:-:S05]  /*5c70*/  VIADD R0, R5, 0xffffffff ;  /* 0xffffffff05007836 */ /* 0x000fca0000000000 */
[----:B------:R-:W-:Y:S01]  /*5c80*/  DFMA R2, R10, R2, UR6 ;  /* 0x000000060a027e2b */ /* 0x000fe20008000002 */
[----:B------:R-:W-:Y:S01]  /*5c90*/  UMOV UR6, 0x14761f65 ;  /* 0x14761f6500067882 */ /* 0x000fe20000000000 */
[----:B------:R-:W-:Y:S01]  /*5ca0*/  UMOV UR7, 0x3f2a01a0 ;  /* 0x3f2a01a000077882 */ /* 0x000fe20000000000 */
[----:B------:R-:W-:-:S05]  /*5cb0*/  ISETP.GE.U32.AND P1, PT, R0, 0x7fefffff, PT ;  /* 0x7fefffff0000780c */ /* 0x000fca0003f26070 */
[----:B------:R-:W-:Y:S01]  /*5cc0*/  DFMA R2, R10, R2, UR6 ;  /* 0x000000060a027e2b */ /* 0x000fe20008000002 */
[----:B------:R-:W-:Y:S01]  /*5cd0*/  UMOV UR6, 0x1852b7af ;  /* 0x1852b7af00067882 */ /* 0x000fe20000000000 */
[----:B------:R-:W-:-:S06]  /*5ce0*/  UMOV UR7, 0x3f56c16c ;  /* 0x3f56c16c00077882 */ /* 0x000fcc0000000000 */
[----:B------:R-:W-:Y:S01]  /*5cf0*/  DFMA R2, R10, R2, UR6 ;  /* 0x000000060a027e2b */ /* 0x000fe20008000002 */
[----:B------:R-:W-:Y:S01]  /*5d00*/  UMOV UR6, 0x11122322 ;  /* 0x1112232200067882 */ /* 0x000fe20000000000 */
[----:B------:R-:W-:Y:S01]  /*5d10*/  UMOV UR7, 0x3f811111 ;  /* 0x3f81111100077882 */ /* 0x000fe20000000000 */
[----:B------:R-:W-:Y:S01]  /*5d20*/  @P1 IMAD.MOV.U32 R16, RZ, RZ, 0x0 ;  /* 0x00000000ff101424 */ /* 0x000fe200078e00ff */
[----:B------:R-:W-:Y:S01]  /*5d30*/  @P1 LOP3.LUT P3, RZ, R15, 0x7fffffff, RZ, 0xc0, !PT ;  /* 0x7fffffff0fff1812 */ /* 0x000fe2000786c0ff */
[----:B------:R-:W-:-:S03]  /*5d40*/  @P1 IMAD.MOV.U32 R17, RZ, RZ, 0x7ff00000 ;  /* 0x7ff00000ff111424 */ /* 0x000fc600078e00ff */
[----:B------:R-:W-:Y:S01]  /*5d50*/  DFMA R2, R10, R2, UR6 ;  /* 0x000000060a027e2b */ /* 0x000fe20008000002 */
[----:B------:R-:W-:Y:S01]  /*5d60*/  UMOV UR6, 0x555502a1 ;  /* 0x555502a100067882 */ /* 0x000fe20000000000 */
[----:B------:R-:W-:Y:S01]  /*5d70*/  UMOV UR7, 0x3fa55555 ;  /* 0x3fa5555500077882 */ /* 0x000fe20000000000 */
[----:B------:R-:W-:-:S05]  /*5d80*/  @P1 DFMA R16, R14, R16, +INF ;  /* 0x7ff000000e10142b */ /* 0x000fca0000000010 */
[----:B------:R-:W-:Y:S01]  /*5d90*/  DFMA R2, R10, R2, UR6 ;  /* 0x000000060a027e2b */ /* 0x000fe20008000002 */
[----:B------:R-:W-:Y:S01]  /*5da0*/  UMOV UR6, 0x55555511 ;  /* 0x5555551100067882 */ /* 0x000fe20000000000 */
[----:B------:R-:W-:-:S03]  /*5db0*/  UMOV UR7, 0x3fc55555 ;  /* 0x3fc5555500077882 */ /* 0x000fc60000000000 */
[----:B------:R-:W-:Y:S02]  /*5dc0*/  @P1 FSEL R13, R16, RZ, P3 ;  /* 0x000000ff100d1208 */ /* 0x000fe40001800000 */
[----:B------:R-:W-:Y:S01]  /*5dd0*/  @P1 FSEL R16, R17, -QNAN , P3 ;  /* 0xfff0000011101808 */ /* 0x000fe20001800000 */
        /* <DEDUP_REMOVED lines=21> */
.L_x_103:
[----:B------:R-:W-:Y:S05]  /*5f30*/  BSYNC.RECONVERGENT B1 ;  /* 0x0000000000017941 */ /* 0x000fea0003800200 */
.L_x_102:
[----:B------:R-:W-:Y:S01]  /*5f40*/  BSSY.RECONVERGENT B1, `(.L_x_104) ;  /* 0x0000043000017945 */ /* 0x000fe20003800200 */
[----:B------:R-:W-:Y:S02]  /*5f50*/  @!P0 IMAD.MOV.U32 R20, RZ, RZ, -0x435 ;  /* 0xfffffbcbff148424 */ /* 0x000fe400078e00ff */
[----:B------:R-:W-:Y:S02]  /*5f60*/  @P1 IMAD.MOV.U32 R8, RZ, RZ, R13 ;  /* 0x000000ffff081224 */ /* 0x000fe400078e000d */
[----:B------:R-:W-:Y:S01]  /*5f70*/  @P1 IMAD.MOV.U32 R9, RZ, RZ, R16 ;  /* 0x000000ffff091224 */ /* 0x000fe200078e0010 */
        /* <DEDUP_REMOVED lines=62> */
[----:B------:R-:W-:-:S11]  /*6360*/  DADD R8, R8, R10 ;  /* 0x0000000008087229 */ /* 0x000fd6000000000a */
.L_x_105:
[----:B------:R-:W-:Y:S05]  /*6370*/  BSYNC.RECONVERGENT B1 ;  /* 0x0000000000017941 */ /* 0x000fea0003800200 */
.L_x_104:
[----:B------:R-:W-:Y:S01]  /*6380*/  DADD R14, R8, R2 ;  /* 0x00000000080e7229 */ /* 0x000fe20000000002 */
[----:B------:R-:W-:Y:S07]  /*6390*/  BSSY.RECONVERGENT B1, `(.L_x_106) ;  /* 0x000001b000017945 */ /* 0x000fee0003800200 */
[----:B------:R-:W-:-:S14]  /*63a0*/  DSETP.NEU.AND P0, PT, |R14|, +INF , PT ;  /* 0x7ff000000e00742a */ /* 0x000fdc0003f0d200 */
[----:B------:R-:W-:Y:S05]  /*63b0*/  @!P0 BRA `(.L_x_107) ;  /* 0x0000000000588947 */ /* 0x000fea0003800000 */
        /* <DEDUP_REMOVED lines=20> */
[----:B------:R-:W-:Y:S01]  /*6500*/  IMAD.MOV.U32 R3, RZ, RZ, R15 ;  /* 0x000000ffff037224 */ /* 0x000fe200078e000f */
[----:B------:R-:W-:Y:S06]  /*6510*/  BRA `(.L_x_108) ;  /* 0x0000000000087947 */ /* 0x000fec0003800000 */
.L_x_107:
[----:B------:R-:W-:Y:S01]  /*6520*/  DMUL R2, RZ, R14 ;  /* 0x0000000eff027228 */ /* 0x000fe20000000000 */
[----:B------:R-:W-:-:S10]  /*6530*/  IMAD.MOV.U32 R17, RZ, RZ, RZ ;  /* 0x000000ffff117224 */ /* 0x000fd400078e00ff */
.L_x_108:
[----:B------:R-:W-:Y:S05]  /*6540*/  BSYNC.RECONVERGENT B1 ;  /* 0x0000000000017941 */ /* 0x000fea0003800200 */
.L_x_106:
[----:B------:R-:W0:Y:S01]  /*6550*/  LDCU.64 UR4, c[0x4][0x160] ;  /* 0x01002c00ff0477ac */ /* 0x000e220008000a00 */
[----:B------:R-:W-:-:S04]  /*6560*/  SHF.L.U32 R0, R17, 0x6, RZ ;  /* 0x0000000611007819 */ /* 0x000fc800000006ff */
        /* <DEDUP_REMOVED lines=48> */
[----:B------:R-:W-:-:S07]  /*6870*/  IMAD.MOV.U32 R17, RZ, RZ, R27 ;  /* 0x000000ffff117224 */ /* 0x000fce00078e001b */
[----:B------:R-:W-:Y:S05]  /*6880*/  CALL.REL.NOINC `($__internal_1_$__cuda_sm20_dsqrt_rn_f64_mediumpath_v1) ;  /* 0x0000016400e07944 */ /* 0x000fea0003c00000 */
[----:B------:R-:W-:Y:S02]  /*6890*/  IMAD.MOV.U32 R8, RZ, RZ, R14 ;  /* 0x000000ffff087224 */ /* 0x000fe400078e000e */
[----:B------:R-:W-:-:S07]  /*68a0*/  IMAD.MOV.U32 R9, RZ, RZ, R15 ;  /* 0x000000ffff097224 */ /* 0x000fce00078e000f */
.L_x_110:
[----:B------:R-:W-:Y:S05]  /*68b0*/  BSYNC.RECONVERGENT B1 ;  /* 0x0000000000017941 */ /* 0x000fea0003800200 */
.L_x_109:
[----:B------:R-:W-:Y:S01]  /*68c0*/  DADD R2, R8, R2 ;  /* 0x0000000008027229 */ /* 0x000fe20000000002 */
[----:B------:R-:W-:Y:S07]  /*68d0*/  BSSY.RECONVERGENT B1, `(.L_x_111) ;  /* 0x000000b000017945 */ /* 0x000fee0003800200 */
[----:B------:R-:W-:-:S14]  /*68e0*/  DSETP.NEU.AND P0, PT, R2, RZ, PT ;  /* 0x000000ff0200722a */ /* 0x000fdc0003f0d000 */
[----:B------:R-:W-:Y:S05]  /*68f0*/  @!P0 BRA `(.L_x_112) ;  /* 0x00000000001c8947 */ /* 0x000fea0003800000 */
[----:B------:R-:W-:Y:S01]  /*6900*/  DADD R14, -RZ, |R2| ;  /* 0x00000000ff0e7229 */ /* 0x000fe20000000502 */
[----:B------:R-:W-:-:S10]  /*6910*/  MOV R0, 0x6930 ;  /* 0x0000693000007802 */ /* 0x000fd40000000f00 */
[----:B------:R-:W-:Y:S05]  /*6920*/  CALL.REL.NOINC `($_ZN3cub18CUB_300001_SM_10006detail6reduce18DeviceReduceKernelINS2_10policy_hubIdyN4cuda3std3__44plusIdEEE10Policy1000EN6thrust24THRUST_300001_SM_1000_NS17counting_iteratorIiNSD_11use_defaultESF_SF_EEyS9_d22ComplexRiemannFunctionEEvT0_PT3_T1_NS0_13GridEvenShareISL_EET2_T4_$__internal_accurate_pow) ;  /* 0x00000168005c7944 */ /* 0x000fea0003c00000 */
[----:B------:R-:W-:-:S04]  /*6930*/  ISETP.GE.AND P0, PT, R3, RZ, PT ;  /* 0x000000ff0300720c */ /* 0x000fc80003f06270 */
[----:B------:R-:W-:Y:S02]  /*6940*/  FSEL R8, R15, RZ, P0 ;  /* 0x000000ff0f087208 */ /* 0x000fe40000000000 */
[----:B------:R-:W-:Y:S01]  /*6950*/  FSEL R9, R14, -QNAN , P0 ;  /* 0xfff800000e097808 */ /* 0x000fe20000000000 */
[----:B------:R-:W-:Y:S06]  /*6960*/  BRA `(.L_x_113) ;  /* 0x0000000000047947 */ /* 0x000fec0003800000 */
.L_x_112:
[----:B------:R-:W-:-:S07]  /*6970*/  CS2R R8, SRZ ;  /* 0x0000000000087805 */ /* 0x000fce000001ff00 */
.L_x_113:
[----:B------:R-:W-:Y:S05]  /*6980*/  BSYNC.RECONVERGENT B1 ;  /* 0x0000000000017941 */ /* 0x000fea0003800200 */
.L_x_111:
[----:B------:R-:W-:Y:S01]  /*6990*/  DADD R10, R2, 2.5 ;  /* 0x40040000020a7429 */ /* 0x000fe20000000000 */
[----:B------:R-:W-:Y:S09]  /*69a0*/  BSSY.RECONVERGENT B1, `(.L_x_114) ;  /* 0x000000c000017945 */ /* 0x000ff20003800200 */
[----:B------:R-:W-:-:S04]  /*69b0*/  LOP3.LUT R10, R11, 0x7ff00000, RZ, 0xc0, !PT ;  /* 0x7ff000000b0a7812 */ /* 0x000fc800078ec0ff */
[----:B------:R-:W-:-:S13]  /*69c0*/  ISETP.NE.AND P0, PT, R10, 0x7ff00000, PT ;  /* 0x7ff000000a00780c */ /* 0x000fda0003f05270 */
[----:B------:R-:W-:Y:S05]  /*69d0*/  @P0 BRA `(.L_x_115) ;  /* 0x0000000000200947 */ /* 0x000fea0003800000 */
[----:B------:R-:W-:-:S14]  /*69e0*/  DSETP.NAN.AND P0, PT, R2, R2, PT ;  /* 0x000000020200722a */ /* 0x000fdc0003f08000 */
[----:B------:R-:W-:Y:S05]  /*69f0*/  @P0 BRA `(.L_x_116) ;  /* 0x0000000000140947 */ /* 0x000fea0003800000 */
[----:B------:R-:W-:-:S14]  /*6a00*/  DSETP.NEU.AND P0, PT, |R2|, +INF , PT ;  /* 0x7ff000000200742a */ /* 0x000fdc0003f0d200 */
[----:B------:R-:W-:Y:S05]  /*6a10*/  @P0 BRA `(.L_x_115) ;  /* 0x0000000000100947 */ /* 0x000fea0003800000 */
[----:B------:R-:W-:Y:S02]  /*6a20*/  IMAD.MOV.U32 R8, RZ, RZ, 0x0 ;  /* 0x00000000ff087424 */ /* 0x000fe400078e00ff */
[----:B------:R-:W-:Y:S01]  /*6a30*/  IMAD.MOV.U32 R9, RZ, RZ, 0x7ff00000 ;  /* 0x7ff00000ff097424 */ /* 0x000fe200078e00ff */
[----:B------:R-:W-:Y:S06]  /*6a40*/  BRA `(.L_x_115) ;  /* 0x0000000000047947 */ /* 0x000fec0003800000 */
.L_x_116:
[----:B------:R-:W-:-:S11]  /*6a50*/  DADD R8, R2, 2.5 ;  /* 0x4004000002087429 */ /* 0x000fd60000000000 */
.L_x_115:
[----:B------:R-:W-:Y:S05]  /*6a60*/  BSYNC.RECONVERGENT B1 ;  /* 0x0000000000017941 */ /* 0x000fea0003800200 */
.L_x_114:
[----:B------:R-:W-:Y:S01]  /*6a70*/  DMUL R14, R6, 5 ;  /* 0x40140000060e7828 */ /* 0x000fe20000000000 */
[----:B------:R-:W-:Y:S01]  /*6a80*/  BSSY.RECONVERGENT B1, `(.L_x_117) ;  /* 0x0000021000017945 */ /* 0x000fe20003800200 */
[----:B------:R-:W-:-:S06]  /*6a90*/  DSETP.NEU.AND P0, PT, R2, 1, PT ;  /* 0x3ff000000200742a */ /* 0x000fcc0003f0d000 */
[----:B------:R-:W-:Y:S01]  /*6aa0*/  DSETP.NEU.AND P1, PT, |R14|, +INF , PT ;  /* 0x7ff000000e00742a */ /* 0x000fe20003f2d200 */
[----:B------:R-:W-:Y:S02]  /*6ab0*/  FSEL R2, R8, RZ, P0 ;  /* 0x000000ff08027208 */ /* 0x000fe40000000000 */
[----:B------:R-:W-:-:S11]  /*6ac0*/  FSEL R3, R9, 1.875, P0 ;  /* 0x3ff0000009037808 */ /* 0x000fd60000000000 */
[----:B------:R-:W-:Y:S05]  /*6ad0*/  @!P1 BRA `(.L_x_118) ;  /* 0x0000000000649947 */ /* 0x000fea0003800000 */
        /* <DEDUP_REMOVED lines=22> */
.L_x_120:
[----:B------:R-:W-:Y:S05]  /*6c40*/  BSYNC.RECONVERGENT B4 ;  /* 0x0000000000047941 */ /* 0x000fea0003800200 */
.L_x_119:
[----:B------:R-:W-:Y:S01]  /*6c50*/  VIADD R0, R17, 0x1 ;  /* 0x0000000111007836 */ /* 0x000fe20000000000 */
[----:B------:R-:W-:Y:S06]  /*6c60*/  BRA `(.L_x_121) ;  /* 0x0000000000087947 */ /* 0x000fec0003800000 */
.L_x_118:
[----:B------:R-:W-:Y:S01]  /*6c70*/  DMUL R20, RZ, R14 ;  /* 0x0000000eff147228 */ /* 0x000fe20000000000 */
[----:B------:R-:W-:-:S10]  /*6c80*/  IMAD.MOV.U32 R0, RZ, RZ, 0x1 ;  /* 0x00000001ff007424 */ /* 0x000fd400078e00ff */
.L_x_121:
[----:B------:R-:W-:Y:S05]  /*6c90*/  BSYNC.RECONVERGENT B1 ;  /* 0x0000000000017941 */ /* 0x000fea0003800200 */
.L_x_117:
        /* <DEDUP_REMOVED lines=13> */
[----:B------:R-:W-:Y:S01]  /*6d70*/  MOV R32, 0x20fd8164 ;  /* 0x20fd816400207802 */ /* 0x000fe20000000f00 */
        /* <DEDUP_REMOVED lines=64> */
.L_x_123:
[----:B------:R-:W-:Y:S05]  /*7180*/  BSYNC.RECONVERGENT B1 ;  /* 0x0000000000017941 */ /* 0x000fea0003800200 */
.L_x_122:
        /* <DEDUP_REMOVED lines=32> */
.L_x_125:
[----:B------:R-:W-:Y:S05]  /*7390*/  BSYNC.RECONVERGENT B1 ;  /* 0x0000000000017941 */ /* 0x000fea0003800200 */
.L_x_124:
        /* <DEDUP_REMOVED lines=17> */
[----:B------:R-:W-:Y:S02]  /*74b0*/  IMAD.MOV.U32 R18, RZ, RZ, R16 ;  /* 0x000000ffff127224 */ /* 0x000fe400078e0010 */
        /* <DEDUP_REMOVED lines=27> */
[C---:B------:R-:W-:Y:S01]  /*7670*/  DFMA R14, R8.reuse, R2, UR6 ;  /* 0x00000006080e7e2b */ /* 0x040fe20008000002 */
[----:B------:R-:W-:Y:S01]  /*7680*/  UMOV UR6, 0x55555511 ;  /* 0x5555551100067882 */ /* 0x000fe20000000000 */
[----:B------:R-:W-:Y:S01]  /*7690*/  IMAD.MOV.U32 R3, RZ, RZ, R17 ;  /* 0x000000ffff037224 */ /* 0x000fe200078e0011 */
[----:B------:R-:W-:Y:S01]  /*76a0*/  UMOV UR7, 0x3fc55555 ;  /* 0x3fc5555500077882 */ /* 0x000fe20000000000 */
[----:B------:R-:W-:Y:S02]  /*76b0*/  @!P0 IMAD.MOV.U32 R3, RZ, RZ, R19 ;  /* 0x000000ffff038224 */ /* 0x000fe400078e0013 */
[----:B------:R-:W-:Y:S02]  /*76c0*/  IMAD.MOV.U32 R2, RZ, RZ, -0x3ff ;  /* 0xfffffc01ff027424 */ /* 0x000fe400078e00ff */
[----:B------:R-:W-:Y:S01]  /*76d0*/  VIADD R0, R3, 0xffffffff ;  /* 0xffffffff03007836 */ /* 0x000fe20000000000 */
[----:B------:R-:W-:Y:S01]  /*76e0*/  DFMA R14, R8, R14, UR6 ;  /* 0x00000006080e7e2b */ /* 0x000fe2000800000e */
[----:B------:R-:W-:Y:S01]  /*76f0*/  UMOV UR6, 0xb ;  /* 0x0000000b00067882 */ /* 0x000fe20000000000 */
[----:B------:R-:W-:-:S02]  /*7700*/  UMOV UR7, 0x3fe00000 ;  /* 0x3fe0000000077882 */ /* 0x000fc40000000000 */
[----:B------:R-:W-:-:S04]  /*7710*/  ISETP.GE.U32.AND P1, PT, R0, 0x7fefffff, PT ;  /* 0x7fefffff0000780c */ /* 0x000fc80003f26070 */
[----:B------:R-:W-:-:S08]  /*7720*/  DFMA R14, R8, R14, UR6 ;  /* 0x00000006080e7e2b */ /* 0x000fd0000800000e */
[----:B------:R-:W-:Y:S01]  /*7730*/  DFMA R14, R8, R14, 1 ;  /* 0x3ff00000080e742b */ /* 0x000fe2000000000e */
[----:B------:R-:W-:Y:S01]  /*7740*/  @P1 IMAD.MOV.U32 R20, RZ, RZ, 0x0 ;  /* 0x00000000ff141424 */ /* 0x000fe200078e00ff */
[----:B------:R-:W-:Y:S01]  /*7750*/  @P1 LOP3.LUT P3, RZ, R19, 0x7fffffff, RZ, 0xc0, !PT ;  /* 0x7fffffff13ff1812 */ /* 0x000fe2000786c0ff */
[----:B------:R-:W-:-:S05]  /*7760*/  @P1 IMAD.MOV.U32 R21, RZ, RZ, 0x7ff00000 ;  /* 0x7ff00000ff151424 */ /* 0x000fca00078e00ff */
[----:B------:R-:W-:Y:S02]  /*7770*/  DFMA R14, R8, R14, 1 ;  /* 0x3ff00000080e742b */ /* 0x000fe4000000000e */
[----:B------:R-:W-:-:S08]  /*7780*/  @P1 DFMA R20, R18, R20, +INF ;  /* 0x7ff000001214142b */ /* 0x000fd00000000014 */
[----:B------:R-:W-:Y:S02]  /*7790*/  IMAD R9, R10, 0x100000, R15 ;  /* 0x001000000a097824 */ /* 0x000fe400078e020f */
[----:B------:R-:W-:Y:S01]  /*77a0*/  @P1 FSEL R17, R20, RZ, P3 ;  /* 0x000000ff14111208 */ /* 0x000fe20001800000 */
[----:B------:R-:W-:Y:S01]  /*77b0*/  IMAD.MOV.U32 R8, RZ, RZ, R14 ;  /* 0x000000ffff087224 */ /* 0x000fe200078e000e */
[----:B------:R-:W-:Y:S01]  /*77c0*/  @P1 FSEL R20, R21, -QNAN , P3 ;  /* 0xfff0000015141808 */ /* 0x000fe20001800000 */
[----:B------:R-:W-:Y:S06]  /*77d0*/  @!P2 BRA `(.L_x_127) ;  /* 0x000000000030a947 */ /* 0x000fec0003800000 */
[----:B------:R-:W-:Y:S01]  /*77e0*/  FSETP.GEU.AND P3, PT, |R7|, 4.2275390625, PT ;  /* 0x408748000700780b */ /* 0x000fe20003f6e200 */
[C---:B------:R-:W-:Y:S02]  /*77f0*/  DADD R8, R6.reuse, +INF ;  /* 0x7ff0000006087429 */ /* 0x040fe40000000000 */
[----:B------:R-:W-:-:S08]  /*7800*/  DSETP.GEU.AND P2, PT, R6, RZ, PT ;  /* 0x000000ff0600722a */ /* 0x000fd00003f4e000 */
[----:B------:R-:W-:Y:S02]  /*7810*/  FSEL R8, R8, RZ, P2 ;  /* 0x000000ff08087208 */ /* 0x000fe40001000000 */
[----:B------:R-:W-:Y:S02]  /*7820*/  @!P3 LEA.HI R0, R10, R10, RZ, 0x1 ;  /* 0x0000000a0a00b211 */ /* 0x000fe400078f08ff */
[----:B------:R-:W-:Y:S02]  /*7830*/  FSEL R9, R9, RZ, P2 ;  /* 0x000000ff09097208 */ /* 0x000fe40001000000 */
[----:B------:R-:W-:-:S04]  /*7840*/  @!P3 SHF.R.S32.HI R5, RZ, 0x1, R0 ;  /* 0x00000001ff05b819 */ /* 0x000fc80000011400 */
[----:B------:R-:W-:Y:S01]  /*7850*/  @!P3 IADD3 R10, PT, PT, R10, -R5, RZ ;  /* 0x800000050a0ab210 */ /* 0x000fe20007ffe0ff */
[----:B------:R-:W-:-:S03]  /*7860*/  @!P3 IMAD R15, R5, 0x100000, R15 ;  /* 0x00100000050fb824 */ /* 0x000fc600078e020f */
[----:B------:R-:W-:Y:S01]  /*7870*/  @!P3 LEA R11, R10, 0x3ff00000, 0x14 ;  /* 0x3ff000000a0bb811 */ /* 0x000fe200078ea0ff */
[----:B------:R-:W-:-:S06]  /*7880*/  @!P3 IMAD.MOV.U32 R10, RZ, RZ, RZ ;  /* 0x000000ffff0ab224 */ /* 0x000fcc00078e00ff */
[----:B------:R-:W-:-:S11]  /*7890*/  @!P3 DMUL R8, R14, R10 ;  /* 0x0000000a0e08b228 */ /* 0x000fd60000000000 */
.L_x_127:
[----:B------:R-:W-:Y:S05]  /*78a0*/  BSYNC.RECONVERGENT B1 ;  /* 0x0000000000017941 */ /* 0x000fea0003800200 */
.L_x_126:
        /* <DEDUP_REMOVED lines=57> */
[----:B------:R-:W-:-:S05]  /*7c40*/  DFMA R26, R22, -UR4, R10 ;  /* 0x80000004161a7c2b */ /* 0x000fca000800000a */
        /* <DEDUP_REMOVED lines=8> */
[----:B------:R-:W-:-:S11]  /*7cd0*/  DADD R10, R10, R2 ;  /* 0x000000000a0a7229 */ /* 0x000fd60000000002 */
.L_x_129:
[----:B------:R-:W-:Y:S05]  /*7ce0*/  BSYNC.RECONVERGENT B1 ;  /* 0x0000000000017941 */ /* 0x000fea0003800200 */
.L_x_128:
        /* <DEDUP_REMOVED lines=24> */
[----:B------:R-:W-:Y:S06]  /*7e70*/  BRA `(.L_x_132) ;  /* 0x0000000000087947 */ /* 0x000fec0003800000 */
.L_x_131:
[----:B------:R-:W-:Y:S01]  /*7e80*/  DMUL R14, RZ, R36 ;  /* 0x00000024ff0e7228 */ /* 0x000fe20000000000 */
[----:B------:R-:W-:-:S10]  /*7e90*/  IMAD.MOV.U32 R0, RZ, RZ, RZ ;  /* 0x000000ffff007224 */ /* 0x000fd400078e00ff */
.L_x_132:
[----:B------:R-:W-:Y:S05]  /*7ea0*/  BSYNC.RECONVERGENT B1 ;  /* 0x0000000000017941 */ /* 0x000fea0003800200 */
.L_x_130:
        /* <DEDUP_REMOVED lines=10> */
[----:B------:R-:W-:Y:S01]  /*7f50*/  DFMA R22, R6, R6, 1 ;  /* 0x3ff000000616742b */ /* 0x000fe20000000006 */
[----:B------:R-:W-:Y:S01]  /*7f60*/  IMAD.MOV.U32 R5, RZ, RZ, 0x3da8ff83 ;  /* 0x3da8ff83ff057424 */ /* 0x000fe200078e00ff */
[----:B------:R-:W-:Y:S01]  /*7f70*/  ISETP.NE.U32.AND P0, PT, R2, 0x1, PT ;  /* 0x000000010200780c */ /* 0x000fe20003f05070 */
[----:B------:R-:W-:Y:S01]  /*7f80*/  DMUL R2, R14, R14 ;  /* 0x0000000e0e027228 */ /* 0x000fe20000000000 */
[----:B------:R-:W-:Y:S02]  /*7f90*/  BSSY.RECONVERGENT B1, `(.L_x_133) ;  /* 0x0000027000017945 */ /* 0x000fe40003800200 */
[----:B------:R-:W-:-:S02]  /*7fa0*/  FSEL R20, R20, -8.06006814911005101289e+34, !P0 ;  /* 0xf9785eba14147808 */ /* 0x000fc40004000000 */
        /* <DEDUP_REMOVED lines=32> */
[----:B------:R-:W-:Y:S01]  /*81b0*/  MOV R14, R8 ;  /* 0x00000008000e7202 */ /* 0x000fe20000000f00 */
[----:B------:R-:W-:Y:S01]  /*81c0*/  IMAD.MOV.U32 R15, RZ, RZ, R9 ;  /* 0x000000ffff0f7224 */ /* 0x000fe200078e0009 */
[----:B------:R-:W-:Y:S01]  /*81d0*/  MOV R0, 0x8200 ;  /* 0x0000820000007802 */ /* 0x000fe20000000f00 */
[----:B------:R-:W-:-:S07]  /*81e0*/  IMAD.MOV.U32 R17, RZ, RZ, R27 ;  /* 0x000000ffff117224 */ /* 0x000fce00078e001b */
[----:B------:R-:W-:Y:S05]  /*81f0*/  CALL.REL.NOINC `($__internal_1_$__cuda_sm20_dsqrt_rn_f64_mediumpath_v1) ;  /* 0x0000014c00847944 */ /* 0x000fea0003c00000 */
.L_x_134:
[----:B------:R-:W-:Y:S05]  /*8200*/  BSYNC.RECONVERGENT B1 ;  /* 0x0000000000017941 */ /* 0x000fea0003800200 */
.L_x_133:
        /* <DEDUP_REMOVED lines=11> */
.L_x_136:
[----:B------:R-:W-:-:S07]  /*82c0*/  CS2R R8, SRZ ;  /* 0x0000000000087805 */ /* 0x000fce000001ff00 */
.L_x_137:
[----:B------:R-:W-:Y:S05]  /*82d0*/  BSYNC.RECONVERGENT B1 ;  /* 0x0000000000017941 */ /* 0x000fea0003800200 */
.L_x_135:
        /* <DEDUP_REMOVED lines=12> */
.L_x_140:
[----:B------:R-:W-:-:S11]  /*83a0*/  DADD R8, R2, 2.5 ;  /* 0x4004000002087429 */ /* 0x000fd60000000000 */
.L_x_139:
[----:B------:R-:W-:Y:S05]  /*83b0*/  BSYNC.RECONVERGENT B1 ;  /* 0x0000000000017941 */ /* 0x000fea0003800200 */
.L_x_138:
        /* <DEDUP_REMOVED lines=27> */
.L_x_144:
[----:B------:R-:W-:Y:S05]  /*8570*/  BSYNC.RECONVERGENT B4 ;  /* 0x0000000000047941 */ /* 0x000fea0003800200 */
.L_x_143:
[----:B------:R-:W-:Y:S01]  /*8580*/  VIADD R0, R17, 0x1 ;  /* 0x0000000111007836 */ /* 0x000fe20000000000 */
[----:B------:R-:W-:Y:S06]  /*8590*/  BRA `(.L_x_145) ;  /* 0x0000000000087947 */ /* 0x000fec0003800000 */
.L_x_142:
[----:B------:R-:W-:Y:S01]  /*85a0*/  DMUL R14, RZ, R36 ;  /* 0x00000024ff0e7228 */ /* 0x000fe20000000000 */
[----:B------:R-:W-:-:S10]  /*85b0*/  IMAD.MOV.U32 R0, RZ, RZ, 0x1 ;  /* 0x00000001ff007424 */ /* 0x000fd400078e00ff */
.L_x_145:
[----:B------:R-:W-:Y:S05]  /*85c0*/  BSYNC.RECONVERGENT B1 ;  /* 0x0000000000017941 */ /* 0x000fea0003800200 */
.L_x_141:
        /* <DEDUP_REMOVED lines=78> */
.L_x_147:
[----:B------:R-:W-:Y:S05]  /*8ab0*/  BSYNC.RECONVERGENT B1 ;  /* 0x0000000000017941 */ /* 0x000fea0003800200 */
.L_x_146:
        /* <DEDUP_REMOVED lines=32> */
.L_x_149:
[----:B------:R-:W-:Y:S05]  /*8cc0*/  BSYNC.RECONVERGENT B1 ;  /* 0x0000000000017941 */ /* 0x000fea0003800200 */
.L_x_148:
[----:B------:R-:W0:Y:S01]  /*8cd0*/  LDC.64 R2, c[0x0][0x3e8] ;  /* 0x0000fa00ff027b82 */ /* 0x000e220000000a00 */
[----:B------:R-:W-:Y:S01]  /*8ce0*/  VIADD R0, R4, 0x600 ;  /* 0x0000060004007836 */ /* 0x000fe20000000000 */
[----:B------:R-:W0:Y:S01]  /*8cf0*/  LDCU.64 UR4, c[0x0][0x3f0] ;  /* 0x00007e00ff0477ac */ /* 0x000e220008000a00 */
[----:B------:R-:W-:Y:S01]  /*8d00*/  IMAD.MOV.U32 R14, RZ, RZ, 0x652b82fe ;  /* 0x652b82feff0e7424 */ /* 0x000fe200078e00ff */
[----:B------:R-:W-:Y:S01]  /*8d10*/  MOV R15, 0x3ff71547 ;  /* 0x3ff71547000f7802 */ /* 0x000fe20000000f00 */
[----:B------:R-:W0:Y:S01]  /*8d20*/  I2F.F64 R6, R0 ;  /* 0x0000000000067312 */ /* 0x000e220000201c00 */
[----:B------:R-:W-:Y:S01]  /*8d30*/  UMOV UR6, 0x3b39803f ;  /* 0x3b39803f00067882 */ /* 0x000fe20000000000 */
[----:B------:R-:W-:Y:S01]  /*8d40*/  UMOV UR7, 0x3c7abc9e ;  /* 0x3c7abc9e00077882 */ /* 0x000fe20000000000 */
[----:B------:R-:W-:Y:S01]  /*8d50*/  BSSY.RECONVERGENT B1, `(.L_x_150) ;  /* 0x0000048000017945 */ /* 0x000fe20003800200 */
        /* <DEDUP_REMOVED lines=38> */
[----:B------:R-:W-:Y:S01]  /*8fc0*/  IMAD.MOV.U32 R3, RZ, RZ, R19 ;  /* 0x000000ffff037224 */ /* 0x000fe200078e0013 */
[----:B------:R-:W-:Y:S01]  /*8fd0*/  UMOV UR7, 0x3fc55555 ;  /* 0x3fc5555500077882 */ /* 0x000fe20000000000 */
[----:B------:R-:W-:-:S04]  /*8fe0*/  @!P0 IMAD.MOV.U32 R3, RZ, RZ, R21 ;  /* 0x000000ffff038224 */ /* 0x000fc800078e0015 */
[----:B------:R-:W-:Y:S01]  /*8ff0*/  VIADD R0, R3, 0xffffffff ;  /* 0xffffffff03007836 */ /* 0x000fe20000000000 */
[----:B------:R-:W-:Y:S01]  /*9000*/  DFMA R16, R8, R16, UR6 ;  /* 0x0000000608107e2b */ /* 0x000fe20008000010 */
[----:B------:R-:W-:Y:S01]  /*9010*/  UMOV UR6, 0xb ;  /* 0x0000000b00067882 */ /* 0x000fe20000000000 */
[----:B------:R-:W-:Y:S02]  /*9020*/  UMOV UR7, 0x3fe00000 ;  /* 0x3fe0000000077882 */ /* 0x000fe40000000000 */
[----:B------:R-:W-:Y:S01]  /*9030*/  ISETP.GE.U32.AND P1, PT, R0, 0x7fefffff, PT ;  /* 0x7fefffff0000780c */ /* 0x000fe20003f26070 */
[----:B------:R-:W-:-:S03]  /*9040*/  IMAD.MOV.U32 R0, RZ, RZ, -0x3ff ;  /* 0xfffffc01ff007424 */ /* 0x000fc600078e00ff */
        /* <DEDUP_REMOVED lines=24> */
.L_x_151:
[----:B------:R-:W-:Y:S05]  /*91d0*/  BSYNC.RECONVERGENT B1 ;  /* 0x0000000000017941 */ /* 0x000fea0003800200 */
.L_x_150:
        /* <DEDUP_REMOVED lines=15> */
[----:B------:R-:W-:Y:S01]  /*92d0*/  LEA.HI R0, R3, R0, RZ, 0xc ;  /* 0x0000000003007211 */ /* 0x000fe200078f60ff */
[----:B------:R-:W-:-:S10]  /*92e0*/  UMOV UR9, 0x43300000 ;  /* 0x4330000000097882 */ /* 0x000fd40000000000 */
[----:B------:R-:W-:Y:S02]  /*92f0*/  @P0 VIADD R5, R15, 0xfff00000 ;  /* 0xfff000000f050836 */ /* 0x000fe40000000000 */
[----:B------:R-:W-:Y:S02]  /*9300*/  @P0 VIADD R0, R0, 0x1 ;  /* 0x0000000100000836 */ /* 0x000fe40000000000 */
[----:B------:R-:W-:-:S06]  /*9310*/  @P0 IMAD.MOV.U32 R15, RZ, RZ, R5 ;  /* 0x000000ffff0f0224 */ /* 0x000fcc00078e0005 */
[----:B------:R-:W-:-:S06]  /*9320*/  DADD R18, R14, 1 ;  /* 0x3ff000000e127429 */ /* 0x000fcc0000000000 */
[----:B------:R-:W0:Y:S02]  /*9330*/  MUFU.RCP64H R21, R19 ;  /* 0x0000001300157308 */ /* 0x000e240000001800 */
[----:B0-----:R-:W-:-:S08]  /*9340*/  DFMA R16, -R18, R20, 1 ;  /* 0x3ff000001210742b */ /* 0x001fd00000000114 */
[----:B------:R-:W-:Y:S02]  /*9350*/  DFMA R22, R16, R16, R16 ;  /* 0x000000101016722b */ /* 0x000fe40000000010 */
[----:B------:R-:W-:-:S06]  /*9360*/  DADD R16, R14, -1 ;  /* 0xbff000000e107429 */ /* 0x000fcc0000000000 */
[----:B------:R-:W-:-:S08]  /*9370*/  DFMA R22, R20, R22, R20 ;  /* 0x000000161416722b */ /* 0x000fd00000000014 */
[----:B------:R-:W-:-:S08]  /*9380*/  DMUL R14, R16, R22 ;  /* 0x00000016100e7228 */ /* 0x000fd00000000000 */
[----:B------:R-:W-:-:S08]  /*9390*/  DFMA R14, R16, R22, R14 ;  /* 0x00000016100e722b */ /* 0x000fd0000000000e */
[----:B------:R-:W-:Y:S02]  /*93a0*/  DMUL R20, R14, R14 ;  /* 0x0000000e0e147228 */ /* 0x000fe40000000000 */
[----:B------:R-:W-:-:S06]  /*93b0*/  DADD R2, R16, -R14 ;  /* 0x0000000010027229 */ /* 0x000fcc000000080e */
[----:B------:R-:W-:Y:S01]  /*93c0*/  DFMA R18, R20, UR6, R26 ;  /* 0x0000000614127c2b */ /* 0x000fe2000800001a */
[----:B------:R-:W-:Y:S01]  /*93d0*/  UMOV UR6, 0x9f02676f ;  /* 0x9f02676f00067882 */ /* 0x000fe20000000000 */
[----:B------:R-:W-:Y:S01]  /*93e0*/  UMOV UR7, 0x3ef3b266 ;  /* 0x3ef3b26600077882 */ /* 0x000fe20000000000 */
[----:B------:R-:W-:Y:S01]  /*93f0*/  HFMA2 R27, -RZ, RZ, 3.59375, 0 ;  /* 0x43300000ff1b7431 */ /* 0x000fe200000001ff */
[----:B------:R-:W-:Y:S01]  /*9400*/  LOP3.LUT R26, R0, 0x80000000, RZ, 0x3c, !PT ;  /* 0x80000000001a7812 */ /* 0x000fe200078e3cff */
[----:B------:R-:W-:-:S03]  /*9410*/  DADD R2, R2, R2 ;  /* 0x0000000002027229 */ /* 0x000fc60000000002 */
[----:B------:R-:W-:Y:S01]  /*9420*/  DFMA R18, R20, R18, UR6 ;  /* 0x0000000614127e2b */ /* 0x000fe20008000012 */
[----:B------:R-:W-:Y:S01]  /*9430*/  UMOV UR6, 0xa9ab0956 ;  /* 0xa9ab095600067882 */ /* 0x000fe20000000000 */
[----:B------:R-:W-:Y:S01]  /*9440*/  UMOV UR7, 0x3f1745cb ;  /* 0x3f1745cb00077882 */ /* 0x000fe20000000000 */
[----:B------:R-:W-:Y:S01]  /*9450*/  DADD R26, R26, -UR8 ;  /* 0x800000081a1a7e29 */ /* 0x000fe20008000000 */
[----:B------:R-:W-:Y:S01]  /*9460*/  UMOV UR8, 0xfefa39ef ;  /* 0xfefa39ef00087882 */ /* 0x000fe20000000000 */
[----:B------:R-:W-:Y:S01]  /*9470*/  UMOV UR9, 0x3fe62e42 ;  /* 0x3fe62e4200097882 */ /* 0x000fe20000000000 */
[----:B------:R-:W-:Y:S02]  /*9480*/  DFMA R2, R16, -R14, R2 ;  /* 0x8000000e1002722b */ /* 0x000fe40000000002 */
[----:B------:R-:W-:Y:S01]  /*9490*/  DFMA R18, R20, R18, UR6 ;  /* 0x0000000614127e2b */ /* 0x000fe20008000012 */
[----:B------:R-:W-:Y:S01]  /*94a0*/  UMOV UR6, 0x2d1b5154 ;  /* 0x2d1b515400067882 */ /* 0x000fe20000000000 */
[----:B------:R-:W-:Y:S01]  /*94b0*/  UMOV UR7, 0x3f3c71c7 ;  /* 0x3f3c71c700077882 */ /* 0x000fe20000000000 */
[----:B------:R-:W-:-:S03]  /*94c0*/  DFMA R16, R26, UR8, R14 ;  /* 0x000000081a107c2b */ /* 0x000fc6000800000e */
[----:B------:R-:W-:Y:S02]  /*94d0*/  DMUL R2, R22, R2 ;  /* 0x0000000216027228 */ /* 0x000fe40000000000 */
        /* <DEDUP_REMOVED lines=19> */
.L_x_153:
[----:B------:R-:W-:Y:S05]  /*9610*/  BSYNC.RECONVERGENT B1 ;  /* 0x0000000000017941 */ /* 0x000fea0003800200 */
.L_x_152:
        /* <DEDUP_REMOVED lines=25> */
[----:B------:R-:W-:Y:S01]  /*97b0*/  IMAD.MOV.U32 R3, RZ, RZ, R15 ;  /* 0x000000ffff037224 */ /* 0x000fe200078e000f */
[----:B------:R-:W-:Y:S06]  /*97c0*/  BRA `(.L_x_156) ;  /* 0x0000000000087947 */ /* 0x000fec0003800000 */
.L_x_155:
[----:B------:R-:W-:Y:S01]  /*97d0*/  DMUL R2, RZ, R36 ;  /* 0x00000024ff027228 */ /* 0x000fe20000000000 */
[----:B------:R-:W-:-:S10]  /*97e0*/  IMAD.MOV.U32 R0, RZ, RZ, RZ ;  /* 0x000000ffff007224 */ /* 0x000fd400078e00ff */
.L_x_156:
[----:B------:R-:W-:Y:S05]  /*97f0*/  BSYNC.RECONVERGENT B1 ;  /* 0x0000000000017941 */ /* 0x000fea0003800200 */
.L_x_154:
[----:B------:R-:W0:Y:S01]  /*9800*/  LDCU.64 UR4, c[0x4][0x160] ;  /* 0x01002c00ff0477ac */ /* 0x000e220008000a00 */
[----:B------:R-:W-:-:S05]  /*9810*/  IMAD.SHL.U32 R5, R0, 0x40, RZ ;  /* 0x0000004000057824 */ /* 0x000fca00078e00ff */
[----:B------:R-:W-:-:S04]  /*9820*/  LOP3.LUT R5, R5, 0x40, RZ, 0xc0, !PT ;  /* 0x0000004005057812 */ /* 0x000fc800078ec0ff */
[----:B0-----:R-:W-:-:S05]  /*9830*/  IADD3 R32, P0, PT, R5, UR4, RZ ;  /* 0x0000000405207c10 */ /* 0x001fca000ff1e0ff */
        /* <DEDUP_REMOVED lines=18> */
[----:B---3--:R-:W-:Y:S01]  /*9960*/  DFMA R16, R26, R16, R20 ;  /* 0x000000101a10722b */ /* 0x008fe20000000014 */
[----:B------:R-:W-:Y:S01]  /*9970*/  IMAD.MOV.U32 R20, RZ, RZ, 0x0 ;  /* 0x00000000ff147424 */ /* 0x000fe200078e00ff */
[----:B0-----:R-:W-:Y:S01]  /*9980*/  DMUL R18, R8, R8 ;  /* 0x0000000808127228 */ /* 0x001fe20000000000 */
[----:B------:R-:W-:-:S05]  /*9990*/  IMAD.MOV.U32 R21, RZ, RZ, 0x3fd80000 ;  /* 0x3fd80000ff157424 */ /* 0x000fca00078e00ff */
[----:B------:R-:W-:Y:S02]  /*99a0*/  DFMA R16, R26, R16, R22 ;  /* 0x000000101a10722b */ /* 0x000fe40000000016 */
[----:B------:R-:W-:-:S06]  /*99b0*/  DFMA R18, R14, -R18, 1 ;  /* 0x3ff000000e12742b */ /* 0x000fcc0000000812 */
        /* <DEDUP_REMOVED lines=30> */
[----:B------:R-:W-:Y:S02]  /*9ba0*/  IMAD.MOV.U32 R16, RZ, RZ, R14 ;  /* 0x000000ffff107224 */ /* 0x000fe400078e000e */
[----:B------:R-:W-:-:S07]  /*9bb0*/  IMAD.MOV.U32 R17, RZ, RZ, R15 ;  /* 0x000000ffff117224 */ /* 0x000fce00078e000f */
.L_x_158:
[----:B------:R-:W-:Y:S05]  /*9bc0*/  BSYNC.RECONVERGENT B1 ;  /* 0x0000000000017941 */ /* 0x000fea0003800200 */
.L_x_157:
        /* <DEDUP_REMOVED lines=11> */
.L_x_160:
[----:B------:R-:W-:-:S07]  /*9c80*/  CS2R R8, SRZ ;  /* 0x0000000000087805 */ /* 0x000fce000001ff00 */
.L_x_161:
[----:B------:R-:W-:Y:S05]  /*9c90*/  BSYNC.RECONVERGENT B1 ;  /* 0x0000000000017941 */ /* 0x000fea0003800200 */
.L_x_159:
        /* <DEDUP_REMOVED lines=9> */
[----:B------:R-:W-:Y:S01]  /*9d30*/  IMAD.MOV.U32 R8, RZ, RZ, 0x0 ;  /* 0x00000000ff087424 */ /* 0x000fe200078e00ff */
[----:B------:R-:W-:Y:S01]  /*9d40*/  MOV R9, 0x7ff00000 ;  /* 0x7ff0000000097802 */ /* 0x000fe20000000f00 */
[----:B------:R-:W-:Y:S06]  /*9d50*/  BRA `(.L_x_163) ;  /* 0x0000000000047947 */ /* 0x000fec0003800000 */
.L_x_164:
[----:B------:R-:W-:-:S11]  /*9d60*/  DADD R8, R2, 2.5 ;  /* 0x4004000002087429 */ /* 0x000fd60000000000 */
.L_x_163:
[----:B------:R-:W-:Y:S05]  /*9d70*/  BSYNC.RECONVERGENT B1 ;  /* 0x0000000000017941 */ /* 0x000fea0003800200 */
.L_x_162:
        /* <DEDUP_REMOVED lines=27> */
[----:B------:R-:W-:-:S07]  /*9f30*/  IMAD.MOV.U32 R0, RZ, RZ, R17 ;  /* 0x000000ffff007224 */ /* 0x000fce00078e0011 */
.L_x_168:
[----:B------:R-:W-:Y:S05]  /*9f40*/  BSYNC.RECONVERGENT B4 ;  /* 0x0000000000047941 */ /* 0x000fea0003800200 */
.L_x_167:
[----:B------:R-:W-:Y:S01]  /*9f50*/  VIADD R0, R0, 0x1 ;  /* 0x0000000100007836 */ /* 0x000fe20000000000 */
[----:B------:R-:W-:Y:S06]  /*9f60*/  BRA `(.L_x_169) ;  /* 0x0000000000087947 */ /* 0x000fec0003800000 */
.L_x_166:
[----:B------:R-:W-:Y:S01]  /*9f70*/  DMUL R14, RZ, R36 ;  /* 0x00000024ff0e7228 */ /* 0x000fe20000000000 */
[----:B------:R-:W-:-:S10]  /*9f80*/  IMAD.MOV.U32 R0, RZ, RZ, 0x1 ;  /* 0x00000001ff007424 */ /* 0x000fd400078e00ff */
.L_x_169:
[----:B------:R-:W-:Y:S05]  /*9f90*/  BSYNC.RECONVERGENT B1 ;  /* 0x0000000000017941 */ /* 0x000fea0003800200 */
.L_x_165:
        /* <DEDUP_REMOVED lines=78> */
.L_x_171:
[----:B------:R-:W-:Y:S05]  /*a480*/  BSYNC.RECONVERGENT B1 ;  /* 0x0000000000017941 */ /* 0x000fea0003800200 */
.L_x_170:
[----:B------:R-:W-:Y:S01]  /*a490*/  DADD R30, R30, 1 ;  /* 0x3ff000001e1e7429 */ /* 0x000fe20000000000 */
[----:B------:R-:W-:Y:S01]  /*a4a0*/  IMAD.MOV.U32 R8, RZ, RZ, 0x1 ;  /* 0x00000001ff087424 */ /* 0x000fe200078e00ff */
[C---:B-----5:R-:W-:Y:S01]  /*a4b0*/  DFMA R16, R26.reuse, R20, R16 ;  /* 0x000000141a10722b */ /* 0x060fe20000000010 */
[----:B------:R-:W-:Y:S01]  /*a4c0*/  LOP3.LUT P0, RZ, R0, 0x2, RZ, 0xc0, !PT ;  /* 0x0000000200ff7812 */ /* 0x000fe2000780c0ff */
[----:B------:R-:W-:Y:S02]  /*a4d0*/  BSSY.RECONVERGENT B1, `(.L_x_172) ;  /* 0x000001c000017945 */ /* 0x000fe40003800200 */
        /* <DEDUP_REMOVED lines=27> */
.L_x_173:
[----:B------:R-:W-:Y:S05]  /*a690*/  BSYNC.RECONVERGENT B1 ;  /* 0x0000000000017941 */ /* 0x000fea0003800200 */
.L_x_172:
        /* <DEDUP_REMOVED lines=18> */
[----:B------:R-:W-:Y:S02]  /*a7c0*/  MOV R22, R20 ;  /* 0x0000001400167202 */ /* 0x000fe40000000f00 */
        /* <DEDUP_REMOVED lines=61> */
.L_x_175:
[----:B------:R-:W-:Y:S05]  /*aba0*/  BSYNC.RECONVERGENT B1 ;  /* 0x0000000000017941 */ /* 0x000fea0003800200 */
.L_x_174:
        /* <DEDUP_REMOVED lines=33> */
[----:B------:R-:W-:Y:S01]  /*adc0*/  LOP3.LUT R28, R0, 0x80000000, RZ, 0x3c, !PT ;  /* 0x80000000001c7812 */ /* 0x000fe200078e3cff */
[----:B------:R-:W-:Y:S01]  /*add0*/  IMAD.MOV.U32 R29, RZ, RZ, 0x43300000 ;  /* 0x43300000ff1d7424 */ /* 0x000fe200078e00ff */
        /* <DEDUP_REMOVED lines=32> */
.L_x_177:
[----:B------:R-:W-:Y:S05]  /*afe0*/  BSYNC.RECONVERGENT B1 ;  /* 0x0000000000017941 */ /* 0x000fea0003800200 */
.L_x_176:
        /* <DEDUP_REMOVED lines=24> */
[----:B------:R-:W-:Y:S01]  /*b170*/  MOV R2, R14 ;  /* 0x0000000e00027202 */ /* 0x000fe20000000f00 */
[----:B------:R-:W-:Y:S01]  /*b180*/  IMAD.MOV.U32 R3, RZ, RZ, R15 ;  /* 0x000000ffff037224 */ /* 0x000fe200078e000f */
[----:B------:R-:W-:Y:S06]  /*b190*/  BRA `(.L_x_180) ;  /* 0x0000000000087947 */ /* 0x000fec0003800000 */
.L_x_179:
[----:B------:R-:W-:Y:S01]  /*b1a0*/  DMUL R2, RZ, R36 ;  /* 0x00000024ff027228 */ /* 0x000fe20000000000 */
[----:B------:R-:W-:-:S10]  /*b1b0*/  IMAD.MOV.U32 R0, RZ, RZ, RZ ;  /* 0x000000ffff007224 */ /* 0x000fd400078e00ff */
.L_x_180:
[----:B------:R-:W-:Y:S05]  /*b1c0*/  BSYNC.RECONVERGENT B1 ;  /* 0x0000000000017941 */ /* 0x000fea0003800200 */
.L_x_178:
        /* <DEDUP_REMOVED lines=15> */
[----:B------:R-:W-:-:S06]  /*b2c0*/  FSEL R15, -R5, 0.11223486810922622681, !P0 ;  /* 0x3de5db65050f7808 */ /* 0x000fcc0004000100 */
[----:B--2---:R-:W-:Y:S02]  /*b2d0*/  DFMA R16, R32, R14, R16 ;  /* 0x0000000e2010722b */ /* 0x004fe40000000010 */
[----:B------:R-:W-:-:S06]  /*b2e0*/  DFMA R14, R6, R6, 1 ;  /* 0x3ff00000060e742b */ /* 0x000fcc0000000006 */
[----:B------:R-:W0:Y:S01]  /*b2f0*/  MUFU.RSQ64H R27, R15 ;  /* 0x0000000f001b7308 */ /* 0x000e220000001c00 */
[----:B------:R-:W-:-:S03]  /*b300*/  DFMA R16, R32, R16, R18 ;  /* 0x000000102010722b */ /* 0x000fc60000000012 */
[----:B------:R-:W-:-:S05]  /*b310*/  VIADD R26, R15, 0xfcb00000 ;  /* 0xfcb000000f1a7836 */ /* 0x000fca0000000000 */
[----:B---3--:R-:W-:Y:S01]  /*b320*/  DFMA R16, R32, R16, R20 ;  /* 0x000000102010722b */ /* 0x008fe20000000014 */
[----:B------:R-:W-:Y:S01]  /*b330*/  ISETP.GE.U32.AND P1, PT, R26, 0x7ca00000, PT ;  /* 0x7ca000001a00780c */ /* 0x000fe20003f26070 */
[----:B------:R-:W-:Y:S02]  /*b340*/  IMAD.MOV.U32 R20, RZ, RZ, 0x0 ;  /* 0x00000000ff147424 */ /* 0x000fe400078e00ff */
[----:B------:R-:W-:Y:S01]  /*b350*/  IMAD.MOV.U32 R21, RZ, RZ, 0x3fd80000 ;  /* 0x3fd80000ff157424 */ /* 0x000fe200078e00ff */
[----:B0-----:R-:W-:-:S03]  /*b360*/  DMUL R18, R26, R26 ;  /* 0x0000001a1a127228 */ /* 0x001fc60000000000 */
[----:B------:R-:W-:-:S05]  /*b370*/  DFMA R16, R32, R16, R22 ;  /* 0x000000102010722b */ /* 0x000fca0000000016 */
[----:B------:R-:W-:-:S03]  /*b380*/  DFMA R18, R14, -R18, 1 ;  /* 0x3ff000000e12742b */ /* 0x000fc60000000812 */
[----:B----4-:R-:W-:-:S05]  /*b390*/  DFMA R16, R32, R16, R28 ;  /* 0x000000102010722b */ /* 0x010fca000000001c */
[----:B------:R-:W-:-:S03]  /*b3a0*/  DFMA R20, R18, R20, 0.5 ;  /* 0x3fe000001214742b */ /* 0x000fc60000000014 */
[----:B------:R-:W-:Y:S02]  /*b3b0*/  DFMA R16, R32, R16, R30 ;  /* 0x000000102010722b */ /* 0x000fe4000000001e */
[----:B------:R-:W-:-:S06]  /*b3c0*/  DMUL R18, R26, R18 ;  /* 0x000000121a127228 */ /* 0x000fcc0000000000 */
[----:B------:R-:W-:Y:S02]  /*b3d0*/  DFMA R2, R16, R2, R2 ;  /* 0x000000021002722b */ /* 0x000fe40000000002 */
[----:B------:R-:W-:Y:S02]  /*b3e0*/  DFMA R18, R20, R18, R26 ;  /* 0x000000121412722b */ /* 0x000fe4000000001a */
[----:B------:R-:W-:-:S06]  /*b3f0*/  DFMA R16, R32, R16, 1 ;  /* 0x3ff000002010742b */ /* 0x000fcc0000000010 */
[----:B------:R-:W-:Y:S02]  /*b400*/  DMUL R28, R14, R18 ;  /* 0x000000120e1c7228 */ /* 0x000fe40000000000 */
[----:B------:R-:W-:Y:S02]  /*b410*/  VIADD R23, R19, 0xfff00000 ;  /* 0xfff0000013177836 */ /* 0x000fe40000000000 */
[----:B------:R-:W-:Y:S01]  /*b420*/  FSEL R20, R16, R2, !P0 ;  /* 0x0000000210147208 */ /* 0x000fe20004000000 */
[----:B------:R-:W-:Y:S01]  /*b430*/  IMAD.MOV.U32 R22, RZ, RZ, R18 ;  /* 0x000000ffff167224 */ /* 0x000fe200078e0012 */
[----:B------:R-:W-:Y:S02]  /*b440*/  FSEL R21, R17, R3, !P0 ;  /* 0x0000000311157208 */ /* 0x000fe40004000000 */
[----:B------:R-:W-:Y:S01]  /*b450*/  DFMA R30, R28, -R28, R14 ;  /* 0x8000001c1c1e722b */ /* 0x000fe2000000000e */
[----:B------:R-:W-:-:S03]  /*b460*/  LOP3.LUT P0, RZ, R0, 0x2, RZ, 0xc0, !PT ;  /* 0x0000000200ff7812 */ /* 0x000fc6000780c0ff */
[----:B------:R-:W-:-:S04]  /*b470*/  DADD R2, RZ, -R20 ;  /* 0x00000000ff027229 */ /* 0x000fc80000000814 */
[----:B------:R-:W-:-:S06]  /*b480*/  DFMA R16, R30, R22, R28 ;  /* 0x000000161e10722b */ /* 0x000fcc000000001c */
        /* <DEDUP_REMOVED lines=16> */
.L_x_182:
[----:B------:R-:W-:Y:S05]  /*b590*/  BSYNC.RECONVERGENT B1 ;  /* 0x0000000000017941 */ /* 0x000fea0003800200 */
.L_x_181:
        /* <DEDUP_REMOVED lines=11> */
.L_x_184:
[----:B------:R-:W-:-:S07]  /*b650*/  CS2R R16, SRZ ;  /* 0x0000000000107805 */ /* 0x000fce000001ff00 */
.L_x_185:
[----:B------:R-:W-:Y:S05]  /*b660*/  BSYNC.RECONVERGENT B1 ;  /* 0x0000000000017941 */ /* 0x000fea0003800200 */
.L_x_183:
        /* <DEDUP_REMOVED lines=12> */
.L_x_188:
[----:B------:R-:W-:-:S11]  /*b730*/  DADD R16, R2, 2.5 ;  /* 0x4004000002107429 */ /* 0x000fd60000000000 */
.L_x_187:
[----:B------:R-:W-:Y:S05]  /*b740*/  BSYNC.RECONVERGENT B1 ;  /* 0x0000000000017941 */ /* 0x000fea0003800200 */
.L_x_186:
        /* <DEDUP_REMOVED lines=13> */
[----:B------:R-:W-:-:S08]  /*b820*/  UMOV UR5, 0x3ff921fb ;  /* 0x3ff921fb00057882 */ /* 0x000fd00000000000 */
        /* <DEDUP_REMOVED lines=13> */
.L_x_192:
[----:B------:R-:W-:Y:S05]  /*b900*/  BSYNC.RECONVERGENT B4 ;  /* 0x0000000000047941 */ /* 0x000fea0003800200 */
.L_x_191:
[----:B------:R-:W-:Y:S01]  /*b910*/  VIADD R0, R17, 0x1 ;  /* 0x0000000111007836 */ /* 0x000fe20000000000 */
[----:B------:R-:W-:Y:S06]  /*b920*/  BRA `(.L_x_193) ;  /* 0x0000000000087947 */ /* 0x000fec0003800000 */
.L_x_190:
[----:B------:R-:W-:Y:S01]  /*b930*/  DMUL R14, RZ, R36 ;  /* 0x00000024ff0e7228 */ /* 0x000fe20000000000 */
[----:B------:R-:W-:-:S10]  /*b940*/  MOV R0, 0x1 ;  /* 0x0000000100007802 */ /* 0x000fd40000000f00 */
.L_x_193:
[----:B------:R-:W-:Y:S05]  /*b950*/  BSYNC.RECONVERGENT B1 ;  /* 0x0000000000017941 */ /* 0x000fea0003800200 */
.L_x_189:
        /* <DEDUP_REMOVED lines=60> */
[----:B---3--:R-:W-:Y:S01]  /*bd20*/  DFMA R20, R32, R28, R20 ;  /* 0x0000001c2014722b */ /* 0x008fe20000000014 */
[----:B------:R-:W-:-:S03]  /*bd30*/  IMAD.MOV.U32 R30, RZ, RZ, R36 ;  /* 0x000000ffff1e7224 */ /* 0x000fc600078e0024 */
[----:B------:R-:W-:Y:S02]  /*bd40*/  IMAD.MOV.U32 R5, RZ, RZ, R31 ;  /* 0x000000ffff057224 */ /* 0x000fe400078e001f */
[----:B------:R-:W-:Y:S02]  /*bd50*/  IMAD R31, R26, 0x100000, R37 ;  /* 0x001000001a1f7824 */ /* 0x000fe400078e0225 */
[----:B------:R-:W-:Y:S01]  /*bd60*/  DFMA R20, R32, R20, R22 ;  /* 0x000000142014722b */ /* 0x000fe20000000016 */
[----:B------:R-:W-:-:S13]  /*bd70*/  FSETP.GEU.AND P0, PT, |R5|, 4.1917929649353027344, PT ;  /* 0x4086232b0500780b */ /* 0x000fda0003f0e200 */
        /* <DEDUP_REMOVED lines=13> */
.L_x_195:
[----:B------:R-:W-:Y:S05]  /*be50*/  BSYNC.RECONVERGENT B1 ;  /* 0x0000000000017941 */ /* 0x000fea0003800200 */
.L_x_194:
        /* <DEDUP_REMOVED lines=28> */
[----:B------:R-:W-:Y:S01]  /*c020*/  MOV R0, 0xc060 ;  /* 0x0000c06000007802 */ /* 0x000fe20000000f00 */
[----:B------:R-:W-:Y:S02]  /*c030*/  IMAD.MOV.U32 R17, RZ, RZ, R19 ;  /* 0x000000ffff117224 */ /* 0x000fe400078e0013 */
[----:B------:R-:W-:-:S07]  /*c040*/  IMAD.MOV.U32 R15, RZ, RZ, R31 ;  /* 0x000000ffff0f7224 */ /* 0x000fce00078e001f */
[----:B------:R-:W-:Y:S05]  /*c050*/  CALL.REL.NOINC `($__internal_0_$__cuda_sm20_div_rn_f64_full) ;  /* 0x0000010800807944 */ /* 0x000fea0003c00000 */
[----:B------:R-:W-:Y:S02]  /*c060*/  IMAD.MOV.U32 R6, RZ, RZ, R18 ;  /* 0x000000ffff067224 */ /* 0x000fe400078e0012 */
[----:B------:R-:W-:-:S07]  /*c070*/  IMAD.MOV.U32 R7, RZ, RZ, R19 ;  /* 0x000000ffff077224 */ /* 0x000fce00078e0013 */
.L_x_197:
[----:B------:R-:W-:Y:S05]  /*c080*/  BSYNC.RECONVERGENT B1 ;  /* 0x0000000000017941 */ /* 0x000fea0003800200 */
.L_x_196:
        /* <DEDUP_REMOVED lines=80> */
.L_x_199:
[----:B------:R-:W-:Y:S05]  /*c590*/  BSYNC.RECONVERGENT B1 ;  /* 0x0000000000017941 */ /* 0x000fea0003800200 */
.L_x_198:
        /* <DEDUP_REMOVED lines=67> */
.L_x_201:
[----:B------:R-:W-:Y:S05]  /*c9d0*/  BSYNC.RECONVERGENT B1 ;  /* 0x0000000000017941 */ /* 0x000fea0003800200 */
.L_x_200:
        /* <DEDUP_REMOVED lines=27> */
.L_x_203:
[----:B------:R-:W-:Y:S01]  /*cb90*/  DMUL R2, RZ, R36 ;  /* 0x00000024ff027228 */ /* 0x000fe20000000000 */
[----:B------:R-:W-:-:S10]  /*cba0*/  IMAD.MOV.U32 R0, RZ, RZ, RZ ;  /* 0x000000ffff007224 */ /* 0x000fd400078e00ff */
.L_x_204:
[----:B------:R-:W-:Y:S05]  /*cbb0*/  BSYNC.RECONVERGENT B1 ;  /* 0x0000000000017941 */ /* 0x000fea0003800200 */
.L_x_202:
        /* <DEDUP_REMOVED lines=23> */
[----:B0-----:R-:W-:-:S06]  /*cd30*/  DMUL R32, R26, R26 ;  /* 0x0000001a1a207228 */ /* 0x001fcc0000000000 */
[----:B------:R-:W-:Y:S01]  /*cd40*/  DFMA R16, R30, R16, R18 ;  /* 0x000000101e10722b */ /* 0x000fe20000000012 */
[----:B------:R-:W-:Y:S02]  /*cd50*/  IMAD.MOV.U32 R18, RZ, RZ, 0x0 ;  /* 0x00000000ff127424 */ /* 0x000fe400078e00ff */
[----:B------:R-:W-:Y:S01]  /*cd60*/  IMAD.MOV.U32 R19, RZ, RZ, 0x3fd80000 ;  /* 0x3fd80000ff137424 */ /* 0x000fe200078e00ff */
[----:B------:R-:W-:-:S04]  /*cd70*/  DFMA R32, R14, -R32, 1 ;  /* 0x3ff000000e20742b */ /* 0x000fc80000000820 */
[----:B----4-:R-:W-:-:S04]  /*cd80*/  DFMA R16, R30, R16, R20 ;  /* 0x000000101e10722b */ /* 0x010fc80000000014 */
[----:B------:R-:W-:-:S04]  /*cd90*/  DFMA R18, R32, R18, 0.5 ;  /* 0x3fe000002012742b */ /* 0x000fc80000000012 */
        /* <DEDUP_REMOVED lines=30> */
.L_x_206:
[----:B------:R-:W-:Y:S05]  /*cf80*/  BSYNC.RECONVERGENT B1 ;  /* 0x0000000000017941 */ /* 0x000fea0003800200 */
.L_x_205:
        /* <DEDUP_REMOVED lines=11> */
.L_x_208:
[----:B------:R-:W-:-:S07]  /*d040*/  CS2R R16, SRZ ;  /* 0x0000000000107805 */ /* 0x000fce000001ff00 */
.L_x_209:
[----:B------:R-:W-:Y:S05]  /*d050*/  BSYNC.RECONVERGENT B1 ;  /* 0x0000000000017941 */ /* 0x000fea0003800200 */
.L_x_207:
        /* <DEDUP_REMOVED lines=12> */
.L_x_212:
[----:B------:R-:W-:-:S11]  /*d120*/  DADD R16, R2, 2.5 ;  /* 0x4004000002107429 */ /* 0x000fd60000000000 */
.L_x_211:
[----:B------:R-:W-:Y:S05]  /*d130*/  BSYNC.RECONVERGENT B1 ;  /* 0x0000000000017941 */ /* 0x000fea0003800200 */
.L_x_210:
        /* <DEDUP_REMOVED lines=27> */
.L_x_216:
[----:B------:R-:W-:Y:S05]  /*d2f0*/  BSYNC.RECONVERGENT B4 ;  /* 0x0000000000047941 */ /* 0x000fea0003800200 */
.L_x_215:
[----:B------:R-:W-:Y:S01]  /*d300*/  VIADD R0, R17, 0x1 ;  /* 0x0000000111007836 */ /* 0x000fe20000000000 */
[----:B------:R-:W-:Y:S06]  /*d310*/  BRA `(.L_x_217) ;  /* 0x0000000000087947 */ /* 0x000fec0003800000 */
.L_x_214:
[----:B------:R-:W-:Y:S01]  /*d320*/  DMUL R14, RZ, R36 ;  /* 0x00000024ff0e7228 */ /* 0x000fe20000000000 */
[----:B------:R-:W-:-:S10]  /*d330*/  MOV R0, 0x1 ;  /* 0x0000000100007802 */ /* 0x000fd40000000f00 */
.L_x_217:
[----:B------:R-:W-:Y:S05]  /*d340*/  BSYNC.RECONVERGENT B1 ;  /* 0x0000000000017941 */ /* 0x000fea0003800200 */
.L_x_213:
        /* <DEDUP_REMOVED lines=78> */
.L_x_219:
[----:B------:R-:W-:Y:S05]  /*d830*/  BSYNC.RECONVERGENT B1 ;  /* 0x0000000000017941 */ /* 0x000fea0003800200 */
.L_x_218:
        /* <DEDUP_REMOVED lines=10> */
[----:B------:R-:W-:Y:S01]  /*d8e0*/  FSEL R26, R16, R14, !P1 ;  /* 0x0000000e101a7208 */ /* 0x000fe20004800000 */
[----:B------:R-:W-:Y:S01]  /*d8f0*/  DFMA R18, R18, R18, R18 ;  /* 0x000000121212722b */ /* 0x000fe20000000012 */
[----:B------:R-:W-:-:S06]  /*d900*/  FSEL R27, R17, R15, !P1 ;  /* 0x0000000f111b7208 */ /* 0x000fcc0004800000 */
[----:B------:R-:W-:Y:S02]  /*d910*/  DADD R14, RZ, -R26 ;  /* 0x00000000ff0e7229 */ /* 0x000fe4000000081a */
[----:B------:R-:W-:-:S08]  /*d920*/  DFMA R18, R22, R18, R22 ;  /* 0x000000121612722b */ /* 0x000fd00000000016 */
[----:B------:R-:W-:Y:S01]  /*d930*/  DFMA R16, -R20, R18, 1 ;  /* 0x3ff000001410742b */ /* 0x000fe20000000112 */
[----:B------:R-:W-:Y:S02]  /*d940*/  FSEL R14, R26, R14, !P0 ;  /* 0x0000000e1a0e7208 */ /* 0x000fe40004000000 */
[----:B------:R-:W-:-:S05]  /*d950*/  FSEL R15, R27, R15, !P0 ;  /* 0x0000000f1b0f7208 */ /* 0x000fca0004000000 */
[----:B------:R-:W-:Y:S02]  /*d960*/  DFMA R16, R18, R16, R18 ;  /* 0x000000101210722b */ /* 0x000fe40000000012 */
[----:B------:R-:W-:-:S08]  /*d970*/  DMUL R22, R2, R14 ;  /* 0x0000000e02167228 */ /* 0x000fd00000000000 */
[----:B------:R-:W-:Y:S02]  /*d980*/  DMUL R2, R22, R16 ;  /* 0x0000001016027228 */ /* 0x000fe40000000000 */
[----:B------:R-:W-:-:S06]  /*d990*/  FSETP.GEU.AND P1, PT, |R23|, 6.5827683646048100446e-37, PT ;  /* 0x036000001700780b */ /* 0x000fcc0003f2e200 */
        /* <DEDUP_REMOVED lines=8> */
[----:B------:R-:W-:Y:S02]  /*da20*/  IMAD.MOV.U32 R30, RZ, RZ, R20 ;  /* 0x000000ffff1e7224 */ /* 0x000fe400078e0014 */
[----:B------:R-:W-:-:S07]  /*da30*/  IMAD.MOV.U32 R15, RZ, RZ, R21 ;  /* 0x000000ffff0f7224 */ /* 0x000fce00078e0015 */
[----:B------:R-:W-:Y:S05]  /*da40*/  CALL.REL.NOINC `($__internal_0_$__cuda_sm20_div_rn_f64_full) ;  /* 0x000000f000047944 */ /* 0x000fea0003c00000 */
[----:B------:R-:W-:Y:S02]  /*da50*/  IMAD.MOV.U32 R2, RZ, RZ, R18 ;  /* 0x000000ffff027224 */ /* 0x000fe400078e0012 */
[----:B------:R-:W-:-:S07]  /*da60*/  IMAD.MOV.U32 R3, RZ, RZ, R19 ;  /* 0x000000ffff037224 */ /* 0x000fce00078e0013 */
.L_x_221:
[----:B------:R-:W-:Y:S05]  /*da70*/  BSYNC.RECONVERGENT B1 ;  /* 0x0000000000017941 */ /* 0x000fea0003800200 */
.L_x_220:
        /* <DEDUP_REMOVED lines=80> */
.L_x_223:
[----:B------:R-:W-:Y:S05]  /*df80*/  BSYNC.RECONVERGENT B1 ;  /* 0x0000000000017941 */ /* 0x000fea0003800200 */
.L_x_222:
        /* <DEDUP_REMOVED lines=67> */
.L_x_225:
[----:B------:R-:W-:Y:S05]  /*e3c0*/  BSYNC.RECONVERGENT B1 ;  /* 0x0000000000017941 */ /* 0x000fea0003800200 */
.L_x_224:
        /* <DEDUP_REMOVED lines=24> */
[----:B------:R-:W-:Y:S02]  /*e550*/  IMAD.MOV.U32 R4, RZ, RZ, R14 ;  /* 0x000000ffff047224 */ /* 0x000fe400078e000e */
[----:B------:R-:W-:Y:S01]  /*e560*/  IMAD.MOV.U32 R5, RZ, RZ, R15 ;  /* 0x000000ffff057224 */ /* 0x000fe200078e000f */
[----:B------:R-:W-:Y:S06]  /*e570*/  BRA `(.L_x_228) ;  /* 0x0000000000087947 */ /* 0x000fec0003800000 */
.L_x_227:
[----:B------:R-:W-:Y:S01]  /*e580*/  DMUL R4, RZ, R36 ;  /* 0x00000024ff047228 */ /* 0x000fe20000000000 */
[----:B------:R-:W-:-:S10]  /*e590*/  IMAD.MOV.U32 R0, RZ, RZ, RZ ;  /* 0x000000ffff007224 */ /* 0x000fd400078e00ff */
.L_x_228:
[----:B------:R-:W-:Y:S05]  /*e5a0*/  BSYNC.RECONVERGENT B1 ;  /* 0x0000000000017941 */ /* 0x000fea0003800200 */
.L_x_226:
        /* <DEDUP_REMOVED lines=14> */
[----:B------:R-:W-:Y:S02]  /*e690*/  FSEL R15, -R15, 0.11223486810922622681, !P0 ;  /* 0x3de5db650f0f7808 */ /* 0x000fe40004000100 */
[----:B------:R-:W-:-:S06]  /*e6a0*/  FSEL R14, R14, -8.06006814911005101289e+34, !P0 ;  /* 0xf9785eba0e0e7808 */ /* 0x000fcc0004000000 */
        /* <DEDUP_REMOVED lines=44> */
.L_x_230:
[----:B------:R-:W-:Y:S05]  /*e970*/  BSYNC.RECONVERGENT B1 ;  /* 0x0000000000017941 */ /* 0x000fea0003800200 */
.L_x_229:
        /* <DEDUP_REMOVED lines=11> */
.L_x_232:
[----:B------:R-:W-:-:S07]  /*ea30*/  CS2R R16, SRZ ;  /* 0x0000000000107805 */ /* 0x000fce000001ff00 */
.L_x_233:
[----:B------:R-:W-:Y:S05]  /*ea40*/  BSYNC.RECONVERGENT B1 ;  /* 0x0000000000017941 */ /* 0x000fea0003800200 */
.L_x_231:
        /* <DEDUP_REMOVED lines=12> */
.L_x_236:
[----:B------:R-:W-:-:S11]  /*eb10*/  DADD R16, R4, 2.5 ;  /* 0x4004000004107429 */ /* 0x000fd60000000000 */
.L_x_235:
[----:B------:R-:W-:Y:S05]  /*eb20*/  BSYNC.RECONVERGENT B1 ;  /* 0x0000000000017941 */ /* 0x000fea0003800200 */
.L_x_234:
        /* <DEDUP_REMOVED lines=27> */
.L_x_240:
[----:B------:R-:W-:Y:S05]  /*ece0*/  BSYNC.RECONVERGENT B4 ;  /* 0x0000000000047941 */ /* 0x000fea0003800200 */
.L_x_239:
[----:B------:R-:W-:Y:S01]  /*ecf0*/  VIADD R0, R17, 0x1 ;  /* 0x0000000111007836 */ /* 0x000fe20000000000 */
[----:B------:R-:W-:Y:S06]  /*ed00*/  BRA `(.L_x_241) ;  /* 0x0000000000087947 */ /* 0x000fec0003800000 */
.L_x_238:
[----:B------:R-:W-:Y:S01]  /*ed10*/  DMUL R14, RZ, R36 ;  /* 0x00000024ff0e7228 */ /* 0x000fe20000000000 */
[----:B------:R-:W-:-:S10]  /*ed20*/  IMAD.MOV.U32 R0, RZ, RZ, 0x1 ;  /* 0x00000001ff007424 */ /* 0x000fd400078e00ff */
.L_x_241:
[----:B------:R-:W-:Y:S05]  /*ed30*/  BSYNC.RECONVERGENT B1 ;  /* 0x0000000000017941 */ /* 0x000fea0003800200 */
.L_x_237:
        /* <DEDUP_REMOVED lines=15> */
[----:B0-----:R-:W-:-:S07]  /*ee30*/  LOP3.LUT R30, R0, 0x1, RZ, 0xc0, !PT ;  /* 0x00000001001e7812 */ /* 0x001fce00078ec0ff */
[----:B------:R-:W-:Y:S01]  /*ee40*/  DADD R36, R26, -6.75539944105574400000e+15 ;  /* 0xc33800001a247429 */ /* 0x000fe20000000000 */
[----:B------:R-:W-:Y:S01]  /*ee50*/  ISETP.NE.U32.AND P1, PT, R30, 0x1, PT ;  /* 0x000000011e00780c */ /* 0x000fe20003f25070 */
[----:B------:R-:W-:-:S03]  /*ee60*/  IMAD.MOV.U32 R30, RZ, RZ, 0x3da8ff83 ;  /* 0x3da8ff83ff1e7424 */ /* 0x000fc600078e00ff */
[----:B------:R-:W-:-:S03]  /*ee70*/  FSEL R40, R40, -8.06006814911005101289e+34, !P1 ;  /* 0xf9785eba28287808 */ /* 0x000fc60004800000 */
[----:B------:R-:W-:Y:S01]  /*ee80*/  DFMA R38, R36, -UR4, -R28 ;  /* 0x8000000424267c2b */ /* 0x000fe2000800081c */
[----:B------:R-:W-:Y:S01]  /*ee90*/  UMOV UR4, 0x3b39803f ;  /* 0x3b39803f00047882 */ /* 0x000fe20000000000 */
[----:B------:R-:W-:Y:S01]  /*eea0*/  UMOV UR5, 0x3c7abc9e ;  /* 0x3c7abc9e00057882 */ /* 0x000fe20000000000 */
[----:B------:R-:W-:Y:S01]  /*eeb0*/  FSEL R41, -R30, 0.11223486810922622681, !P1 ;  /* 0x3de5db651e297808 */ /* 0x000fe20004800100 */
[----:B------:R-:W-:-:S04]  /*eec0*/  DMUL R30, R14, R14 ;  /* 0x0000000e0e1e7228 */ /* 0x000fc80000000000 */
        /* <DEDUP_REMOVED lines=45> */
[----:B------:R-:W-:-:S04]  /*f1a0*/  @!P2 LEA.HI R20, R26, R26, RZ, 0x1 ;  /* 0x0000001a1a14a211 */ /* 0x000fc800078f08ff */
[----:B------:R-:W-:Y:S02]  /*f1b0*/  @!P2 SHF.R.S32.HI R23, RZ, 0x1, R20 ;  /* 0x00000001ff17a819 */ /* 0x000fe40000011414 */
[----:B------:R-:W-:-:S03]  /*f1c0*/  FSEL R20, R32, RZ, !P0 ;  /* 0x000000ff20147208 */ /* 0x000fc60004000000 */
[----:B------:R-:W-:Y:S02]  /*f1d0*/  @!P2 IMAD.IADD R22, R26, 0x1, -R23 ;  /* 0x000000011a16a824 */ /* 0x000fe400078e0a17 */
[----:B------:R-:W-:-:S03]  /*f1e0*/  @!P2 IMAD R39, R23, 0x100000, R39 ;  /* 0x001000001727a824 */ /* 0x000fc600078e0227 */
[----:B------:R-:W-:Y:S01]  /*f1f0*/  @!P2 LEA R23, R22, 0x3ff00000, 0x14 ;  /* 0x3ff000001617a811 */ /* 0x000fe200078ea0ff */
[----:B------:R-:W-:-:S06]  /*f200*/  @!P2 IMAD.MOV.U32 R22, RZ, RZ, RZ ;  /* 0x000000ffff16a224 */ /* 0x000fcc00078e00ff */
[----:B------:R-:W-:-:S11]  /*f210*/  @!P2 DMUL R20, R38, R22 ;  /* 0x000000162614a228 */ /* 0x000fd60000000000 */
.L_x_243:
[----:B------:R-:W-:Y:S05]  /*f220*/  BSYNC.RECONVERGENT B1 ;  /* 0x0000000000017941 */ /* 0x000fea0003800200 */
.L_x_242:
        /* <DEDUP_REMOVED lines=35> */
.L_x_245:
[----:B------:R-:W-:Y:S05]  /*f460*/  BSYNC.RECONVERGENT B1 ;  /* 0x0000000000017941 */ /* 0x000fea0003800200 */
.L_x_244:
[----:B------:R-:W0:Y:S01]  /*f470*/  LDCU.64 UR12, c[0x0][0x3f0] ;  /* 0x00007e00ff0c77ac */ /* 0x000e220008000a00 */
[----:B------:R-:W1:Y:S01]  /*f480*/  S2UR UR4, SR_CTAID.X ;  /* 0x00000000000479c3 */ /* 0x000e620000002500 */
[----:B------:R-:W2:Y:S07]  /*f490*/  LDCU.64 UR8, c[0x0][0x3b8] ;  /* 0x00007700ff0877ac */ /* 0x000eae0008000a00 */
[----:B------:R-:W3:Y:S01]  /*f4a0*/  LDC R32, c[0x0][0x3c0] ;  /* 0x0000f000ff207b82 */ /* 0x000ee20000000800 */
[----:B0-----:R-:W-:Y:S01]  /*f4b0*/  DMUL R12, R12, UR12 ;  /* 0x0000000c0c0c7c28 */ /* 0x001fe20008000000 */
[----:B-1----:R-:W-:-:S07]  /*f4c0*/  UIMAD UR6, UR4, 0xe00, URZ ;  /* 0x00000e00040678a4 */ /* 0x002fce000f8e02ff */
[----:B------:R-:W-:Y:S01]  /*f4d0*/  DFMA R12, R24, UR12, R12 ;  /* 0x0000000c180c7c2b */ /* 0x000fe2000800000c */
[----:B--2---:R-:W-:-:S04]  /*f4e0*/  UIADD3 UR4, UP0, UPT, -UR6, UR8, URZ ;  /* 0x0000000806047290 */ /* 0x004fc8000ff1e1ff */
[----:B------:R-:W-:-:S03]  /*f4f0*/  UIADD3.X UR5, UPT, UPT, UR9, -0x1, URZ, UP0, !UPT ;  /* 0xffffffff09057890 */ /* 0x000fc600087fe4ff */
[----:B------:R-:W-:Y:S01]  /*f500*/  DFMA R12, R10, UR12, R12 ;  /* 0x0000000c0a0c7c2b */ /* 0x000fe2000800000c */
[----:B---3--:R-:W-:-:S05]  /*f510*/  IMAD R32, R32, 0xe00, RZ ;  /* 0x00000e0020207824 */ /* 0x008fca00078e02ff */
[----:B------:R-:W-:Y:S02]  /*f520*/  SHF.R.S32.HI R34, RZ, 0x1f, R32 ;  /* 0x0000001fff227819 */ /* 0x000fe40000011420 */
[----:B------:R-:W-:Y:S01]  /*f530*/  DFMA R12, R8, UR12, R12 ;  /* 0x0000000c080c7c2b */ /* 0x000fe2000800000c */
[----:B------:R-:W-:-:S07]  /*f540*/  ISETP.LE.U32.AND P0, PT, R32, UR4, PT ;  /* 0x0000000420007c0c */ /* 0x000fce000bf03070 */
[----:B------:R-:W-:-:S08]  /*f550*/  DFMA R12, R6, UR12, R12 ;  /* 0x0000000c060c7c2b */ /* 0x000fd0000800000c */
[----:B------:R-:W-:Y:S01]  /*f560*/  DFMA R12, R2, UR12, R12 ;  /* 0x0000000c020c7c2b */ /* 0x000fe2000800000c */
[----:B------:R-:W-:-:S05]  /*f570*/  IMAD.U32 R3, RZ, RZ, UR5 ;  /* 0x00000005ff037e24 */ /* 0x000fca000f8e00ff */
[----:B------:R-:W-:Y:S02]  /*f580*/  ISETP.GE.U32.AND.EX P0, PT, R3, R34, PT, P0 ;  /* 0x000000220300720c */ /* 0x000fe40003f06100 */
[----:B------:R-:W-:-:S11]  /*f590*/  DFMA R28, R28, UR12, R12 ;  /* 0x0000000c1c1c7c2b */ /* 0x000fd6000800000c */
[----:B------:R-:W-:Y:S05]  /*f5a0*/  @!P0 BRA `(.L_x_246) ;  /* 0x000000cc00fc8947 */ /* 0x000fea0003800000 */
[----:B------:R-:W0:Y:S01]  /*f5b0*/  S2R R36, SR_TID.X ;  /* 0x0000000000247919 */ /* 0x000e220000002100 */
[----:B------:R-:W0:Y:S01]  /*f5c0*/  LDCU UR17, c[0x0][0x380] ;  /* 0x00007000ff1177ac */ /* 0x000e220008000800 */
[----:B------:R-:W-:Y:S01]  /*f5d0*/  IADD3 R33, P0, PT, R32, UR6, RZ ;  /* 0x0000000620217c10 */ /* 0x000fe2000ff1e0ff */
[----:B------:R-:W-:-:S04]  /*f5e0*/  UIADD3 UR7, UP0, UPT, UR8, -0xe00, URZ ;  /* 0xfffff20008077890 */ /* 0x000fc8000ff1e0ff */
[----:B------:R-:W-:Y:S01]  /*f5f0*/  IMAD.X R34, RZ, RZ, R34, P0 ;  /* 0x000000ffff227224 */ /* 0x000fe200000e0622 */
[----:B------:R-:W1:Y:S01]  /*f600*/  LDCU.64 UR12, c[0x0][0x3f0] ;  /* 0x00007e00ff0c77ac */ /* 0x000e620008000a00 */
[----:B------:R-:W-:Y:S01]  /*f610*/  ISETP.GT.U32.AND P0, PT, R33, UR7, PT ;  /* 0x0000000721007c0c */ /* 0x000fe2000bf04070 */
[----:B------:R-:W-:Y:S01]  /*f620*/  UIADD3.X UR16, UPT, UPT, UR9, -0x1, URZ, UP0, !UPT ;  /* 0xffffffff09107890 */ /* 0x000fe200087fe4ff */
[----:B------:R-:W2:Y:S05]  /*f630*/  LDCU.64 UR14, c[0x4][0x160] ;  /* 0x01002c00ff0e77ac */ /* 0x000eaa0008000a00 */
[----:B------:R-:W-:Y:S01]  /*f640*/  ISETP.GT.U32.AND.EX P0, PT, R34, UR16, PT, P0 ;  /* 0x0000001022007c0c */ /* 0x000fe2000bf04100 */
[----:B------:R-:W3:Y:S01]  /*f650*/  LDCU.64 UR4, c[0x0][0x3b8] ;  /* 0x00007700ff0477ac */ /* 0x000ee20008000a00 */
[----:B0-----:R-:W-:-:S05]  /*f660*/  VIADD R36, R36, UR17 ;  /* 0x0000001124247c36 */ /* 0x001fca0008000000 */
[----:B------:R-:W-:-:S06]  /*f670*/  IADD3 R35, PT, PT, R36, UR6, R32 ;  /* 0x0000000624237c10 */ /* 0x000fcc000fffe020 */
[----:B-123--:R-:W-:Y:S05]  /*f680*/  @P0 BRA `(.L_x_247) ;  /* 0x000000b400480947 */ /* 0x00efea0003800000 */
.L_x_413:
[----:B------:R-:W0:Y:S01]  /*f690*/  LDC.64 R4, c[0x0][0x3e8] ;  /* 0x0000fa00ff047b82 */ /* 0x000e220000000a00 */
[----:B------:R-:W-:Y:S01]  /*f6a0*/  IADD3 R24, PT, PT, R36, R33, RZ ;  /* 0x0000002124187210 */ /* 0x000fe20007ffe0ff */
[----:B------:R-:W-:Y:S01]  /*f6b0*/  IMAD.MOV.U32 R6, RZ, RZ, 0x652b82fe ;  /* 0x652b82feff067424 */ /* 0x000fe200078e00ff */
[----:B------:R-:W-:Y:S01]  /*f6c0*/  UMOV UR8, 0xfefa39ef ;  /* 0xfefa39ef00087882 */ /* 0x000fe20000000000 */
[----:B------:R-:W-:Y:S01]  /*f6d0*/  IMAD.MOV.U32 R7, RZ, RZ, 0x3ff71547 ;  /* 0x3ff71547ff077424 */ /* 0x000fe200078e00ff */
[----:B------:R-:W0:Y:S01]  /*f6e0*/  I2F.F64 R2, R24 ;  /* 0x0000001800027312 */ /* 0x000e220000201c00 */
[----:B------:R-:W-:Y:S01]  /*f6f0*/  UMOV UR9, 0x3fe62e42 ;  /* 0x3fe62e4200097882 */ /* 0x000fe20000000000 */
[----:B------:R-:W-:Y:S01]  /*f700*/  UMOV UR18, 0x3b39803f ;  /* 0x3b39803f00127882 */ /* 0x000fe20000000000 */
[----:B------:R-:W-:Y:S01]  /*f710*/  UMOV UR19, 0x3c7abc9e ;  /* 0x3c7abc9e00137882 */ /* 0x000fe20000000000 */
[----:B------:R-:W-:Y:S01]  /*f720*/  BSSY.RECONVERGENT B1, `(.L_x_248) ;  /* 0x0000040000017945 */ /* 0x000fe20003800200 */
[----:B0-----:R-:W-:-:S08]  /*f730*/  DFMA R2, R2, UR12, R4 ;  /* 0x0000000c02027c2b */ /* 0x001fd00008000004 */
        /* <DEDUP_REMOVED lines=62> */
.L_x_249:
[----:B------:R-:W-:Y:S05]  /*fb20*/  BSYNC.RECONVERGENT B1 ;  /* 0x0000000000017941 */ /* 0x000fea0003800200 */
.L_x_248:
        /* <DEDUP_REMOVED lines=31> */
[----:B------:R-:W-:-:S03]  /*fd20*/  HFMA2 R19, -RZ, RZ, 3.59375, 0 ;  /* 0x43300000ff137431 */ /* 0x000fc600000001ff */
        /* <DEDUP_REMOVED lines=35> */
.L_x_251:
[----:B------:R-:W-:Y:S01]  /*ff60*/  IMAD.MOV.U32 R6, RZ, RZ, 0x0 ;  /* 0x00000000ff067424 */ /* 0x000fe200078e00ff */
[----:B------:R-:W-:Y:S01]  /*ff70*/  LOP3.LUT P0, RZ, R15, 0x7fffffff, RZ, 0xc0, !PT ;  /* 0x7fffffff0fff7812 */ /* 0x000fe2000780c0ff */
[----:B------:R-:W-:-:S06]  /*ff80*/  IMAD.MOV.U32 R7, RZ, RZ, 0x7ff00000 ;  /* 0x7ff00000ff077424 */ /* 0x000fcc00078e00ff */
[----:B------:R-:W-:-:S10]  /*ff90*/  DFMA R6, R14, R6, +INF ;  /* 0x7ff000000e06742b */ /* 0x000fd40000000006 */
[----:B------:R-:W-:Y:S02]  /*ffa0*/  FSEL R8, R6, RZ, P0 ;  /* 0x000000ff06087208 */ /* 0x000fe40000000000 */
[----:B------:R-:W-:-:S07]  /*ffb0*/  FSEL R9, R7, -QNAN , P0 ;  /* 0xfff0000007097808 */ /* 0x000fce0000000000 */
.L_x_252:
[----:B------:R-:W-:Y:S05]  /*ffc0*/  BSYNC.RECONVERGENT B1 ;  /* 0x0000000000017941 */ /* 0x000fea0003800200 */
.L_x_250:
        /* <DEDUP_REMOVED lines=27> */
.L_x_254:
[----:B------:R-:W-:Y:S05]  /*10180*/  BSYNC.RECONVERGENT B1 ;  /* 0x0000000000017941 */ /* 0x000fea0003800200 */
.L_x_253:
        /* <DEDUP_REMOVED lines=37> */
[----:B------:R-:W-:Y:S02]  /*103e0*/  FSEL R6, R4, R18, !P0 ;  /* 0x0000001204067208 */ /* 0x000fe40004000000 */
[----:B------:R-:W-:Y:S01]  /*103f0*/  FSEL R7, R5, R19, !P0 ;  /* 0x0000001305077208 */ /* 0x000fe20004000000 */
[----:B------:R-:W-:Y:S01]  /*10400*/  DFMA R18, R12, -R12, R22 ;  /* 0x8000000c0c12722b */ /* 0x000fe20000000016 */
[----:B------:R-:W-:-:S04]  /*10410*/  LOP3.LUT P0, RZ, R17, 0x2, RZ, 0xc0, !PT ;  /* 0x0000000211ff7812 */ /* 0x000fc8000780c0ff */
[----:B------:R-:W-:-:S03]  /*10420*/  DADD R4, RZ, -R6 ;  /* 0x00000000ff047229 */ /* 0x000fc60000000806 */
[----:B------:R-:W-:-:S07]  /*10430*/  DFMA R14, R18, R8, R12 ;  /* 0x00000008120e722b */ /* 0x000fce000000000c */
        /* <DEDUP_REMOVED lines=8> */
[----:B------:R-:W-:-:S07]  /*104c0*/  IMAD.MOV.U32 R17, RZ, RZ, R9 ;  /* 0x000000ffff117224 */ /* 0x000fce00078e0009 */
[----:B------:R-:W-:Y:S05]  /*104d0*/  CALL.REL.NOINC `($__internal_1_$__cuda_sm20_dsqrt_rn_f64_mediumpath_v1) ;  /* 0x000000c800cc7944 */ /* 0x000fea0003c00000 */
.L_x_256:
[----:B------:R-:W-:Y:S05]  /*104e0*/  BSYNC.RECONVERGENT B1 ;  /* 0x0000000000017941 */ /* 0x000fea0003800200 */
.L_x_255:
        /* <DEDUP_REMOVED lines=11> */
.L_x_258:
[----:B------:R-:W-:Y:S05]  /*105a0*/  BSYNC.RECONVERGENT B1 ;  /* 0x0000000000017941 */ /* 0x000fea0003800200 */
.L_x_257:
        /* <DEDUP_REMOVED lines=15> */
.L_x_260:
[----:B------:R-:W-:Y:S05]  /*106a0*/  BSYNC.RECONVERGENT B1 ;  /* 0x0000000000017941 */ /* 0x000fea0003800200 */
.L_x_259:
        /* <DEDUP_REMOVED lines=27> */
.L_x_264:
[----:B------:R-:W-:Y:S05]  /*10860*/  BSYNC.RECONVERGENT B4 ;  /* 0x0000000000047941 */ /* 0x000fea0003800200 */
.L_x_263:
[----:B------:R-:W-:-:S07]  /*10870*/  VIADD R0, R17, 0x1 ;  /* 0x0000000111007836 */ /* 0x000fce0000000000 */
.L_x_262:
[----:B------:R-:W-:Y:S05]  /*10880*/  BSYNC.RECONVERGENT B1 ;  /* 0x0000000000017941 */ /* 0x000fea0003800200 */
.L_x_261:
        /* <DEDUP_REMOVED lines=78> */
.L_x_266:
[----:B------:R-:W-:Y:S05]  /*10d70*/  BSYNC.RECONVERGENT B1 ;  /* 0x0000000000017941 */ /* 0x000fea0003800200 */
.L_x_265:
        /* <DEDUP_REMOVED lines=32> */
.L_x_268:
[----:B------:R-:W-:Y:S05]  /*10f80*/  BSYNC.RECONVERGENT B1 ;  /* 0x0000000000017941 */ /* 0x000fea0003800200 */
.L_x_267:
[----:B------:R-:W0:Y:S01]  /*10f90*/  LDC.64 R4, c[0x0][0x3e8] ;  /* 0x0000fa00ff047b82 */ /* 0x000e220000000a00 */
[----:B------:R-:W-:Y:S01]  /*10fa0*/  VIADD R0, R24, 0x200 ;  /* 0x0000020018007836 */ /* 0x000fe20000000000 */
[----:B------:R-:W-:Y:S01]  /*10fb0*/  UMOV UR8, 0xfefa39ef ;  /* 0xfefa39ef00087882 */ /* 0x000fe20000000000 */
[----:B------:R-:W-:Y:S01]  /*10fc0*/  IMAD.MOV.U32 R10, RZ, RZ, 0x652b82fe ;  /* 0x652b82feff0a7424 */ /* 0x000fe200078e00ff */
[----:B------:R-:W-:Y:S01]  /*10fd0*/  UMOV UR9, 0x3fe62e42 ;  /* 0x3fe62e4200097882 */ /* 0x000fe20000000000 */
[----:B------:R-:W0:Y:S01]  /*10fe0*/  I2F.F64 R6, R0 ;  /* 0x0000000000067312 */ /* 0x000e220000201c00 */
[----:B------:R-:W-:Y:S01]  /*10ff0*/  IMAD.MOV.U32 R11, RZ, RZ, 0x3ff71547 ;  /* 0x3ff71547ff0b7424 */ /* 0x000fe200078e00ff */
        /* <DEDUP_REMOVED lines=42> */
[----:B------:R-:W-:Y:S01]  /*112a0*/  DFMA R12, R8, R12, UR18 ;  /* 0x00000012080c7e2b */ /* 0x000fe2000800000c */
[----:B------:R-:W-:Y:S01]  /*112b0*/  VIADD R0, R5, 0xffffffff ;  /* 0xffffffff05007836 */ /* 0x000fe20000000000 */
[----:B------:R-:W-:Y:S01]  /*112c0*/  UMOV UR18, 0xb ;  /* 0x0000000b00127882 */ /* 0x000fe20000000000 */
[----:B------:R-:W-:-:S03]  /*112d0*/  UMOV UR19, 0x3fe00000 ;  /* 0x3fe0000000137882 */ /* 0x000fc60000000000 */
[----:B------:R-:W-:Y:S01]  /*112e0*/  ISETP.GE.U32.AND P1, PT, R0, 0x7fefffff, PT ;  /* 0x7fefffff0000780c */ /* 0x000fe20003f26070 */
[----:B------:R-:W-:Y:S01]  /*112f0*/  IMAD.MOV.U32 R0, RZ, RZ, -0x3ff ;  /* 0xfffffc01ff007424 */ /* 0x000fe200078e00ff */
[----:B------:R-:W-:-:S08]  /*11300*/  DFMA R12, R8, R12, UR18 ;  /* 0x00000012080c7e2b */ /* 0x000fd0000800000c */
[----:B------:R-:W-:-:S03]  /*11310*/  DFMA R12, R8, R12, 1 ;  /* 0x3ff00000080c742b */ /* 0x000fc6000000000c */
[----:B------:R-:W-:Y:S01]  /*11320*/  @P1 IMAD.MOV.U32 R20, RZ, RZ, 0x0 ;  /* 0x00000000ff141424 */ /* 0x000fe200078e00ff */
[----:B------:R-:W-:Y:S01]  /*11330*/  @P1 LOP3.LUT P3, RZ, R17, 0x7fffffff, RZ, 0xc0, !PT ;  /* 0x7fffffff11ff1812 */ /* 0x000fe2000786c0ff */
[----:B------:R-:W-:-:S03]  /*11340*/  @P1 IMAD.MOV.U32 R21, RZ, RZ, 0x7ff00000 ;  /* 0x7ff00000ff151424 */ /* 0x000fc600078e00ff */
[----:B------:R-:W-:-:S03]  /*11350*/  DFMA R18, R8, R12, 1 ;  /* 0x3ff000000812742b */ /* 0x000fc6000000000c */
[----:B------:R-:W-:-:S07]  /*11360*/  @P1 DFMA R12, R16, R20, +INF ;  /* 0x7ff00000100c142b */ /* 0x000fce0000000014 */
[----:B------:R-:W-:Y:S02]  /*11370*/  IMAD R9, R10, 0x100000, R19 ;  /* 0x001000000a097824 */ /* 0x000fe400078e0213 */
[----:B------:R-:W-:Y:S01]  /*11380*/  IMAD.MOV.U32 R8, RZ, RZ, R18 ;  /* 0x000000ffff087224 */ /* 0x000fe200078e0012 */
[----:B------:R-:W-:Y:S02]  /*11390*/  @P1 FSEL R15, R12, RZ, P3 ;  /* 0x000000ff0c0f1208 */ /* 0x000fe40001800000 */
[----:B------:R-:W-:Y:S01]  /*113a0*/  @P1 FSEL R16, R13, -QNAN , P3 ;  /* 0xfff000000d101808 */ /* 0x000fe20001800000 */
[----:B------:R-:W-:Y:S06]  /*113b0*/  @!P2 BRA `(.L_x_270) ;  /* 0x000000000034a947 */ /* 0x000fec0003800000 */
[----:B------:R-:W-:Y:S01]  /*113c0*/  FSETP.GEU.AND P3, PT, |R7|, 4.2275390625, PT ;  /* 0x408748000700780b */ /* 0x000fe20003f6e200 */
[C---:B------:R-:W-:Y:S02]  /*113d0*/  DADD R8, R6.reuse, +INF ;  /* 0x7ff0000006087429 */ /* 0x040fe40000000000 */
[----:B------:R-:W-:-:S08]  /*113e0*/  DSETP.GEU.AND P2, PT, R6, RZ, PT ;  /* 0x000000ff0600722a */ /* 0x000fd00003f4e000 */
[----:B------:R-:W-:Y:S02]  /*113f0*/  FSEL R8, R8, RZ, P2 ;  /* 0x000000ff08087208 */ /* 0x000fe40001000000 */
[----:B------:R-:W-:Y:S01]  /*11400*/  @!P3 LEA.HI R4, R10, R10, RZ, 0x1 ;  /* 0x0000000a0a04b211 */ /* 0x000fe200078f08ff */
[----:B------:R-:W-:Y:S01]  /*11410*/  @!P3 IMAD.MOV.U32 R12, RZ, RZ, RZ ;  /* 0x000000ffff0cb224 */ /* 0x000fe200078e00ff */
[----:B------:R-:W-:Y:S02]  /*11420*/  FSEL R9, R9, RZ, P2 ;  /* 0x000000ff09097208 */ /* 0x000fe40001000000 */
[----:B------:R-:W-:-:S05]  /*11430*/  @!P3 SHF.R.S32.HI R11, RZ, 0x1, R4 ;  /* 0x00000001ff0bb819 */ /* 0x000fca0000011404 */
[----:B------:R-:W-:Y:S02]  /*11440*/  @!P3 IMAD.IADD R10, R10, 0x1, -R11 ;  /* 0x000000010a0ab824 */ /* 0x000fe400078e0a0b */
[----:B------:R-:W-:-:S03]  /*11450*/  @!P3 IMAD R11, R11, 0x100000, R19 ;  /* 0x001000000b0bb824 */ /* 0x000fc600078e0213 */
[----:B------:R-:W-:Y:S01]  /*11460*/  @!P3 LEA R13, R10, 0x3ff00000, 0x14 ;  /* 0x3ff000000a0db811 */ /* 0x000fe200078ea0ff */
[----:B------:R-:W-:-:S06]  /*11470*/  @!P3 IMAD.MOV.U32 R10, RZ, RZ, R18 ;  /* 0x000000ffff0ab224 */ /* 0x000fcc00078e0012 */
[----:B------:R-:W-:-:S11]  /*11480*/  @!P3 DMUL R8, R10, R12 ;  /* 0x0000000c0a08b228 */ /* 0x000fd60000000000 */
.L_x_270:
[----:B------:R-:W-:Y:S05]  /*11490*/  BSYNC.RECONVERGENT B1 ;  /* 0x0000000000017941 */ /* 0x000fea0003800200 */
.L_x_269:
        /* <DEDUP_REMOVED lines=67> */
.L_x_272:
[----:B------:R-:W-:Y:S05]  /*118d0*/  BSYNC.RECONVERGENT B1 ;  /* 0x0000000000017941 */ /* 0x000fea0003800200 */
.L_x_271:
        /* <DEDUP_REMOVED lines=27> */
.L_x_274:
[----:B------:R-:W-:Y:S01]  /*11a90*/  DMUL R4, RZ, R14 ;  /* 0x0000000eff047228 */ /* 0x000fe20000000000 */
[----:B------:R-:W-:-:S10]  /*11aa0*/  IMAD.MOV.U32 R0, RZ, RZ, RZ ;  /* 0x000000ffff007224 */ /* 0x000fd400078e00ff */
.L_x_275:
[----:B------:R-:W-:Y:S05]  /*11ab0*/  BSYNC.RECONVERGENT B1 ;  /* 0x0000000000017941 */ /* 0x000fea0003800200 */
.L_x_273:
        /* <DEDUP_REMOVED lines=14> */
[----:B------:R-:W-:Y:S02]  /*11ba0*/  FSEL R21, -R21, 0.11223486810922622681, !P0 ;  /* 0x3de5db6515157808 */ /* 0x000fe40004000100 */
[----:B------:R-:W-:-:S06]  /*11bb0*/  FSEL R20, R20, -8.06006814911005101289e+34, !P0 ;  /* 0xf9785eba14147808 */ /* 0x000fcc0004000000 */
        /* <DEDUP_REMOVED lines=34> */
[----:B------:R-:W-:-:S07]  /*11de0*/  IMAD.MOV.U32 R15, RZ, RZ, R13 ;  /* 0x000000ffff0f7224 */ /* 0x000fce00078e000d */
[----:B------:R-:W-:Y:S05]  /*11df0*/  CALL.REL.NOINC `($__internal_1_$__cuda_sm20_dsqrt_rn_f64_mediumpath_v1) ;  /* 0x000000b000847944 */ /* 0x000fea0003c00000 */
.L_x_277:
[----:B------:R-:W-:Y:S05]  /*11e00*/  BSYNC.RECONVERGENT B1 ;  /* 0x0000000000017941 */ /* 0x000fea0003800200 */
.L_x_276:
        /* <DEDUP_REMOVED lines=11> */
.L_x_279:
[----:B------:R-:W-:-:S07]  /*11ec0*/  CS2R R8, SRZ ;  /* 0x0000000000087805 */ /* 0x000fce000001ff00 */
.L_x_280:
[----:B------:R-:W-:Y:S05]  /*11ed0*/  BSYNC.RECONVERGENT B1 ;  /* 0x0000000000017941 */ /* 0x000fea0003800200 */
.L_x_278:
        /* <DEDUP_REMOVED lines=12> */
.L_x_283:
[----:B------:R-:W-:-:S11]  /*11fa0*/  DADD R8, R4, 2.5 ;  /* 0x4004000004087429 */ /* 0x000fd60000000000 */
.L_x_282:
[----:B------:R-:W-:Y:S05]  /*11fb0*/  BSYNC.RECONVERGENT B1 ;  /* 0x0000000000017941 */ /* 0x000fea0003800200 */
.L_x_281:
        /* <DEDUP_REMOVED lines=29> */
.L_x_287:
[----:B------:R-:W-:Y:S05]  /*12190*/  BSYNC.RECONVERGENT B4 ;  /* 0x0000000000047941 */ /* 0x000fea0003800200 */
.L_x_286:
[----:B------:R-:W-:Y:S01]  /*121a0*/  VIADD R0, R17, 0x1 ;  /* 0x0000000111007836 */ /* 0x000fe20000000000 */
[----:B------:R-:W-:Y:S06]  /*121b0*/  BRA `(.L_x_288) ;  /* 0x0000000000087947 */ /* 0x000fec0003800000 */
.L_x_285:
[----:B------:R-:W-:Y:S01]  /*121c0*/  DMUL R20, RZ, R14 ;  /* 0x0000000eff147228 */ /* 0x000fe20000000000 */
[----:B------:R-:W-:-:S10]  /*121d0*/  IMAD.MOV.U32 R0, RZ, RZ, 0x1 ;  /* 0x00000001ff007424 */ /* 0x000fd400078e00ff */
.L_x_288:
[----:B------:R-:W-:Y:S05]  /*121e0*/  BSYNC.RECONVERGENT B1 ;  /* 0x0000000000017941 */ /* 0x000fea0003800200 */
.L_x_284:
[----:B------:R-:W-:-:S05]  /*121f0*/  IMAD.SHL.U32 R8, R0, 0x40, RZ ;  /* 0x0000004000087824 */ /* 0x000fca00078e00ff */
[----:B------:R-:W-:-:S04]  /*12200*/  LOP3.LUT R8, R8, 0x40, RZ, 0xc0, !PT ;  /* 0x0000004008087812 */ /* 0x000fc800078ec0ff */
[----:B------:R-:W-:-:S05]  /*12210*/  IADD3 R26, P0, PT, R8, UR14, RZ ;  /* 0x0000000e081a7c10 */ /* 0x000fca000ff1e0ff */
[----:B------:R-:W-:-:S05]  /*12220*/  IMAD.X R27, RZ, RZ, UR15, P0 ;  /* 0x0000000fff1b7e24 */ /* 0x000fca00080e06ff */
[----:B------:R-:W2:Y:S04]  /*12230*/  LDG.E.128.CONSTANT R12, desc[UR10][R26.64] ;  /* 0x0000000a1a0c7981 */ /* 0x000ea8000c1e9d00 */
[----:B------:R-:W3:Y:S01]  /*12240*/  LDG.E.128.CONSTANT R16, desc[UR10][R26.64+0x10] ;  /* 0x0000100a1a107981 */ /* 0x000ee2000c1e9d00 */
[----:B------:R-:W-:Y:S01]  /*12250*/  MOV R22, 0x652b82fe ;  /* 0x652b82fe00167802 */ /* 0x000fe20000000f00 */
        /* <DEDUP_REMOVED lines=71> */
.L_x_290:
[----:B------:R-:W-:Y:S05]  /*126d0*/  BSYNC.RECONVERGENT B1 ;  /* 0x0000000000017941 */ /* 0x000fea0003800200 */
.L_x_289:
        /* <DEDUP_REMOVED lines=32> */
.L_x_292:
[----:B------:R-:W-:Y:S05]  /*128e0*/  BSYNC.RECONVERGENT B1 ;  /* 0x0000000000017941 */ /* 0x000fea0003800200 */
.L_x_291:
        /* <DEDUP_REMOVED lines=57> */
[----:B------:R-:W-:Y:S01]  /*12c80*/  @P1 MOV R22, 0x0 ;  /* 0x0000000000161802 */ /* 0x000fe20000000f00 */
[----:B------:R-:W-:Y:S01]  /*12c90*/  @P1 IMAD.MOV.U32 R23, RZ, RZ, 0x7ff00000 ;  /* 0x7ff00000ff171424 */ /* 0x000fe200078e00ff */
[----:B------:R-:W-:-:S03]  /*12ca0*/  @P1 LOP3.LUT P3, RZ, R19, 0x7fffffff, RZ, 0xc0, !PT ;  /* 0x7fffffff13ff1812 */ /* 0x000fc6000786c0ff */
        /* <DEDUP_REMOVED lines=20> */
.L_x_294:
[----:B------:R-:W-:Y:S05]  /*12df0*/  BSYNC.RECONVERGENT B1 ;  /* 0x0000000000017941 */ /* 0x000fea0003800200 */
.L_x_293:
        /* <DEDUP_REMOVED lines=67> */
.L_x_296:
[----:B------:R-:W-:Y:S05]  /*13230*/  BSYNC.RECONVERGENT B1 ;  /* 0x0000000000017941 */ /* 0x000fea0003800200 */
.L_x_295:
        /* <DEDUP_REMOVED lines=27> */
.L_x_298:
[----:B------:R-:W-:Y:S01]  /*133f0*/  DMUL R6, RZ, R14 ;  /* 0x0000000eff067228 */ /* 0x000fe20000000000 */
[----:B------:R-:W-:-:S10]  /*13400*/  IMAD.MOV.U32 R0, RZ, RZ, RZ ;  /* 0x000000ffff007224 */ /* 0x000fd400078e00ff */
.L_x_299:
[----:B------:R-:W-:Y:S05]  /*13410*/  BSYNC.RECONVERGENT B1 ;  /* 0x0000000000017941 */ /* 0x000fea0003800200 */
.L_x_297:
[----:B------:R-:W-:-:S04]  /*13420*/  SHF.L.U32 R10, R0, 0x6, RZ ;  /* 0x00000006000a7819 */ /* 0x000fc800000006ff */
        /* <DEDUP_REMOVED lines=56> */
.L_x_301:
[----:B------:R-:W-:Y:S05]  /*137b0*/  BSYNC.RECONVERGENT B1 ;  /* 0x0000000000017941 */ /* 0x000fea0003800200 */
.L_x_300:
        /* <DEDUP_REMOVED lines=11> */
.L_x_303:
[----:B------:R-:W-:-:S07]  /*13870*/  CS2R R10, SRZ ;  /* 0x00000000000a7805 */ /* 0x000fce000001ff00 */
.L_x_304:
[----:B------:R-:W-:Y:S05]  /*13880*/  BSYNC.RECONVERGENT B1 ;  /* 0x0000000000017941 */ /* 0x000fea0003800200 */
.L_x_302:
        /* <DEDUP_REMOVED lines=12> */
.L_x_307:
[----:B------:R-:W-:-:S11]  /*13950*/  DADD R10, R6, 2.5 ;  /* 0x40040000060a7429 */ /* 0x000fd60000000000 */
.L_x_306:
[----:B------:R-:W-:Y:S05]  /*13960*/  BSYNC.RECONVERGENT B1 ;  /* 0x0000000000017941 */ /* 0x000fea0003800200 */
.L_x_305:
        /* <DEDUP_REMOVED lines=25> */
[----:B------:R-:W-:Y:S01]  /*13b00*/  MOV R26, 0x13b30 ;  /* 0x00013b30001a7802 */ /* 0x000fe20000000f00 */
[----:B------:R-:W-:-:S07]  /*13b10*/  IMAD.MOV.U32 R37, RZ, RZ, R17 ;  /* 0x000000ffff257224 */ /* 0x000fce00078e0011 */
[----:B------:R-:W-:Y:S05]  /*13b20*/  CALL.REL.NOINC `($_ZN3cub18CUB_300001_SM_10006detail6reduce18DeviceReduceKernelINS2_10policy_hubIdyN4cuda3std3__44plusIdEEE10Policy1000EN6thrust24THRUST_300001_SM_1000_NS17counting_iteratorIiNSD_11use_defaultESF_SF_EEyS9_d22ComplexRiemannFunctionEEvT0_PT3_T1_NS0_13GridEvenShareISL_EET2_T4_$__internal_trig_reduction_slowpathd) ;  /* 0x000000a000847944 */ /* 0x000fea0003c00000 */
[----:B------:R-:W-:Y:S02]  /*13b30*/  IMAD.MOV.U32 R0, RZ, RZ, R17 ;  /* 0x000000ffff007224 */ /* 0x000fe400078e0011 */
[----:B------:R-:W-:Y:S02]  /*13b40*/  IMAD.MOV.U32 R10, RZ, RZ, R14 ;  /* 0x000000ffff0a7224 */ /* 0x000fe400078e000e */
[----:B------:R-:W-:-:S07]  /*13b50*/  IMAD.MOV.U32 R11, RZ, RZ, R15 ;  /* 0x000000ffff0b7224 */ /* 0x000fce00078e000f */
.L_x_311:
[----:B------:R-:W-:Y:S05]  /*13b60*/  BSYNC.RECONVERGENT B4 ;  /* 0x0000000000047941 */ /* 0x000fea0003800200 */
.L_x_310:
[----:B------:R-:W-:Y:S01]  /*13b70*/  VIADD R0, R0, 0x1 ;  /* 0x0000000100007836 */ /* 0x000fe20000000000 */
[----:B------:R-:W-:Y:S06]  /*13b80*/  BRA `(.L_x_312) ;  /* 0x0000000000087947 */ /* 0x000fec0003800000 */
.L_x_309:
[----:B------:R-:W-:Y:S01]  /*13b90*/  DMUL R10, RZ, R16 ;  /* 0x00000010ff0a7228 */ /* 0x000fe20000000000 */
[----:B------:R-:W-:-:S10]  /*13ba0*/  MOV R0, 0x1 ;  /* 0x0000000100007802 */ /* 0x000fd40000000f00 */
.L_x_312:
[----:B------:R-:W-:Y:S05]  /*13bb0*/  BSYNC.RECONVERGENT B1 ;  /* 0x0000000000017941 */ /* 0x000fea0003800200 */
.L_x_308:
        /* <DEDUP_REMOVED lines=70> */
[----:B------:R-:W-:Y:S01]  /*14020*/  @!P2 LEA.HI R18, R26, R26, RZ, 0x1 ;  /* 0x0000001a1a12a211 */ /* 0x000fe200078f08ff */
[----:B------:R-:W-:-:S03]  /*14030*/  @!P2 IMAD.MOV.U32 R8, RZ, RZ, R40 ;  /* 0x000000ffff08a224 */ /* 0x000fc600078e0028 */
[----:B------:R-:W-:Y:S02]  /*14040*/  @!P2 SHF.R.S32.HI R9, RZ, 0x1, R18 ;  /* 0x00000001ff09a819 */ /* 0x000fe40000011412 */
[----:B------:R-:W-:-:S03]  /*14050*/  FSEL R18, R22, RZ, !P0 ;  /* 0x000000ff16127208 */ /* 0x000fc60004000000 */
[----:B------:R-:W-:Y:S02]  /*14060*/  @!P2 IMAD.IADD R20, R26, 0x1, -R9 ;  /* 0x000000011a14a824 */ /* 0x000fe400078e0a09 */
[----:B------:R-:W-:-:S03]  /*14070*/  @!P2 IMAD R9, R9, 0x100000, R41 ;  /* 0x001000000909a824 */ /* 0x000fc600078e0229 */
[----:B------:R-:W-:Y:S01]  /*14080*/  @!P2 LEA R21, R20, 0x3ff00000, 0x14 ;  /* 0x3ff000001415a811 */ /* 0x000fe200078ea0ff */
[----:B------:R-:W-:-:S06]  /*14090*/  @!P2 IMAD.MOV.U32 R20, RZ, RZ, RZ ;  /* 0x000000ffff14a224 */ /* 0x000fcc00078e00ff */
[----:B------:R-:W-:-:S11]  /*140a0*/  @!P2 DMUL R18, R8, R20 ;  /* 0x000000140812a228 */ /* 0x000fd60000000000 */
.L_x_314:
[----:B------:R-:W-:Y:S05]  /*140b0*/  BSYNC.RECONVERGENT B1 ;  /* 0x0000000000017941 */ /* 0x000fea0003800200 */
.L_x_313:
        /* <DEDUP_REMOVED lines=29> */
[----:B------:R-:W-:-:S07]  /*14290*/  IMAD.MOV.U32 R15, RZ, RZ, R9 ;  /* 0x000000ffff0f7224 */ /* 0x000fce00078e0009 */
[----:B------:R-:W-:Y:S05]  /*142a0*/  CALL.REL.NOINC `($__internal_0_$__cuda_sm20_div_rn_f64_full) ;  /* 0x0000008400ec7944 */ /* 0x000fea0003c00000 */
[----:B------:R-:W-:Y:S02]  /*142b0*/  IMAD.MOV.U32 R6, RZ, RZ, R18 ;  /* 0x000000ffff067224 */ /* 0x000fe400078e0012 */
[----:B------:R-:W-:-:S07]  /*142c0*/  IMAD.MOV.U32 R7, RZ, RZ, R19 ;  /* 0x000000ffff077224 */ /* 0x000fce00078e0013 */
.L_x_316:
[----:B------:R-:W-:Y:S05]  /*142d0*/  BSYNC.RECONVERGENT B1 ;  /* 0x0000000000017941 */ /* 0x000fea0003800200 */
.L_x_315:
[----:B------:R-:W0:Y:S01]  /*142e0*/  LDC.64 R10, c[0x0][0x3e8] ;  /* 0x0000fa00ff0a7b82 */ /* 0x000e220000000a00 */
[----:B------:R-:W-:Y:S01]  /*142f0*/  VIADD R0, R24, 0x600 ;  /* 0x0000060018007836 */ /* 0x000fe20000000000 */
[----:B------:R-:W-:Y:S01]  /*14300*/  UMOV UR8, 0xfefa39ef ;  /* 0xfefa39ef00087882 */ /* 0x000fe20000000000 */
[----:B------:R-:W-:Y:S01]  /*14310*/  UMOV UR9, 0x3fe62e42 ;  /* 0x3fe62e4200097882 */ /* 0x000fe20000000000 */
[----:B------:R-:W-:Y:S01]  /*14320*/  UMOV UR18, 0x3b39803f ;  /* 0x3b39803f00127882 */ /* 0x000fe20000000000 */
[----:B------:R-:W0:Y:S01]  /*14330*/  I2F.F64 R8, R0 ;  /* 0x0000000000087312 */ /* 0x000e220000201c00 */
[----:B------:R-:W-:Y:S01]  /*14340*/  UMOV UR19, 0x3c7abc9e ;  /* 0x3c7abc9e00137882 */ /* 0x000fe20000000000 */
[----:B------:R-:W-:Y:S01]  /*14350*/  BSSY.RECONVERGENT B1, `(.L_x_317) ;  /* 0x0000049000017945 */ /* 0x000fe20003800200 */
[----:B0-----:R-:W-:Y:S01]  /*14360*/  DFMA R8, R8, UR12, R10 ;  /* 0x0000000c08087c2b */ /* 0x001fe2000800000a */
[----:B------:R-:W-:Y:S02]  /*14370*/  IMAD.MOV.U32 R10, RZ, RZ, 0x652b82fe ;  /* 0x652b82feff0a7424 */ /* 0x000fe400078e00ff */
[----:B------:R-:W-:-:S05]  /*14380*/  IMAD.MOV.U32 R11, RZ, RZ, 0x3ff71547 ;  /* 0x3ff71547ff0b7424 */ /* 0x000fca00078e00ff */
[C---:B------:R-:W-:Y:S02]  /*14390*/  DADD R18, R8.reuse, 1 ;  /* 0x3ff0000008127429 */ /* 0x040fe40000000000 */
[----:B------:R-:W-:Y:S01]  /*143a0*/  DFMA R10, R8, R10, 6.75539944105574400000e+15 ;  /* 0x43380000080a742b */ /* 0x000fe2000000000a */
[----:B------:R-:W-:-:S07]  /*143b0*/  FSETP.GEU.AND P2, PT, |R9|, 4.1917929649353027344, PT ;  /* 0x4086232b0900780b */ /* 0x000fce0003f4e200 */
[----:B------:R-:W-:Y:S01]  /*143c0*/  DADD R12, R10, -6.75539944105574400000e+15 ;  /* 0xc33800000a0c7429 */ /* 0x000fe20000000000 */
[----:B------:R-:W-:Y:S01]  /*143d0*/  ISETP.GT.AND P0, PT, R19, 0xfffff, PT ;  /* 0x000fffff1300780c */ /* 0x000fe20003f04270 */
[----:B------:R-:W-:Y:S01]  /*143e0*/  IMAD.MOV.U32 R21, RZ, RZ, R19 ;  /* 0x000000ffff157224 */ /* 0x000fe200078e0013 */
[----:B------:R-:W-:-:S05]  /*143f0*/  MOV R20, R18 ;  /* 0x0000001200147202 */ /* 0x000fca0000000f00 */
[----:B------:R-:W-:-:S06]  /*14400*/  DFMA R14, R12, -UR8, R8 ;  /* 0x800000080c0e7c2b */ /* 0x000fcc0008000008 */
[----:B------:R-:W-:Y:S02]  /*14410*/  @!P0 DMUL R20, R20, 1.80143985094819840000e+16 ;  /* 0x4350000014148828 */ /* 0x000fe40000000000 */
[----:B------:R-:W-:Y:S01]  /*14420*/  DFMA R14, R12, -UR18, R14 ;  /* 0x800000120c0e7c2b */ /* 0x000fe2000800000e */
[----:B------:R-:W-:Y:S01]  /*14430*/  UMOV UR18, 0x69ce2bdf ;  /* 0x69ce2bdf00127882 */ /* 0x000fe20000000000 */
[----:B------:R-:W-:Y:S01]  /*14440*/  IMAD.MOV.U32 R12, RZ, RZ, -0x35dec16 ;  /* 0xfca213eaff0c7424 */ /* 0x000fe200078e00ff */
[----:B------:R-:W-:Y:S01]  /*14450*/  UMOV UR19, 0x3e5ade15 ;  /* 0x3e5ade1500137882 */ /* 0x000fe20000000000 */
[----:B------:R-:W-:-:S04]  /*14460*/  IMAD.MOV.U32 R13, RZ, RZ, 0x3e928af3 ;  /* 0x3e928af3ff0d7424 */ /* 0x000fc800078e00ff */
[----:B------:R-:W-:Y:S02]  /*14470*/  @!P0 IMAD.MOV.U32 R18, RZ, RZ, R20 ;  /* 0x000000ffff128224 */ /* 0x000fe400078e0014 */
        /* <DEDUP_REMOVED lines=54> */
.L_x_318:
[----:B------:R-:W-:Y:S05]  /*147e0*/  BSYNC.RECONVERGENT B1 ;  /* 0x0000000000017941 */ /* 0x000fea0003800200 */
.L_x_317:
        /* <DEDUP_REMOVED lines=67> */
.L_x_320:
[----:B------:R-:W-:Y:S05]  /*14c20*/  BSYNC.RECONVERGENT B1 ;  /* 0x0000000000017941 */ /* 0x000fea0003800200 */
.L_x_319:
        /* <DEDUP_REMOVED lines=20> */
[----:B------:R-:W-:Y:S01]  /*14d70*/  MOV R14, R16 ;  /* 0x00000010000e7202 */ /* 0x000fe20000000f00 */
[----:B------:R-:W-:Y:S01]  /*14d80*/  IMAD.MOV.U32 R37, RZ, RZ, R17 ;  /* 0x000000ffff257224 */ /* 0x000fe200078e0011 */
[----:B------:R-:W-:-:S07]  /*14d90*/  MOV R26, 0x14db0 ;  /* 0x00014db0001a7802 */ /* 0x000fce0000000f00 */
[----:B------:R-:W-:Y:S05]  /*14da0*/  CALL.REL.NOINC `($_ZN3cub18CUB_300001_SM_10006detail6reduce18DeviceReduceKernelINS2_10policy_hubIdyN4cuda3std3__44plusIdEEE10Policy1000EN6thrust24THRUST_300001_SM_1000_NS17counting_iteratorIiNSD_11use_defaultESF_SF_EEyS9_d22ComplexRiemannFunctionEEvT0_PT3_T1_NS0_13GridEvenShareISL_EET2_T4_$__internal_trig_reduction_slowpathd) ;  /* 0x0000008c00e47944 */ /* 0x000fea0003c00000 */
[----:B------:R-:W-:Y:S02]  /*14db0*/  IMAD.MOV.U32 R0, RZ, RZ, R17 ;  /* 0x000000ffff007224 */ /* 0x000fe400078e0011 */
[----:B------:R-:W-:Y:S02]  /*14dc0*/  IMAD.MOV.U32 R10, RZ, RZ, R14 ;  /* 0x000000ffff0a7224 */ /* 0x000fe400078e000e */
[----:B------:R-:W-:Y:S01]  /*14dd0*/  IMAD.MOV.U32 R11, RZ, RZ, R15 ;  /* 0x000000ffff0b7224 */ /* 0x000fe200078e000f */
[----:B------:R-:W-:Y:S06]  /*14de0*/  BRA `(.L_x_323) ;  /* 0x0000000000087947 */ /* 0x000fec0003800000 */
.L_x_322:
[----:B------:R-:W-:Y:S01]  /*14df0*/  DMUL R10, RZ, R16 ;  /* 0x00000010ff0a7228 */ /* 0x000fe20000000000 */
[----:B------:R-:W-:-:S10]  /*14e00*/  IMAD.MOV.U32 R0, RZ, RZ, RZ ;  /* 0x000000ffff007224 */ /* 0x000fd400078e00ff */
.L_x_323:
[----:B------:R-:W-:Y:S05]  /*14e10*/  BSYNC.RECONVERGENT B1 ;  /* 0x0000000000017941 */ /* 0x000fea0003800200 */
.L_x_321:
        /* <DEDUP_REMOVED lines=57> */
.L_x_325:
[----:B------:R-:W-:Y:S05]  /*151b0*/  BSYNC.RECONVERGENT B1 ;  /* 0x0000000000017941 */ /* 0x000fea0003800200 */
.L_x_324:
        /* <DEDUP_REMOVED lines=11> */
.L_x_327:
[----:B------:R-:W-:-:S07]  /*15270*/  CS2R R12, SRZ ;  /* 0x00000000000c7805 */ /* 0x000fce000001ff00 */
.L_x_328:
[----:B------:R-:W-:Y:S05]  /*15280*/  BSYNC.RECONVERGENT B1 ;  /* 0x0000000000017941 */ /* 0x000fea0003800200 */
.L_x_326:
        /* <DEDUP_REMOVED lines=12> */
.L_x_331:
[----:B------:R-:W-:-:S11]  /*15350*/  DADD R12, R10, 2.5 ;  /* 0x400400000a0c7429 */ /* 0x000fd60000000000 */
.L_x_330:
[----:B------:R-:W-:Y:S05]  /*15360*/  BSYNC.RECONVERGENT B1 ;  /* 0x0000000000017941 */ /* 0x000fea0003800200 */
.L_x_329:
        /* <DEDUP_REMOVED lines=30> */
[----:B------:R-:W-:-:S07]  /*15550*/  IMAD.MOV.U32 R27, RZ, RZ, R15 ;  /* 0x000000ffff1b7224 */ /* 0x000fce00078e000f */
.L_x_335:
[----:B------:R-:W-:Y:S05]  /*15560*/  BSYNC.RECONVERGENT B4 ;  /* 0x0000000000047941 */ /* 0x000fea0003800200 */
.L_x_334:
[----:B------:R-:W-:Y:S01]  /*15570*/  VIADD R0, R0, 0x1 ;  /* 0x0000000100007836 */ /* 0x000fe20000000000 */
[----:B------:R-:W-:Y:S06]  /*15580*/  BRA `(.L_x_336) ;  /* 0x0000000000087947 */ /* 0x000fec0003800000 */
.L_x_333:
[----:B------:R-:W-:Y:S01]  /*15590*/  DMUL R26, RZ, R16 ;  /* 0x00000010ff1a7228 */ /* 0x000fe20000000000 */
[----:B------:R-:W-:-:S10]  /*155a0*/  IMAD.MOV.U32 R0, RZ, RZ, 0x1 ;  /* 0x00000001ff007424 */ /* 0x000fd400078e00ff */
.L_x_336:
[----:B------:R-:W-:Y:S05]  /*155b0*/  BSYNC.RECONVERGENT B1 ;  /* 0x0000000000017941 */ /* 0x000fea0003800200 */
.L_x_332:
        /* <DEDUP_REMOVED lines=11> */
[----:B------:R-:W-:Y:S01]  /*15670*/  LOP3.LUT R25, R0, 0x1, RZ, 0xc0, !PT ;  /* 0x0000000100197812 */ /* 0x000fe200078ec0ff */
[----:B------:R-:W-:Y:S01]  /*15680*/  IMAD.MOV.U32 R44, RZ, RZ, 0x20fd8164 ;  /* 0x20fd8164ff2c7424 */ /* 0x000fe200078e00ff */
[----:B------:R-:W-:Y:S01]  /*15690*/  DFMA R38, R8, -R38, 6.75539944105574400000e+15 ;  /* 0x433800000826742b */ /* 0x000fe20000000826 */
[----:B------:R-:W-:Y:S01]  /*156a0*/  BSSY.RECONVERGENT B1, `(.L_x_337) ;  /* 0x0000040000017945 */ /* 0x000fe20003800200 */
[----:B------:R-:W-:Y:S01]  /*156b0*/  ISETP.NE.U32.AND P1, PT, R25, 0x1, PT ;  /* 0x000000011900780c */ /* 0x000fe20003f25070 */
[----:B------:R-:W-:Y:S01]  /*156c0*/  IMAD.MOV.U32 R25, RZ, RZ, 0x3da8ff83 ;  /* 0x3da8ff83ff197424 */ /* 0x000fe200078e00ff */
[----:B------:R-:W-:-:S02]  /*156d0*/  DMUL R30, R26, R26 ;  /* 0x0000001a1a1e7228 */ /* 0x000fc40000000000 */
[----:B------:R-:W-:Y:S02]  /*156e0*/  FSEL R44, R44, -8.06006814911005101289e+34, !P1 ;  /* 0xf9785eba2c2c7808 */ /* 0x000fe40004800000 */
[----:B------:R-:W-:Y:S01]  /*156f0*/  DADD R42, R38, -6.75539944105574400000e+15 ;  /* 0xc3380000262a7429 */ /* 0x000fe20000000000 */
[----:B------:R-:W-:-:S07]  /*15700*/  FSEL R45, -R25, 0.11223486810922622681, !P1 ;  /* 0x3de5db65192d7808 */ /* 0x000fce0004800100 */
[----:B0-----:R-:W-:Y:S01]  /*15710*/  DFMA R40, R42, -UR8, -R8 ;  /* 0x800000082a287c2b */ /* 0x001fe20008000808 */
        /* <DEDUP_REMOVED lines=56> */
.L_x_338:
[----:B------:R-:W-:Y:S05]  /*15aa0*/  BSYNC.RECONVERGENT B1 ;  /* 0x0000000000017941 */ /* 0x000fea0003800200 */
.L_x_337:
        /* <DEDUP_REMOVED lines=33> */
.L_x_340:
[----:B------:R-:W-:Y:S05]  /*15cc0*/  BSYNC.RECONVERGENT B1 ;  /* 0x0000000000017941 */ /* 0x000fea0003800200 */
.L_x_339:
[----:B------:R-:W0:Y:S01]  /*15cd0*/  LDC.64 R12, c[0x0][0x3e8] ;  /* 0x0000fa00ff0c7b82 */ /* 0x000e220000000a00 */
[----:B------:R-:W-:Y:S01]  /*15ce0*/  IADD3 R24, PT, PT, R24, 0x800, RZ ;  /* 0x0000080018187810 */ /* 0x000fe20007ffe0ff */
        /* <DEDUP_REMOVED lines=14> */
[----:B------:R-:W-:Y:S02]  /*15dd0*/  IMAD.MOV.U32 R22, RZ, RZ, R20 ;  /* 0x000000ffff167224 */ /* 0x000fe400078e0014 */
[----:B------:R-:W-:-:S04]  /*15de0*/  IMAD.MOV.U32 R23, RZ, RZ, R21 ;  /* 0x000000ffff177224 */ /* 0x000fc800078e0015 */
        /* <DEDUP_REMOVED lines=62> */
.L_x_342:
[----:B------:R-:W-:Y:S05]  /*161d0*/  BSYNC.RECONVERGENT B1 ;  /* 0x0000000000017941 */ /* 0x000fea0003800200 */
.L_x_341:
[----:B------:R-:W-:Y:S01]  /*161e0*/  BSSY.RECONVERGENT B1, `(.L_x_343) ;  /* 0x0000043000017945 */ /* 0x000fe20003800200 */
[----:B------:R-:W-:Y:S02]  /*161f0*/  @!P0 IMAD.MOV.U32 R0, RZ, RZ, -0x435 ;  /* 0xfffffbcbff008424 */ /* 0x000fe400078e00ff */
[----:B------:R-:W-:Y:S02]  /*16200*/  @P1 IMAD.MOV.U32 R12, RZ, RZ, R14 ;  /* 0x000000ffff0c1224 */ /* 0x000fe400078e000e */
[----:B------:R-:W-:Y:S01]  /*16210*/  @P1 IMAD.MOV.U32 R13, RZ, RZ, R21 ;  /* 0x000000ffff0d1224 */ /* 0x000fe200078e0015 */
[----:B------:R-:W-:Y:S06]  /*16220*/  @P1 BRA `(.L_x_344) ;  /* 0x0000000000f81947 */ /* 0x000fec0003800000 */
[----:B------:R-:W-:Y:S01]  /*16230*/  LOP3.LUT R12, R15, 0xfffff, RZ, 0xc0, !PT ;  /* 0x000fffff0f0c7812 */ /* 0x000fe200078ec0ff */
[----:B------:R-:W-:Y:S01]  /*16240*/  IMAD.MOV.U32 R22, RZ, RZ, R20 ;  /* 0x000000ffff167224 */ /* 0x000fe200078e0014 */
[----:B------:R-:W-:Y:S01]  /*16250*/  MOV R18, RZ ;  /* 0x000000ff00127202 */ /* 0x000fe20000000f00 */
[----:B------:R-:W-:Y:S01]  /*16260*/  IMAD.MOV.U32 R26, RZ, RZ, -0x748574fc ;  /* 0x8b7a8b04ff1a7424 */ /* 0x000fe200078e00ff */
[----:B------:R-:W-:Y:S01]  /*16270*/  LOP3.LUT R23, R12, 0x3ff00000, RZ, 0xfc, !PT ;  /* 0x3ff000000c177812 */ /* 0x000fe200078efcff */
[----:B------:R-:W-:Y:S01]  /*16280*/  IMAD.MOV.U32 R27, RZ, RZ, 0x3ed0ee25 ;  /* 0x3ed0ee25ff1b7424 */ /* 0x000fe200078e00ff */
[----:B------:R-:W-:Y:S01]  /*16290*/  UMOV UR18, 0x3ae80f1e ;  /* 0x3ae80f1e00127882 */ /* 0x000fe20000000000 */
[----:B------:R-:W-:Y:S01]  /*162a0*/  UMOV UR19, 0x3eb1380b ;  /* 0x3eb1380b00137882 */ /* 0x000fe20000000000 */
        /* <DEDUP_REMOVED lines=54> */
.L_x_344:
[----:B------:R-:W-:Y:S05]  /*16610*/  BSYNC.RECONVERGENT B1 ;  /* 0x0000000000017941 */ /* 0x000fea0003800200 */
.L_x_343:
        /* <DEDUP_REMOVED lines=26> */
[----:B------:R-:W-:Y:S01]  /*167c0*/  IMAD.MOV.U32 R31, RZ, RZ, R15 ;  /* 0x000000ffff1f7224 */ /* 0x000fe200078e000f */
[----:B------:R-:W-:Y:S06]  /*167d0*/  BRA `(.L_x_347) ;  /* 0x0000000000087947 */ /* 0x000fec0003800000 */
.L_x_346:
[----:B------:R-:W-:Y:S01]  /*167e0*/  DMUL R30, RZ, R16 ;  /* 0x00000010ff1e7228 */ /* 0x000fe20000000000 */
[----:B------:R-:W-:-:S10]  /*167f0*/  IMAD.MOV.U32 R0, RZ, RZ, RZ ;  /* 0x000000ffff007224 */ /* 0x000fd400078e00ff */
.L_x_347:
[----:B------:R-:W-:Y:S05]  /*16800*/  BSYNC.RECONVERGENT B1 ;  /* 0x0000000000017941 */ /* 0x000fea0003800200 */
.L_x_345:
        /* <DEDUP_REMOVED lines=47> */
[----:B------:R-:W-:Y:S01]  /*16b00*/  MOV R15, R39 ;  /* 0x00000027000f7202 */ /* 0x000fe20000000f00 */
[----:B------:R-:W-:Y:S01]  /*16b10*/  IMAD.MOV.U32 R22, RZ, RZ, R26 ;  /* 0x000000ffff167224 */ /* 0x000fe200078e001a */
[----:B------:R-:W-:Y:S01]  /*16b20*/  MOV R0, 0x16ba0 ;  /* 0x00016ba000007802 */ /* 0x000fe20000000f00 */
[----:B------:R-:W-:Y:S02]  /*16b30*/  IMAD.MOV.U32 R21, RZ, RZ, R27 ;  /* 0x000000ffff157224 */ /* 0x000fe400078e001b */
[----:B------:R-:W-:Y:S02]  /*16b40*/  IMAD.MOV.U32 R18, RZ, RZ, R30 ;  /* 0x000000ffff127224 */ /* 0x000fe400078e001e */
[----:B------:R-:W-:Y:S02]  /*16b50*/  IMAD.MOV.U32 R19, RZ, RZ, R31 ;  /* 0x000000ffff137224 */ /* 0x000fe400078e001f */
[----:B------:R-:W-:-:S02]  /*16b60*/  IMAD.MOV.U32 R14, RZ, RZ, R38 ;  /* 0x000000ffff0e7224 */ /* 0x000fc400078e0026 */
[----:B------:R-:W-:Y:S02]  /*16b70*/  IMAD.MOV.U32 R20, RZ, RZ, R24 ;  /* 0x000000ffff147224 */ /* 0x000fe400078e0018 */
[----:B------:R-:W-:-:S07]  /*16b80*/  IMAD.MOV.U32 R17, RZ, RZ, R23 ;  /* 0x000000ffff117224 */ /* 0x000fce00078e0017 */
[----:B------:R-:W-:Y:S05]  /*16b90*/  CALL.REL.NOINC `($__internal_1_$__cuda_sm20_dsqrt_rn_f64_mediumpath_v1) ;  /* 0x00000064001c7944 */ /* 0x000fea0003c00000 */
.L_x_349:
[----:B------:R-:W-:Y:S05]  /*16ba0*/  BSYNC.RECONVERGENT B1 ;  /* 0x0000000000017941 */ /* 0x000fea0003800200 */
.L_x_348:
        /* <DEDUP_REMOVED lines=11> */
.L_x_351:
[----:B------:R-:W-:-:S07]  /*16c60*/  CS2R R16, SRZ ;  /* 0x0000000000107805 */ /* 0x000fce000001ff00 */
.L_x_352:
[----:B------:R-:W-:Y:S05]  /*16c70*/  BSYNC.RECONVERGENT B1 ;  /* 0x0000000000017941 */ /* 0x000fea0003800200 */
.L_x_350:
        /* <DEDUP_REMOVED lines=12> */
.L_x_355:
[----:B------:R-:W-:-:S11]  /*16d40*/  DADD R16, R12, 2.5 ;  /* 0x400400000c107429 */ /* 0x000fd60000000000 */
.L_x_354:
[----:B------:R-:W-:Y:S05]  /*16d50*/  BSYNC.RECONVERGENT B1 ;  /* 0x0000000000017941 */ /* 0x000fea0003800200 */
.L_x_353:
        /* <DEDUP_REMOVED lines=29> */
[----:B------:R-:W-:-:S07]  /*16f30*/  IMAD.MOV.U32 R27, RZ, RZ, R15 ;  /* 0x000000ffff1b7224 */ /* 0x000fce00078e000f */
.L_x_359:
[----:B------:R-:W-:Y:S05]  /*16f40*/  BSYNC.RECONVERGENT B4 ;  /* 0x0000000000047941 */ /* 0x000fea0003800200 */
.L_x_358:
[----:B------:R-:W-:Y:S01]  /*16f50*/  VIADD R0, R17, 0x1 ;  /* 0x0000000111007836 */ /* 0x000fe20000000000 */
[----:B------:R-:W-:Y:S06]  /*16f60*/  BRA `(.L_x_360) ;  /* 0x0000000000087947 */ /* 0x000fec0003800000 */
.L_x_357:
[----:B------:R-:W-:Y:S01]  /*16f70*/  DMUL R26, RZ, R18 ;  /* 0x00000012ff1a7228 */ /* 0x000fe20000000000 */
[----:B------:R-:W-:-:S10]  /*16f80*/  IMAD.MOV.U32 R0, RZ, RZ, 0x1 ;  /* 0x00000001ff007424 */ /* 0x000fd400078e00ff */
.L_x_360:
[----:B------:R-:W-:Y:S05]  /*16f90*/  BSYNC.RECONVERGENT B1 ;  /* 0x0000000000017941 */ /* 0x000fea0003800200 */
.L_x_356:
        /* <DEDUP_REMOVED lines=14> */
[----:B------:R-:W-:Y:S01]  /*17080*/  IMAD.MOV.U32 R37, RZ, RZ, 0x3da8ff83 ;  /* 0x3da8ff83ff257424 */ /* 0x000fe200078e00ff */
[----:B------:R-:W-:Y:S01]  /*17090*/  ISETP.NE.U32.AND P1, PT, R30, 0x1, PT ;  /* 0x000000011e00780c */ /* 0x000fe20003f25070 */
[----:B------:R-:W-:Y:S01]  /*170a0*/  DMUL R30, R26, R26 ;  /* 0x0000001a1a1e7228 */ /* 0x000fe20000000000 */
[----:B------:R-:W-:Y:S02]  /*170b0*/  BSSY.RECONVERGENT B1, `(.L_x_361) ;  /* 0x000003d000017945 */ /* 0x000fe40003800200 */
[----:B------:R-:W-:-:S02]  /*170c0*/  FSEL R44, R44, -8.06006814911005101289e+34, !P1 ;  /* 0xf9785eba2c2c7808 */ /* 0x000fc40004800000 */
        /* <DEDUP_REMOVED lines=59> */
.L_x_362:
[----:B------:R-:W-:Y:S05]  /*17480*/  BSYNC.RECONVERGENT B1 ;  /* 0x0000000000017941 */ /* 0x000fea0003800200 */
.L_x_361:
        /* <DEDUP_REMOVED lines=27> */
[----:B------:R-:W-:Y:S01]  /*17640*/  MOV R30, R18 ;  /* 0x00000012001e7202 */ /* 0x000fe20000000f00 */
[----:B------:R-:W-:Y:S01]  /*17650*/  IMAD.MOV.U32 R15, RZ, RZ, R19 ;  /* 0x000000ffff0f7224 */ /* 0x000fe200078e0013 */
[----:B------:R-:W-:-:S07]  /*17660*/  MOV R0, 0x17680 ;  /* 0x0001768000007802 */ /* 0x000fce0000000f00 */
[----:B------:R-:W-:Y:S05]  /*17670*/  CALL.REL.NOINC `($__internal_0_$__cuda_sm20_div_rn_f64_full) ;  /* 0x0000005000f87944 */ /* 0x000fea0003c00000 */
[----:B------:R-:W-:Y:S02]  /*17680*/  IMAD.MOV.U32 R10, RZ, RZ, R18 ;  /* 0x000000ffff0a7224 */ /* 0x000fe400078e0012 */
[----:B------:R-:W-:-:S07]  /*17690*/  IMAD.MOV.U32 R11, RZ, RZ, R19 ;  /* 0x000000ffff0b7224 */ /* 0x000fce00078e0013 */
.L_x_364:
[----:B------:R-:W-:Y:S05]  /*176a0*/  BSYNC.RECONVERGENT B1 ;  /* 0x0000000000017941 */ /* 0x000fea0003800200 */
.L_x_363:
[----:B------:R-:W0:Y:S01]  /*176b0*/  LDC.64 R12, c[0x0][0x3e8] ;  /* 0x0000fa00ff0c7b82 */ /* 0x000e220000000a00 */
[----:B------:R-:W-:Y:S01]  /*176c0*/  IADD3 R0, PT, PT, R36, 0xa00, R33 ;  /* 0x00000a0024007810 */ /* 0x000fe20007ffe021 */
        /* <DEDUP_REMOVED lines=78> */
.L_x_366:
[----:B------:R-:W-:Y:S05]  /*17bb0*/  BSYNC.RECONVERGENT B1 ;  /* 0x0000000000017941 */ /* 0x000fea0003800200 */
.L_x_365:
[----:B------:R-:W-:Y:S01]  /*17bc0*/  BSSY.RECONVERGENT B1, `(.L_x_367) ;  /* 0x0000043000017945 */ /* 0x000fe20003800200 */
[----:B------:R-:W-:Y:S02]  /*17bd0*/  @!P0 IMAD.MOV.U32 R0, RZ, RZ, -0x435 ;  /* 0xfffffbcbff008424 */ /* 0x000fe400078e00ff */
[----:B------:R-:W-:Y:S02]  /*17be0*/  @P1 IMAD.MOV.U32 R12, RZ, RZ, R14 ;  /* 0x000000ffff0c1224 */ /* 0x000fe400078e000e */
[----:B------:R-:W-:Y:S01]  /*17bf0*/  @P1 IMAD.MOV.U32 R13, RZ, RZ, R21 ;  /* 0x000000ffff0d1224 */ /* 0x000fe200078e0015 */
[----:B------:R-:W-:Y:S06]  /*17c00*/  @P1 BRA `(.L_x_368) ;  /* 0x0000000000f81947 */ /* 0x000fec0003800000 */
[----:B------:R-:W-:Y:S01]  /*17c10*/  LOP3.LUT R12, R15, 0xfffff, RZ, 0xc0, !PT ;  /* 0x000fffff0f0c7812 */ /* 0x000fe200078ec0ff */
[----:B------:R-:W-:Y:S01]  /*17c20*/  IMAD.MOV.U32 R18, RZ, RZ, RZ ;  /* 0x000000ffff127224 */ /* 0x000fe200078e00ff */
[----:B------:R-:W-:Y:S01]  /*17c30*/  MOV R22, R20 ;  /* 0x0000001400167202 */ /* 0x000fe20000000f00 */
        /* <DEDUP_REMOVED lines=59> */
.L_x_368:
[----:B------:R-:W-:Y:S05]  /*17ff0*/  BSYNC.RECONVERGENT B1 ;  /* 0x0000000000017941 */ /* 0x000fea0003800200 */
.L_x_367:
        /* <DEDUP_REMOVED lines=28> */
.L_x_370:
[----:B------:R-:W-:Y:S01]  /*181c0*/  DMUL R38, RZ, R16 ;  /* 0x00000010ff267228 */ /* 0x000fe20000000000 */
[----:B------:R-:W-:-:S10]  /*181d0*/  IMAD.MOV.U32 R0, RZ, RZ, RZ ;  /* 0x000000ffff007224 */ /* 0x000fd400078e00ff */
.L_x_371:
[----:B------:R-:W-:Y:S05]  /*181e0*/  BSYNC.RECONVERGENT B1 ;  /* 0x0000000000017941 */ /* 0x000fea0003800200 */
.L_x_369:
        /* <DEDUP_REMOVED lines=52> */
[----:B------:R-:W-:-:S07]  /*18530*/  IMAD.MOV.U32 R20, RZ, RZ, R26 ;  /* 0x000000ffff147224 */ /* 0x000fce00078e001a */
[----:B------:R-:W-:Y:S05]  /*18540*/  CALL.REL.NOINC `($__internal_1_$__cuda_sm20_dsqrt_rn_f64_mediumpath_v1) ;  /* 0x0000004800b07944 */ /* 0x000fea0003c00000 */
[----:B------:R-:W-:Y:S02]  /*18550*/  IMAD.MOV.U32 R18, RZ, RZ, R14 ;  /* 0x000000ffff127224 */ /* 0x000fe400078e000e */
[----:B------:R-:W-:-:S07]  /*18560*/  IMAD.MOV.U32 R19, RZ, RZ, R15 ;  /* 0x000000ffff137224 */ /* 0x000fce00078e000f */
.L_x_373:
[----:B------:R-:W-:Y:S05]  /*18570*/  BSYNC.RECONVERGENT B1 ;  /* 0x0000000000017941 */ /* 0x000fea0003800200 */
.L_x_372:
        /* <DEDUP_REMOVED lines=11> */
.L_x_375:
[----:B------:R-:W-:-:S07]  /*18630*/  CS2R R16, SRZ ;  /* 0x0000000000107805 */ /* 0x000fce000001ff00 */
.L_x_376:
[----:B------:R-:W-:Y:S05]  /*18640*/  BSYNC.RECONVERGENT B1 ;  /* 0x0000000000017941 */ /* 0x000fea0003800200 */
.L_x_374:
        /* <DEDUP_REMOVED lines=12> */
.L_x_379:
[----:B------:R-:W-:-:S11]  /*18710*/  DADD R16, R12, 2.5 ;  /* 0x400400000c107429 */ /* 0x000fd60000000000 */
.L_x_378:
[----:B------:R-:W-:Y:S05]  /*18720*/  BSYNC.RECONVERGENT B1 ;  /* 0x0000000000017941 */ /* 0x000fea0003800200 */
.L_x_377:
        /* <DEDUP_REMOVED lines=30> */
.L_x_383:
[----:B------:R-:W-:Y:S05]  /*18910*/  BSYNC.RECONVERGENT B4 ;  /* 0x0000000000047941 */ /* 0x000fea0003800200 */
.L_x_382:
[----:B------:R-:W-:Y:S01]  /*18920*/  VIADD R0, R17, 0x1 ;  /* 0x0000000111007836 */ /* 0x000fe20000000000 */
[----:B------:R-:W-:Y:S06]  /*18930*/  BRA `(.L_x_384) ;  /* 0x0000000000087947 */ /* 0x000fec0003800000 */
.L_x_381:
[----:B------:R-:W-:Y:S01]  /*18940*/  DMUL R26, RZ, R18 ;  /* 0x00000012ff1a7228 */ /* 0x000fe20000000000 */
[----:B------:R-:W-:-:S10]  /*18950*/  IMAD.MOV.U32 R0, RZ, RZ, 0x1 ;  /* 0x00000001ff007424 */ /* 0x000fd400078e00ff */
.L_x_384:
[----:B------:R-:W-:Y:S05]  /*18960*/  BSYNC.RECONVERGENT B1 ;  /* 0x0000000000017941 */ /* 0x000fea0003800200 */
.L_x_380:
[----:B------:R-:W-:-:S05]  /*18970*/  IMAD.SHL.U32 R12, R0, 0x40, RZ ;  /* 0x00000040000c7824 */ /* 0x000fca00078e00ff */
[----:B------:R-:W-:-:S04]  /*18980*/  LOP3.LUT R12, R12, 0x40, RZ, 0xc0, !PT ;  /* 0x000000400c0c7812 */ /* 0x000fc800078ec0ff */
[----:B------:R-:W-:-:S05]  /*18990*/  IADD3 R40, P0, PT, R12, UR14, RZ ;  /* 0x0000000e0c287c10 */ /* 0x000fca000ff1e0ff */
[----:B------:R-:W-:-:S05]  /*189a0*/  IMAD.X R41, RZ, RZ, UR15, P0 ;  /* 0x0000000fff297e24 */ /* 0x000fca00080e06ff */
[----:B------:R-:W2:Y:S04]  /*189b0*/  LDG.E.128.CONSTANT R16, desc[UR10][R40.64] ;  /* 0x0000000a28107981 */ /* 0x000ea8000c1e9d00 */
[----:B------:R-:W3:Y:S01]  /*189c0*/  LDG.E.128.CONSTANT R20, desc[UR10][R40.64+0x10] ;  /* 0x0000100a28147981 */ /* 0x000ee2000c1e9d00 */
[----:B------:R-:W-:Y:S01]  /*189d0*/  LOP3.LUT R37, R0, 0x1, RZ, 0xc0, !PT ;  /* 0x0000000100257812 */ /* 0x000fe200078ec0ff */
[----:B------:R-:W-:Y:S01]  /*189e0*/  IMAD.MOV.U32 R42, RZ, RZ, 0x20fd8164 ;  /* 0x20fd8164ff2a7424 */ /* 0x000fe200078e00ff */
[----:B------:R-:W-:Y:S01]  /*189f0*/  DMUL R38, R26, R26 ;  /* 0x0000001a1a267228 */ /* 0x000fe20000000000 */
[----:B------:R0:W5:Y:S01]  /*18a00*/  LDG.E.128.CONSTANT R12, desc[UR10][R40.64+0x20] ;  /* 0x0000200a280c7981 */ /* 0x000162000c1e9d00 */
[----:B------:R-:W-:Y:S01]  /*18a10*/  ISETP.NE.U32.AND P1, PT, R37, 0x1, PT ;  /* 0x000000012500780c */ /* 0x000fe20003f25070 */
[----:B------:R-:W-:Y:S01]  /*18a20*/  IMAD.MOV.U32 R37, RZ, RZ, 0x3da8ff83 ;  /* 0x3da8ff83ff257424 */ /* 0x000fe200078e00ff */
[----:B------:R-:W-:Y:S01]  /*18a30*/  UMOV UR8, 0xfefa39ef ;  /* 0xfefa39ef00087882 */ /* 0x000fe20000000000 */
[----:B------:R-:W-:Y:S01]  /*18a40*/  UMOV UR9, 0x3fe62e42 ;  /* 0x3fe62e4200097882 */ /* 0x000fe20000000000 */
[----:B------:R-:W-:Y:S01]  /*18a50*/  FSEL R42, R42, -8.06006814911005101289e+34, !P1 ;  /* 0xf9785eba2a2a7808 */ /* 0x000fe20004800000 */
[----:B------:R-:W-:Y:S01]  /*18a60*/  BSSY.RECONVERGENT B1, `(.L_x_385) ;  /* 0x000003e000017945 */ /* 0x000fe20003800200 */
[----:B------:R-:W-:-:S06]  /*18a70*/  FSEL R43, -R37, 0.11223486810922622681, !P1 ;  /* 0x3de5db65252b7808 */ /* 0x000fcc0004800100 */
[----:B--2---:R-:W-:Y:S01]  /*18a80*/  DFMA R42, R38, R42, R16 ;  /* 0x0000002a262a722b */ /* 0x004fe20000000010 */
[----:B------:R-:W-:Y:S02]  /*18a90*/  IMAD.MOV.U32 R16, RZ, RZ, 0x652b82fe ;  /* 0x652b82feff107424 */ /* 0x000fe400078e00ff */
[----:B------:R-:W-:-:S05]  /*18aa0*/  IMAD.MOV.U32 R17, RZ, RZ, 0x3ff71547 ;  /* 0x3ff71547ff117424 */ /* 0x000fca00078e00ff */
[----:B------:R-:W-:Y:S02]  /*18ab0*/  DFMA R18, R38, R42, R18 ;  /* 0x0000002a2612722b */ /* 0x000fe40000000012 */
[----:B------:R-:W-:-:S06]  /*18ac0*/  DFMA R16, R24, -R16, 6.75539944105574400000e+15 ;  /* 0x433800001810742b */ /* 0x000fcc0000000810 */
[----:B---3--:R-:W-:Y:S02]  /*18ad0*/  DFMA R18, R38, R18, R20 ;  /* 0x000000122612722b */ /* 0x008fe40000000014 */
[----:B0-----:R-:W-:-:S06]  /*18ae0*/  DADD R40, R16, -6.75539944105574400000e+15 ;  /* 0xc338000010287429 */ /* 0x001fcc0000000000 */
[----:B------:R-:W-:Y:S02]  /*18af0*/  DFMA R22, R38, R18, R22 ;  /* 0x000000122616722b */ /* 0x000fe40000000016 */
        /* <DEDUP_REMOVED lines=35> */
[----:B------:R-:W-:-:S08]  /*18d30*/  DADD R42, -RZ, -R24 ;  /* 0x00000000ff2a7229 */ /* 0x000fd00000000918 */
[----:B------:R-:W-:Y:S02]  /*18d40*/  IMAD R19, R16, 0x100000, R41 ;  /* 0x0010000010137824 */ /* 0x000fe400078e0229 */
[----:B------:R-:W-:Y:S01]  /*18d50*/  FSETP.GEU.AND P0, PT, |R43|, 4.1917929649353027344, PT ;  /* 0x4086232b2b00780b */ /* 0x000fe20003f0e200 */
[----:B------:R-:W-:-:S12]  /*18d60*/  IMAD.MOV.U32 R18, RZ, RZ, R40 ;  /* 0x000000ffff127224 */ /* 0x000fd800078e0028 */
        /* <DEDUP_REMOVED lines=13> */
.L_x_386:
[----:B------:R-:W-:Y:S05]  /*18e40*/  BSYNC.RECONVERGENT B1 ;  /* 0x0000000000017941 */ /* 0x000fea0003800200 */
.L_x_385:
[----:B------:R-:W-:Y:S01]  /*18e50*/  DADD R18, R18, 1 ;  /* 0x3ff0000012127429 */ /* 0x000fe20000000000 */
[----:B------:R-:W-:Y:S01]  /*18e60*/  MOV R16, 0x1 ;  /* 0x0000000100107802 */ /* 0x000fe20000000f00 */
        /* <DEDUP_REMOVED lines=33> */
.L_x_388:
[----:B------:R-:W-:Y:S05]  /*19080*/  BSYNC.RECONVERGENT B1 ;  /* 0x0000000000017941 */ /* 0x000fea0003800200 */
.L_x_387:
        /* <DEDUP_REMOVED lines=80> */
.L_x_390:
[----:B------:R-:W-:Y:S05]  /*19590*/  BSYNC.RECONVERGENT B1 ;  /* 0x0000000000017941 */ /* 0x000fea0003800200 */
.L_x_389:
[----:B------:R-:W-:Y:S01]  /*195a0*/  BSSY.RECONVERGENT B1, `(.L_x_391) ;  /* 0x0000043000017945 */ /* 0x000fe20003800200 */
[----:B------:R-:W-:Y:S01]  /*195b0*/  @!P0 MOV R0, 0xfffffbcb ;  /* 0xfffffbcb00008802 */ /* 0x000fe20000000f00 */
[----:B------:R-:W-:Y:S02]  /*195c0*/  @P1 IMAD.MOV.U32 R14, RZ, RZ, R16 ;  /* 0x000000ffff0e1224 */ /* 0x000fe400078e0010 */
[----:B------:R-:W-:Y:S01]  /*195d0*/  @P1 IMAD.MOV.U32 R15, RZ, RZ, R23 ;  /* 0x000000ffff0f1224 */ /* 0x000fe200078e0017 */
        /* <DEDUP_REMOVED lines=31> */
[----:B------:R-:W-:Y:S02]  /*197d0*/  DADD R38, R16, R16 ;  /* 0x0000000010267229 */ /* 0x000fe40000000010 */
[----:B------:R-:W-:Y:S01]  /*197e0*/  DADD R16, R40, -UR20 ;  /* 0x8000001428107e29 */ /* 0x000fe20008000000 */
[----:B------:R-:W-:Y:S01]  /*197f0*/  UMOV UR20, 0xfefa39ef ;  /* 0xfefa39ef00147882 */ /* 0x000fe20000000000 */
[----:B------:R-:W-:Y:S01]  /*19800*/  UMOV UR21, 0x3fe62e42 ;  /* 0x3fe62e4200157882 */ /* 0x000fe20000000000 */
[----:B------:R-:W-:Y:S01]  /*19810*/  DFMA R26, R24, R26, UR18 ;  /* 0x00000012181a7e2b */ /* 0x000fe2000800001a */
[----:B------:R-:W-:Y:S01]  /*19820*/  UMOV UR18, 0xa9ab0956 ;  /* 0xa9ab095600127882 */ /* 0x000fe20000000000 */
[----:B------:R-:W-:Y:S01]  /*19830*/  UMOV UR19, 0x3f1745cb ;  /* 0x3f1745cb00137882 */ /* 0x000fe20000000000 */
[----:B------:R-:W-:-:S02]  /*19840*/  DFMA R38, R14, -R22, R38 ;  /* 0x800000160e26722b */ /* 0x000fc40000000026 */
        /* <DEDUP_REMOVED lines=24> */
.L_x_392:
[----:B------:R-:W-:Y:S05]  /*199d0*/  BSYNC.RECONVERGENT B1 ;  /* 0x0000000000017941 */ /* 0x000fea0003800200 */
.L_x_391:
        /* <DEDUP_REMOVED lines=28> */
.L_x_394:
[----:B------:R-:W-:Y:S01]  /*19ba0*/  DMUL R40, RZ, R18 ;  /* 0x00000012ff287228 */ /* 0x000fe20000000000 */
[----:B------:R-:W-:-:S10]  /*19bb0*/  IMAD.MOV.U32 R0, RZ, RZ, RZ ;  /* 0x000000ffff007224 */ /* 0x000fd400078e00ff */
.L_x_395:
[----:B------:R-:W-:Y:S05]  /*19bc0*/  BSYNC.RECONVERGENT B1 ;  /* 0x0000000000017941 */ /* 0x000fea0003800200 */
.L_x_393:
[----:B------:R-:W-:-:S05]  /*19bd0*/  IMAD.SHL.U32 R14, R0, 0x40, RZ ;  /* 0x00000040000e7824 */ /* 0x000fca00078e00ff */
[----:B------:R-:W-:-:S04]  /*19be0*/  LOP3.LUT R14, R14, 0x40, RZ, 0xc0, !PT ;  /* 0x000000400e0e7812 */ /* 0x000fc800078ec0ff */
[----:B------:R-:W-:-:S05]  /*19bf0*/  IADD3 R38, P0, PT, R14, UR14, RZ ;  /* 0x0000000e0e267c10 */ /* 0x000fca000ff1e0ff */
        /* <DEDUP_REMOVED lines=14> */
[----:B0-----:R-:W0:Y:S01]  /*19ce0*/  MUFU.RSQ64H R39, R15 ;  /* 0x0000000f00277308 */ /* 0x001e220000001c00 */
[----:B------:R-:W-:-:S03]  /*19cf0*/  DFMA R16, R42, R16, R18 ;  /* 0x000000102a10722b */ /* 0x000fc60000000012 */
[----:B------:R-:W-:-:S05]  /*19d00*/  VIADD R38, R15, 0xfcb00000 ;  /* 0xfcb000000f267836 */ /* 0x000fca0000000000 */
[----:B---3--:R-:W-:Y:S01]  /*19d10*/  DFMA R16, R42, R16, R20 ;  /* 0x000000102a10722b */ /* 0x008fe20000000014 */
[----:B------:R-:W-:Y:S01]  /*19d20*/  ISETP.GE.U32.AND P1, PT, R38, 0x7ca00000, PT ;  /* 0x7ca000002600780c */ /* 0x000fe20003f26070 */
[----:B------:R-:W-:Y:S02]  /*19d30*/  IMAD.MOV.U32 R20, RZ, RZ, 0x0 ;  /* 0x00000000ff147424 */ /* 0x000fe400078e00ff */
[----:B------:R-:W-:-:S04]  /*19d40*/  IMAD.MOV.U32 R21, RZ, RZ, 0x3fd80000 ;  /* 0x3fd80000ff157424 */ /* 0x000fc800078e00ff */
[----:B------:R-:W-:Y:S02]  /*19d50*/  DFMA R16, R42, R16, R22 ;  /* 0x000000102a10722b */ /* 0x000fe40000000016 */
[----:B0-----:R-:W-:-:S06]  /*19d60*/  DMUL R18, R38, R38 ;  /* 0x0000002626127228 */ /* 0x001fcc0000000000 */
[----:B----4-:R-:W-:Y:S02]  /*19d70*/  DFMA R16, R42, R16, R24 ;  /* 0x000000102a10722b */ /* 0x010fe40000000018 */
[----:B------:R-:W-:-:S06]  /*19d80*/  DFMA R18, R14, -R18, 1 ;  /* 0x3ff000000e12742b */ /* 0x000fcc0000000812 */
[----:B------:R-:W-:Y:S02]  /*19d90*/  DFMA R16, R42, R16, R26 ;  /* 0x000000102a10722b */ /* 0x000fe4000000001a */
[----:B------:R-:W-:Y:S02]  /*19da0*/  DFMA R20, R18, R20, 0.5 ;  /* 0x3fe000001214742b */ /* 0x000fe40000000014 */
[----:B------:R-:W-:-:S04]  /*19db0*/  DMUL R18, R38, R18 ;  /* 0x0000001226127228 */ /* 0x000fc80000000000 */
[----:B------:R-:W-:Y:S02]  /*19dc0*/  DFMA R40, R16, R40, R40 ;  /* 0x000000281028722b */ /* 0x000fe40000000028 */
[----:B------:R-:W-:Y:S02]  /*19dd0*/  DFMA R16, R42, R16, 1 ;  /* 0x3ff000002a10742b */ /* 0x000fe40000000010 */
[----:B------:R-:W-:-:S08]  /*19de0*/  DFMA R44, R20, R18, R38 ;  /* 0x00000012142c722b */ /* 0x000fd00000000026 */
[----:B------:R-:W-:Y:S01]  /*19df0*/  DMUL R26, R14, R44 ;  /* 0x0000002c0e1a7228 */ /* 0x000fe20000000000 */
[----:B------:R-:W-:Y:S01]  /*19e00*/  FSEL R22, R16, R40, !P0 ;  /* 0x0000002810167208 */ /* 0x000fe20004000000 */
[----:B------:R-:W-:Y:S01]  /*19e10*/  IMAD.MOV.U32 R16, RZ, RZ, R44 ;  /* 0x000000ffff107224 */ /* 0x000fe200078e002c */
[----:B------:R-:W-:Y:S01]  /*19e20*/  FSEL R23, R17, R41, !P0 ;  /* 0x0000002911177208 */ /* 0x000fe20004000000 */
[----:B------:R-:W-:Y:S01]  /*19e30*/  VIADD R17, R45, 0xfff00000 ;  /* 0xfff000002d117836 */ /* 0x000fe20000000000 */
[----:B------:R-:W-:-:S03]  /*19e40*/  LOP3.LUT P0, RZ, R0, 0x2, RZ, 0xc0, !PT ;  /* 0x0000000200ff7812 */ /* 0x000fc6000780c0ff */
[----:B------:R-:W-:Y:S02]  /*19e50*/  DFMA R40, R26, -R26, R14 ;  /* 0x8000001a1a28722b */ /* 0x000fe4000000000e */
[----:B------:R-:W-:-:S06]  /*19e60*/  DADD R18, RZ, -R22 ;  /* 0x00000000ff127229 */ /* 0x000fcc0000000816 */
[----:B------:R-:W-:-:S04]  /*19e70*/  DFMA R20, R40, R16, R26 ;  /* 0x000000102814722b */ /* 0x000fc8000000001a */
        /* <DEDUP_REMOVED lines=11> */
[----:B------:R-:W-:-:S07]  /*19f30*/  IMAD.MOV.U32 R20, RZ, RZ, R38 ;  /* 0x000000ffff147224 */ /* 0x000fce00078e0026 */
[----:B------:R-:W-:Y:S05]  /*19f40*/  CALL.REL.NOINC `($__internal_1_$__cuda_sm20_dsqrt_rn_f64_mediumpath_v1) ;  /* 0x0000003000307944 */ /* 0x000fea0003c00000 */
[----:B------:R-:W-:Y:S02]  /*19f50*/  IMAD.MOV.U32 R20, RZ, RZ, R14 ;  /* 0x000000ffff147224 */ /* 0x000fe400078e000e */
[----:B------:R-:W-:-:S07]  /*19f60*/  IMAD.MOV.U32 R21, RZ, RZ, R15 ;  /* 0x000000ffff157224 */ /* 0x000fce00078e000f */
.L_x_397:
[----:B------:R-:W-:Y:S05]  /*19f70*/  BSYNC.RECONVERGENT B1 ;  /* 0x0000000000017941 */ /* 0x000fea0003800200 */
.L_x_396:
        /* <DEDUP_REMOVED lines=11> */
.L_x_399:
[----:B------:R-:W-:-:S07]  /*1a030*/  CS2R R16, SRZ ;  /* 0x0000000000107805 */ /* 0x000fce000001ff00 */
.L_x_400:
[----:B------:R-:W-:Y:S05]  /*1a040*/  BSYNC.RECONVERGENT B1 ;  /* 0x0000000000017941 */ /* 0x000fea0003800200 */
.L_x_398:
        /* <DEDUP_REMOVED lines=12> */
.L_x_403:
[----:B------:R-:W-:-:S11]  /*1a110*/  DADD R16, R24, 2.5 ;  /* 0x4004000018107429 */ /* 0x000fd60000000000 */
.L_x_402:
[----:B------:R-:W-:Y:S05]  /*1a120*/  BSYNC.RECONVERGENT B1 ;  /* 0x0000000000017941 */ /* 0x000fea0003800200 */
.L_x_401:
        /* <DEDUP_REMOVED lines=28> */
.L_x_407:
[----:B------:R-:W-:Y:S05]  /*1a2f0*/  BSYNC.RECONVERGENT B4 ;  /* 0x0000000000047941 */ /* 0x000fea0003800200 */
.L_x_406:
[----:B------:R-:W-:Y:S01]  /*1a300*/  VIADD R0, R17, 0x1 ;  /* 0x0000000111007836 */ /* 0x000fe20000000000 */
[----:B------:R-:W-:Y:S06]  /*1a310*/  BRA `(.L_x_408) ;  /* 0x0000000000087947 */ /* 0x000fec0003800000 */
.L_x_405:
[----:B------:R-:W-:Y:S01]  /*1a320*/  DMUL R14, RZ, R20 ;  /* 0x00000014ff0e7228 */ /* 0x000fe20000000000 */
[----:B------:R-:W-:-:S10]  /*1a330*/  IMAD.MOV.U32 R0, RZ, RZ, 0x1 ;  /* 0x00000001ff007424 */ /* 0x000fd400078e00ff */
.L_x_408:
[----:B------:R-:W-:Y:S05]  /*1a340*/  BSYNC.RECONVERGENT B1 ;  /* 0x0000000000017941 */ /* 0x000fea0003800200 */
.L_x_404:
        /* <DEDUP_REMOVED lines=71> */
[----:B------:R-:W-:-:S04]  /*1a7c0*/  @!P2 SHF.R.S32.HI R21, RZ, 0x1, R21 ;  /* 0x00000001ff15a819 */ /* 0x000fc80000011415 */
[----:B------:R-:W-:Y:S01]  /*1a7d0*/  @!P2 IADD3 R20, PT, PT, R20, -R21, RZ ;  /* 0x800000151414a210 */ /* 0x000fe20007ffe0ff */
[----:B------:R-:W-:-:S03]  /*1a7e0*/  @!P2 IMAD R23, R21, 0x100000, R23 ;  /* 0x001000001517a824 */ /* 0x000fc600078e0217 */
[----:B------:R-:W-:Y:S01]  /*1a7f0*/  @!P2 LEA R21, R20, 0x3ff00000, 0x14 ;  /* 0x3ff000001415a811 */ /* 0x000fe200078ea0ff */
[----:B------:R-:W-:-:S06]  /*1a800*/  @!P2 IMAD.MOV.U32 R20, RZ, RZ, RZ ;  /* 0x000000ffff14a224 */ /* 0x000fcc00078e00ff */
[----:B------:R-:W-:-:S11]  /*1a810*/  @!P2 DMUL R26, R22, R20 ;  /* 0x00000014161aa228 */ /* 0x000fd60000000000 */
.L_x_410:
[----:B------:R-:W-:Y:S05]  /*1a820*/  BSYNC.RECONVERGENT B1 ;  /* 0x0000000000017941 */ /* 0x000fea0003800200 */
.L_x_409:
[----:B------:R-:W-:Y:S01]  /*1a830*/  DADD R30, R26, 1 ;  /* 0x3ff000001a1e7429 */ /* 0x000fe20000000000 */
[----:B------:R-:W-:Y:S01]  /*1a840*/  IMAD.MOV.U32 R20, RZ, RZ, 0x1 ;  /* 0x00000001ff147424 */ /* 0x000fe200078e00ff */
[C---:B-----5:R-:W-:Y:S01]  /*1a850*/  DFMA R16, R40.reuse, R24, R16 ;  /* 0x000000182810722b */ /* 0x060fe20000000010 */
[----:B------:R-:W-:Y:S01]  /*1a860*/  LOP3.LUT P0, RZ, R0, 0x2, RZ, 0xc0, !PT ;  /* 0x0000000200ff7812 */ /* 0x000fe2000780c0ff */
[----:B------:R-:W-:Y:S01]  /*1a870*/  BSSY.RECONVERGENT B1, `(.L_x_411) ;  /* 0x000001f000017945 */ /* 0x000fe20003800200 */
[----:B------:R-:W-:Y:S01]  /*1a880*/  SHF.R.S32.HI R25, RZ, 0x1f, R32 ;  /* 0x0000001fff197819 */ /* 0x000fe20000011420 */
        /* <DEDUP_REMOVED lines=29> */
.L_x_412:
[----:B------:R-:W-:Y:S05]  /*1aa60*/  BSYNC.RECONVERGENT B1 ;  /* 0x0000000000017941 */ /* 0x000fea0003800200 */
.L_x_411:
[----:B------:R-:W-:Y:S01]  /*1aa70*/  DFMA R2, R2, UR12, R28 ;  /* 0x0000000c02027c2b */ /* 0x000fe2000800001c */
[----:B------:R-:W-:Y:S01]  /*1aa80*/  UMOV UR8, UR4 ;  /* 0x0000000400087c82 */ /* 0x000fe20008000000 */
[----:B------:R-:W-:-:S06]  /*1aa90*/  UMOV UR9, UR5 ;  /* 0x0000000500097c82 */ /* 0x000fcc0008000000 */
[----:B------:R-:W-:Y:S01]  /*1aaa0*/  DFMA R2, R4, UR12, R2 ;  /* 0x0000000c04027c2b */ /* 0x000fe20008000002 */
[----:B------:R-:W-:-:S04]  /*1aab0*/  IADD3 R5, P1, PT, -R33, UR8, RZ ;  /* 0x0000000821057c10 */ /* 0x000fc8000ff3e1ff */
[----:B------:R-:W-:-:S03]  /*1aac0*/  ISETP.GE.U32.AND P0, PT, R5, R32, PT ;  /* 0x000000200500720c */ /* 0x000fc60003f06070 */
[----:B------:R-:W-:Y:S01]  /*1aad0*/  DFMA R2, R6, UR12, R2 ;  /* 0x0000000c06027c2b */ /* 0x000fe20008000002 */
[----:B------:R-:W-:-:S04]  /*1aae0*/  IADD3.X R0, PT, PT, ~R34, UR9, RZ, P1, !PT ;  /* 0x0000000922007c10 */ /* 0x000fc80008ffe5ff */
[----:B------:R-:W-:-:S03]  /*1aaf0*/  ISETP.GE.U32.AND.EX P0, PT, R0, R25, PT, P0 ;  /* 0x000000190000720c */ /* 0x000fc60003f06100 */
[----:B------:R-:W-:-:S08]  /*1ab00*/  DFMA R2, R8, UR12, R2 ;  /* 0x0000000c08027c2b */ /* 0x000fd00008000002 */
[----:B------:R-:W-:-:S08]  /*1ab10*/  DFMA R2, R10, UR12, R2 ;  /* 0x0000000c0a027c2b */ /* 0x000fd00008000002 */
[----:B------:R-:W-:-:S08]  /*1ab20*/  DFMA R2, R12, UR12, R2 ;  /* 0x0000000c0c027c2b */ /* 0x000fd00008000002 */
[----:B------:R-:W-:Y:S01]  /*1ab30*/  DFMA R28, R14, UR12, R2 ;  /* 0x0000000c0e1c7c2b */ /* 0x000fe20008000002 */
[----:B------:R-:W-:Y:S10]  /*1ab40*/  @!P0 BRA `(.L_x_246) ;  /* 0x0000001800948947 */ /* 0x000ff40003800000 */
[C---:B------:R-:W-:Y:S01]  /*1ab50*/  IADD3 R33, P0, PT, R32.reuse, R33, RZ ;  /* 0x0000002120217210 */ /* 0x040fe20007f1e0ff */
[----:B------:R-:W-:-:S04]  /*1ab60*/  IMAD.IADD R35, R32, 0x1, R35 ;  /* 0x0000000120237824 */ /* 0x000fc800078e0223 */
[----:B------:R-:W-:Y:S01]  /*1ab70*/  IMAD.X R34, R25, 0x1, R34, P0 ;  /* 0x0000000119227824 */ /* 0x000fe200000e0622 */
[----:B------:R-:W-:-:S04]  /*1ab80*/  ISETP.GT.U32.AND P0, PT, R33, UR7, PT ;  /* 0x0000000721007c0c */ /* 0x000fc8000bf04070 */
[----:B------:R-:W-:-:S13]  /*1ab90*/  ISETP.GT.U32.AND.EX P0, PT, R34, UR16, PT, P0 ;  /* 0x0000001022007c0c */ /* 0x000fda000bf04100 */
[----:B------:R-:W-:Y:S05]  /*1aba0*/  @!P0 BRA `(.L_x_413) ;  /* 0xffffff4800b88947 */ /* 0x000fea000383ffff */
.L_x_247:
[----:B------:R-:W-:-:S04]  /*1abb0*/  ISETP.GE.U32.AND P0, PT, R33, UR8, PT ;  /* 0x0000000821007c0c */ /* 0x000fc8000bf06070 */
[----:B------:R-:W-:-:S13]  /*1abc0*/  ISETP.GE.U32.AND.EX P0, PT, R34, UR9, PT, P0 ;  /* 0x0000000922007c0c */ /* 0x000fda000bf06100 */
[----:B------:R-:W-:Y:S05]  /*1abd0*/  @P0 BRA `(.L_x_246) ;  /* 0x0000001800700947 */ /* 0x000fea0003800000 */
[----:B------:R-:W0:Y:S01]  /*1abe0*/  S2R R2, SR_TID.X ;  /* 0x0000000000027919 */ /* 0x000e220000002100 */
[----:B------:R-:W-:Y:S01]  /*1abf0*/  IADD3 R33, PT, PT, -R33, UR8, RZ ;  /* 0x0000000821217c10 */ /* 0x000fe2000fffe1ff */
[----:B------:R-:W1:Y:S01]  /*1ac00*/  LDCU.64 UR4, c[0x0][0x3f0] ;  /* 0x00007e00ff0477ac */ /* 0x000e620008000a00 */
[----:B------:R-:W-:Y:S01]  /*1ac10*/  BSSY.RECONVERGENT B1, `(.L_x_246) ;  /* 0x0000198000017945 */ /* 0x000fe20003800200 */
[----:B------:R-:W2:Y:S01]  /*1ac20*/  LDCU.64 UR6, c[0x4][0x160] ;  /* 0x01002c00ff0677ac */ /* 0x000ea20008000a00 */
[----:B0-----:R-:W-:-:S13]  /*1ac30*/  ISETP.GE.AND P0, PT, R2, R33, PT ;  /* 0x000000210200720c */ /* 0x001fda0003f06270 */
[----:B-12---:R-:W-:Y:S05]  /*1ac40*/  @P0 BRA `(.L_x_414) ;  /* 0x0000001800500947 */ /* 0x006fea0003800000 */
.L_x_436:
[----:B------:R-:W0:Y:S01]  /*1ac50*/  LDC.64 R6, c[0x0][0x3e8] ;  /* 0x0000fa00ff067b82 */ /* 0x000e220000000a00 */
[----:B------:R-:W0:Y:S01]  /*1ac60*/  I2F.F64 R4, R35 ;  /* 0x0000002300047312 */ /* 0x000e220000201c00 */
[----:B------:R-:W-:Y:S01]  /*1ac70*/  IMAD.MOV.U32 R10, RZ, RZ, 0x652b82fe ;  /* 0x652b82feff0a7424 */ /* 0x000fe200078e00ff */
[----:B------:R-:W-:Y:S01]  /*1ac80*/  UMOV UR8, 0x3b39803f ;  /* 0x3b39803f00087882 */ /* 0x000fe20000000000 */
[----:B------:R-:W-:Y:S01]  /*1ac90*/  IMAD.MOV.U32 R11, RZ, RZ, 0x3ff71547 ;  /* 0x3ff71547ff0b7424 */ /* 0x000fe200078e00ff */
[----:B------:R-:W-:Y:S01]  /*1aca0*/  UMOV UR9, 0x3c7abc9e ;  /* 0x3c7abc9e00097882 */ /* 0x000fe20000000000 */
[----:B------:R-:W-:Y:S01]  /*1acb0*/  VIADD R2, R2, 0x200 ;  /* 0x0000020002027836 */ /* 0x000fe20000000000 */
[----:B------:R-:W-:Y:S01]  /*1acc0*/  BSSY.RECONVERGENT B2, `(.L_x_415) ;  /* 0x0000043000027945 */ /* 0x000fe20003800200 */
[----:B------:R-:W-:-:S03]  /*1acd0*/  IMAD.MOV.U32 R22, RZ, RZ, -0x3ff ;  /* 0xfffffc01ff167424 */ /* 0x000fc600078e00ff */
[----:B------:R-:W-:Y:S01]  /*1ace0*/  ISETP.GE.AND P2, PT, R2, R33, PT ;  /* 0x000000210200720c */ /* 0x000fe20003f46270 */
        /* <DEDUP_REMOVED lines=61> */
[----:B------:R-:W-:Y:S02]  /*1b0c0*/  @!P4 IMAD.MOV.U32 R10, RZ, RZ, R12 ;  /* 0x000000ffff0ac224 */ /* 0x000fe400078e000c */
[----:B------:R-:W-:-:S06]  /*1b0d0*/  @!P4 IMAD.MOV.U32 R12, RZ, RZ, RZ ;  /* 0x000000ffff0cc224 */ /* 0x000fcc00078e00ff */
[----:B------:R-:W-:-:S11]  /*1b0e0*/  @!P4 DMUL R8, R10, R12 ;  /* 0x0000000c0a08c228 */ /* 0x000fd60000000000 */
.L_x_416:
[----:B------:R-:W-:Y:S05]  /*1b0f0*/  BSYNC.RECONVERGENT B2 ;  /* 0x0000000000027941 */ /* 0x000fea0003800200 */
.L_x_415:
        /* <DEDUP_REMOVED lines=21> */
[----:B------:R-:W-:-:S03]  /*1b250*/  DADD R14, R10, 1 ;  /* 0x3ff000000a0e7429 */ /* 0x000fc60000000000 */
[----:B------:R-:W-:Y:S01]  /*1b260*/  DADD R22, R22, -UR12 ;  /* 0x8000000c16167e29 */ /* 0x000fe20008000000 */
[----:B------:R-:W-:Y:S01]  /*1b270*/  UMOV UR12, 0xfefa39ef ;  /* 0xfefa39ef000c7882 */ /* 0x000fe20000000000 */
[----:B------:R-:W-:Y:S01]  /*1b280*/  UMOV UR13, 0x3fe62e42 ;  /* 0x3fe62e42000d7882 */ /* 0x000fe20000000000 */
[----:B------:R-:W0:Y:S02]  /*1b290*/  MUFU.RCP64H R17, R15 ;  /* 0x0000000f00117308 */ /* 0x000e240000001800 */
[----:B0-----:R-:W-:-:S08]  /*1b2a0*/  DFMA R12, -R14, R16, 1 ;  /* 0x3ff000000e0c742b */ /* 0x001fd00000000110 */
[----:B------:R-:W-:Y:S02]  /*1b2b0*/  DFMA R18, R12, R12, R12 ;  /* 0x0000000c0c12722b */ /* 0x000fe4000000000c */
[----:B------:R-:W-:-:S06]  /*1b2c0*/  DADD R12, R10, -1 ;  /* 0xbff000000a0c7429 */ /* 0x000fcc0000000000 */
        /* <DEDUP_REMOVED lines=38> */
.L_x_418:
[----:B------:R-:W-:Y:S01]  /*1b530*/  IMAD.MOV.U32 R6, RZ, RZ, 0x0 ;  /* 0x00000000ff067424 */ /* 0x000fe200078e00ff */
[----:B------:R-:W-:Y:S01]  /*1b540*/  LOP3.LUT P0, RZ, R17, 0x7fffffff, RZ, 0xc0, !PT ;  /* 0x7fffffff11ff7812 */ /* 0x000fe2000780c0ff */
[----:B------:R-:W-:-:S06]  /*1b550*/  IMAD.MOV.U32 R7, RZ, RZ, 0x7ff00000 ;  /* 0x7ff00000ff077424 */ /* 0x000fcc00078e00ff */
[----:B------:R-:W-:-:S10]  /*1b560*/  DFMA R6, R16, R6, +INF ;  /* 0x7ff000001006742b */ /* 0x000fd40000000006 */
[----:B------:R-:W-:Y:S02]  /*1b570*/  FSEL R6, R6, RZ, P0 ;  /* 0x000000ff06067208 */ /* 0x000fe40000000000 */
[----:B------:R-:W-:-:S07]  /*1b580*/  FSEL R7, R7, -QNAN , P0 ;  /* 0xfff0000007077808 */ /* 0x000fce0000000000 */
.L_x_419:
[----:B------:R-:W-:Y:S05]  /*1b590*/  BSYNC.RECONVERGENT B2 ;  /* 0x0000000000027941 */ /* 0x000fea0003800200 */
.L_x_417:
        /* <DEDUP_REMOVED lines=28> */
.L_x_421:
[----:B------:R-:W-:Y:S05]  /*1b760*/  BSYNC.RECONVERGENT B4 ;  /* 0x0000000000047941 */ /* 0x000fea0003800200 */
.L_x_420:
        /* <DEDUP_REMOVED lines=22> */
[----:B------:R-:W-:Y:S01]  /*1b8d0*/  MOV R12, 0x0 ;  /* 0x00000000000c7802 */ /* 0x000fe20000000f00 */
        /* <DEDUP_REMOVED lines=29> */
.L_x_423:
[----:B------:R-:W-:Y:S05]  /*1bab0*/  BSYNC.RECONVERGENT B3 ;  /* 0x0000000000037941 */ /* 0x000fea0003800200 */
.L_x_422:
        /* <DEDUP_REMOVED lines=11> */
.L_x_425:
[----:B------:R-:W-:Y:S05]  /*1bb70*/  BSYNC.RECONVERGENT B2 ;  /* 0x0000000000027941 */ /* 0x000fea0003800200 */
.L_x_424:
        /* <DEDUP_REMOVED lines=15> */
.L_x_427:
[----:B------:R-:W-:Y:S05]  /*1bc70*/  BSYNC.RECONVERGENT B2 ;  /* 0x0000000000027941 */ /* 0x000fea0003800200 */
.L_x_426:
        /* <DEDUP_REMOVED lines=27> */
.L_x_431:
[----:B------:R-:W-:Y:S05]  /*1be30*/  BSYNC.RECONVERGENT B5 ;  /* 0x0000000000057941 */ /* 0x000fea0003800200 */
.L_x_430:
[----:B------:R-:W-:-:S07]  /*1be40*/  VIADD R0, R17, 0x1 ;  /* 0x0000000111007836 */ /* 0x000fce0000000000 */
.L_x_429:
[----:B------:R-:W-:Y:S05]  /*1be50*/  BSYNC.RECONVERGENT B4 ;  /* 0x0000000000047941 */ /* 0x000fea0003800200 */
.L_x_428:
        /* <DEDUP_REMOVED lines=72> */
[----:B------:R-:W-:-:S04]  /*1c2e0*/  @!P3 SHF.R.S32.HI R3, RZ, 0x1, R3 ;  /* 0x00000001ff03b819 */ /* 0x000fc80000011403 */
[----:B------:R-:W-:Y:S01]  /*1c2f0*/  @!P3 LEA R5, R3, R27, 0x14 ;  /* 0x0000001b0305b211 */ /* 0x000fe200078ea0ff */
[----:B------:R-:W-:-:S05]  /*1c300*/  @!P3 IMAD.IADD R14, R22, 0x1, -R3 ;  /* 0x00000001160eb824 */ /* 0x000fca00078e0a03 */
[----:B------:R-:W-:Y:S01]  /*1c310*/  @!P3 LEA R15, R14, 0x3ff00000, 0x14 ;  /* 0x3ff000000e0fb811 */ /* 0x000fe200078ea0ff */
[----:B------:R-:W-:-:S06]  /*1c320*/  @!P3 IMAD.MOV.U32 R14, RZ, RZ, RZ ;  /* 0x000000ffff0eb224 */ /* 0x000fcc00078e00ff */
[----:B------:R-:W-:-:S11]  /*1c330*/  @!P3 DMUL R30, R4, R14 ;  /* 0x0000000e041eb228 */ /* 0x000fd60000000000 */
.L_x_433:
[----:B------:R-:W-:Y:S05]  /*1c340*/  BSYNC.RECONVERGENT B2 ;  /* 0x0000000000027941 */ /* 0x000fea0003800200 */
.L_x_432:
        /* <DEDUP_REMOVED lines=32> */
.L_x_435:
[----:B------:R-:W-:Y:S05]  /*1c550*/  BSYNC.RECONVERGENT B3 ;  /* 0x0000000000037941 */ /* 0x000fea0003800200 */
.L_x_434:
[----:B------:R-:W-:Y:S01]  /*1c560*/  DFMA R28, R4, UR4, R28 ;  /* 0x00000004041c7c2b */ /* 0x000fe2000800001c */
[----:B------:R-:W-:Y:S01]  /*1c570*/  VIADD R35, R35, 0x200 ;  /* 0x0000020023237836 */ /* 0x000fe20000000000 */
[----:B------:R-:W-:Y:S09]  /*1c580*/  @!P2 BRA `(.L_x_436) ;  /* 0xffffffe400b0a947 */ /* 0x000ff2000383ffff */
.L_x_414:
[----:B------:R-:W-:Y:S05]  /*1c590*/  BSYNC.RECONVERGENT B1 ;  /* 0x0000000000017941 */ /* 0x000fea0003800200 */
.L_x_246:
[----:B------:R-:W0:Y:S01]  /*1c5a0*/  S2R R10, SR_LANEID ;  /* 0x00000000000a7919 */ /* 0x000e220000000000 */
[----:B------:R-:W-:Y:S04]  /*1c5b0*/  SHFL.DOWN PT, R2, R28, 0x1, 0x1f ;  /* 0x08201f001c027f89 */ /* 0x000fe800000e0000 */
[----:B------:R-:W1:Y:S01]  /*1c5c0*/  SHFL.DOWN PT, R3, R29, 0x1, 0x1f ;  /* 0x08201f001d037f89 */ /* 0x000e6200000e0000 */
[----:B------:R-:W2:Y:S01]  /*1c5d0*/  S2R R0, SR_TID.X ;  /* 0x0000000000007919 */ /* 0x000ea20000002100 */
        /* <DEDUP_REMOVED lines=20> */
[----:B------:R-:W-:Y:S02]  /*1c720*/  @!P1 MOV R7, 0x400 ;  /* 0x0000040000079802 */ /* 0x000fe40000000f00 */
[----:B--2---:R-:W-:Y:S01]  /*1c730*/  @!P1 SHF.R.U32.HI R6, RZ, 0x2, R0 ;  /* 0x00000002ff069819 */ /* 0x004fe20000011600 */
[----:B------:R-:W0:Y:S01]  /*1c740*/  SHFL.DOWN PT, R3, R9, 0x8, 0x1f ;  /* 0x09001f0009037f89 */ /* 0x000e2200000e0000 */
[----:B-1----:R-:W-:-:S02]  /*1c750*/  @!P1 LEA R7, R12, R7, 0x18 ;  /* 0x000000070c079211 */ /* 0x002fc400078ec0ff */
[----:B------:R-:W-:Y:S01]  /*1c760*/  @!P1 LOP3.LUT R6, R6, 0xf8, RZ, 0xc0, !PT ;  /* 0x000000f806069812 */ /* 0x000fe200078ec0ff */
[----:B0-----:R-:W-:-:S10]  /*1c770*/  DADD R2, R2, R8 ;  /* 0x0000000002027229 */ /* 0x001fd40000000008 */
[----:B------:R-:W-:Y:S02]  /*1c780*/  FSEL R4, R8, R2, P0 ;  /* 0x0000000208047208 */ /* 0x000fe40000000000 */
[----:B------:R-:W-:Y:S01]  /*1c790*/  FSEL R5, R9, R3, P0 ;  /* 0x0000000309057208 */ /* 0x000fe20000000000 */
[----:B------:R-:W-:Y:S01]  /*1c7a0*/  @!P1 IMAD.IADD R9, R6, 0x1, R7 ;  /* 0x0000000106099824 */ /* 0x000fe200078e0207 */
        /* <DEDUP_REMOVED lines=10> */
[----:B------:R-:W1:Y:S01]  /*1c850*/  S2UR UR5, SR_CgaCtaId ;  /* 0x00000000000579c3 */ /* 0x000e620000008800 */
[----:B------:R-:W-:Y:S02]  /*1c860*/  UMOV UR4, 0x400 ;  /* 0x0000040000047882 */ /* 0x000fe40000000000 */
[----:B-1----:R-:W-:-:S09]  /*1c870*/  ULEA UR4, UR5, UR4, 0x18 ;  /* 0x0000000405047291 */ /* 0x002fd2000f8ec0ff */
[----:B0-----:R-:W0:Y:S04]  /*1c880*/  LDS.64 R2, [UR4+0x18] ;  /* 0x00001804ff027984 */ /* 0x001e280008000a00 */
        /* <DEDUP_REMOVED lines=22> */
.L_x_80:
[----:B------:R-:W-:Y:S05]  /*1c9f0*/  BSYNC.RECONVERGENT B0 ;  /* 0x0000000000007941 */ /* 0x000fea0003800200 */
.L_x_30:
[----:B------:R-:W-:Y:S05]  /*1ca00*/  @P0 EXIT ;  /* 0x000000000000094d */ /* 0x000fea0003800000 */
[----:B--2---:R-:W2:Y:S01]  /*1ca10*/  S2R R5, SR_CTAID.X ;  /* 0x0000000000057919 */ /* 0x004ea20000002500 */
[----:B0-----:R-:W2:Y:S02]  /*1ca20*/  LDC.64 R2, c[0x0][0x388] ;  /* 0x0000e200ff027b82 */ /* 0x001ea40000000a00 */
[----:B--2---:R-:W-:-:S05]  /*1ca30*/  IMAD.WIDE.U32 R2, R5, 0x8, R2 ;  /* 0x0000000805027825 */ /* 0x004fca00078e0002 */
[----:B------:R-:W-:Y:S01]  /*1ca40*/  STG.E.64 desc[UR10][R2.64], R6 ;  /* 0x0000000602007986 */ /* 0x000fe2000c101b0a */
[----:B------:R-:W-:Y:S05]  /*1ca50*/  EXIT ;  /* 0x000000000000794d */ /* 0x000fea0003800000 */
        .weak           $__internal_0_$__cuda_sm20_div_rn_f64_full
        .type           $__internal_0_$__cuda_sm20_div_rn_f64_full,@function
        .size           $__internal_0_$__cuda_sm20_div_rn_f64_full,($__internal_1_$__cuda_sm20_dsqrt_rn_f64_mediumpath_v1 - $__internal_0_$__cuda_sm20_div_rn_f64_full)
$__internal_0_$__cuda_sm20_div_rn_f64_full:
[C---:B------:R-:W-:Y:S01]  /*1ca60*/  FSETP.GEU.AND P0, PT, |R15|.reuse, 1.469367938527859385e-39, PT ;  /* 0x001000000f00780b */ /* 0x040fe20003f0e200 */
[----:B------:R-:W-:Y:S01]  /*1ca70*/  IMAD.MOV.U32 R14, RZ, RZ, R30 ;  /* 0x000000ffff0e7224 */ /* 0x000fe200078e001e */
[----:B------:R-:W-:Y:S01]  /*1ca80*/  LOP3.LUT R31, R15, 0x800fffff, RZ, 0xc0, !PT ;  /* 0x800fffff0f1f7812 */ /* 0x000fe200078ec0ff */
[----:B------:R-:W-:Y:S01]  /*1ca90*/  IMAD.MOV.U32 R18, RZ, RZ, 0x1 ;  /* 0x00000001ff127424 */ /* 0x000fe200078e00ff */
[----:B------:R-:W-:Y:S01]  /*1caa0*/  FSETP.GEU.AND P3, PT, |R17|, 1.469367938527859385e-39, PT ;  /* 0x001000001100780b */ /* 0x000fe20003f6e200 */
[----:B------:R-:W-:Y:S01]  /*1cab0*/  IMAD.MOV.U32 R38, RZ, RZ, 0x1ca00000 ;  /* 0x1ca00000ff267424 */ /* 0x000fe200078e00ff */
[----:B------:R-:W-:Y:S01]  /*1cac0*/  LOP3.LUT R31, R31, 0x3ff00000, RZ, 0xfc, !PT ;  /* 0x3ff000001f1f7812 */ /* 0x000fe200078efcff */
[----:B------:R-:W-:Y:S01]  /*1cad0*/  IMAD.MOV.U32 R26, RZ, RZ, R16 ;  /* 0x000000ffff1a7224 */ /* 0x000fe200078e0010 */
[----:B------:R-:W-:Y:S01]  /*1cae0*/  LOP3.LUT R37, R17, 0x7ff00000, RZ, 0xc0, !PT ;  /* 0x7ff0000011257812 */ /* 0x000fe200078ec0ff */
[----:B------:R-:W-:Y:S01]  /*1caf0*/  BSSY.RECONVERGENT B2, `(.L_x_437) ;  /* 0x000004e000027945 */ /* 0x000fe20003800200 */
[----:B------:R-:W-:-:S03]  /*1cb00*/  LOP3.LUT R40, R15, 0x7ff00000, RZ, 0xc0, !PT ;  /* 0x7ff000000f287812 */ /* 0x000fc600078ec0ff */
[----:B------:R-:W-:Y:S01]  /*1cb10*/  @!P0 DMUL R30, R14, 8.98846567431157953865e+307 ;  /* 0x7fe000000e1e8828 */ /* 0x000fe20000000000 */
[----:B------:R-:W-:Y:S01]  /*1cb20*/  ISETP.GE.U32.AND P1, PT, R37, R40, PT ;  /* 0x000000282500720c */ /* 0x000fe20003f26070 */
[----:B------:R-:W-:Y:S02]  /*1cb30*/  IMAD.MOV.U32 R39, RZ, RZ, R37 ;  /* 0x000000ffff277224 */ /* 0x000fe400078e0025 */
[----:B------:R-:W-:Y:S02]  /*1cb40*/  @!P3 LOP3.LUT R22, R15, 0x7ff00000, RZ, 0xc0, !PT ;  /* 0x7ff000000f16b812 */ /* 0x000fe400078ec0ff */
[----:B------:R-:W0:Y:S01]  /*1cb50*/  MUFU.RCP64H R19, R31 ;  /* 0x0000001f00137308 */ /* 0x000e220000001800 */
[----:B------:R-:W-:Y:S02]  /*1cb60*/  SEL R27, R38, 0x63400000, !P1 ;  /* 0x63400000261b7807 */ /* 0x000fe40004800000 */
[----:B------:R-:W-:Y:S02]  /*1cb70*/  @!P3 ISETP.GE.U32.AND P4, PT, R37, R22, PT ;  /* 0x000000162500b20c */ /* 0x000fe40003f86070 */
[----:B------:R-:W-:-:S02]  /*1cb80*/  LOP3.LUT R27, R27, 0x800fffff, R17, 0xf8, !PT ;  /* 0x800fffff1b1b7812 */ /* 0x000fc400078ef811 */
[----:B------:R-:W-:Y:S01]  /*1cb90*/  @!P0 LOP3.LUT R40, R31, 0x7ff00000, RZ, 0xc0, !PT ;  /* 0x7ff000001f288812 */ /* 0x000fe200078ec0ff */
[----:B0-----:R-:W-:-:S08]  /*1cba0*/  DFMA R20, R18, -R30, 1 ;  /* 0x3ff000001214742b */ /* 0x001fd0000000081e */
[----:B------:R-:W-:-:S08]  /*1cbb0*/  DFMA R20, R20, R20, R20 ;  /* 0x000000141414722b */ /* 0x000fd00000000014 */
[----:B------:R-:W-:Y:S01]  /*1cbc0*/  DFMA R20, R18, R20, R18 ;  /* 0x000000141214722b */ /* 0x000fe20000000012 */
[----:B------:R-:W-:-:S04]  /*1cbd0*/  @!P3 SEL R19, R38, 0x63400000, !P4 ;  /* 0x634000002613b807 */ /* 0x000fc80006000000 */
[----:B------:R-:W-:-:S03]  /*1cbe0*/  @!P3 LOP3.LUT R22, R19, 0x80000000, R17, 0xf8, !PT ;  /* 0x800000001316b812 */ /* 0x000fc600078ef811 */
[----:B------:R-:W-:Y:S01]  /*1cbf0*/  DFMA R18, R20, -R30, 1 ;  /* 0x3ff000001412742b */ /* 0x000fe2000000081e */
[----:B------:R-:W-:Y:S01]  /*1cc00*/  @!P3 LOP3.LUT R23, R22, 0x100000, RZ, 0xfc, !PT ;  /* 0x001000001617b812 */ /* 0x000fe200078efcff */
[----:B------:R-:W-:-:S06]  /*1cc10*/  @!P3 IMAD.MOV.U32 R22, RZ, RZ, RZ ;  /* 0x000000ffff16b224 */ /* 0x000fcc00078e00ff */
[----:B------:R-:W-:Y:S02]  /*1cc20*/  DFMA R20, R20, R18, R20 ;  /* 0x000000121414722b */ /* 0x000fe40000000014 */
[----:B------:R-:W-:-:S08]  /*1cc30*/  @!P3 DFMA R26, R26, 2, -R22 ;  /* 0x400000001a1ab82b */ /* 0x000fd00000000816 */
[----:B------:R-:W-:Y:S02]  /*1cc40*/  DMUL R18, R20, R26 ;  /* 0x0000001a14127228 */ /* 0x000fe40000000000 */
[----:B------:R-:W-:-:S05]  /*1cc50*/  @!P3 LOP3.LUT R39, R27, 0x7ff00000, RZ, 0xc0, !PT ;  /* 0x7ff000001b27b812 */ /* 0x000fca00078ec0ff */
[----:B------:R-:W-:Y:S01]  /*1cc60*/  VIADD R41, R39, 0xffffffff ;  /* 0xffffffff27297836 */ /* 0x000fe20000000000 */
[----:B------:R-:W-:-:S04]  /*1cc70*/  DFMA R22, R18, -R30, R26 ;  /* 0x8000001e1216722b */ /* 0x000fc8000000001a */
[----:B------:R-:W-:Y:S01]  /*1cc80*/  ISETP.GT.U32.AND P0, PT, R41, 0x7feffffe, PT ;  /* 0x7feffffe2900780c */ /* 0x000fe20003f04070 */
[----:B------:R-:W-:-:S03]  /*1cc90*/  VIADD R41, R40, 0xffffffff ;  /* 0xffffffff28297836 */ /* 0x000fc60000000000 */
[----:B------:R-:W-:Y:S02]  /*1cca0*/  DFMA R22, R20, R22, R18 ;  /* 0x000000161416722b */ /* 0x000fe40000000012 */
[----:B------:R-:W-:-:S13]  /*1ccb0*/  ISETP.GT.U32.OR P0, PT, R41, 0x7feffffe, P0 ;  /* 0x7feffffe2900780c */ /* 0x000fda0000704470 */
[----:B------:R-:W-:Y:S05]  /*1ccc0*/  @P0 BRA `(.L_x_438) ;  /* 0x00000000006c0947 */ /* 0x000fea0003800000 */
[----:B------:R-:W-:-:S04]  /*1ccd0*/  LOP3.LUT R18, R15, 0x7ff00000, RZ, 0xc0, !PT ;  /* 0x7ff000000f127812 */ /* 0x000fc800078ec0ff */
[CC--:B------:R-:W-:Y:S02]  /*1cce0*/  VIADDMNMX R16, R37.reuse, -R18.reuse, 0xb9600000, !PT ;  /* 0xb960000025107446 */ /* 0x0c0fe40007800912 */
[----:B------:R-:W-:Y:S02]  /*1ccf0*/  ISETP.GE.U32.AND P0, PT, R37, R18, PT ;  /* 0x000000122500720c */ /* 0x000fe40003f06070 */
[----:B------:R-:W-:Y:S02]  /*1cd00*/  VIMNMX R16, PT, PT, R16, 0x46a00000, PT ;  /* 0x46a0000010107848 */ /* 0x000fe40003fe0100 */
[----:B------:R-:W-:-:S05]  /*1cd10*/  SEL R17, R38, 0x63400000, !P0 ;  /* 0x6340000026117807 */ /* 0x000fca0004000000 */
[----:B------:R-:W-:Y:S02]  /*1cd20*/  IMAD.IADD R20, R16, 0x1, -R17 ;  /* 0x0000000110147824 */ /* 0x000fe400078e0a11 */
[----:B------:R-:W-:Y:S02]  /*1cd30*/  IMAD.MOV.U32 R16, RZ, RZ, RZ ;  /* 0x000000ffff107224 */ /* 0x000fe400078e00ff */
[----:B------:R-:W-:-:S06]  /*1cd40*/  VIADD R17, R20, 0x7fe00000 ;  /* 0x7fe0000014117836 */ /* 0x000fcc0000000000 */
[----:B------:R-:W-:-:S10]  /*1cd50*/  DMUL R18, R22, R16 ;  /* 0x0000001016127228 */ /* 0x000fd40000000000 */
[----:B------:R-:W-:-:S13]  /*1cd60*/  FSETP.GTU.AND P0, PT, |R19|, 1.469367938527859385e-39, PT ;  /* 0x001000001300780b */ /* 0x000fda0003f0c200 */
[----:B------:R-:W-:Y:S05]  /*1cd70*/  @P0 BRA `(.L_x_439) ;  /* 0x0000000000940947 */ /* 0x000fea0003800000 */
[----:B------:R-:W-:Y:S01]  /*1cd80*/  DFMA R26, R22, -R30, R26 ;  /* 0x8000001e161a722b */ /* 0x000fe2000000001a */
[----:B------:R-:W-:-:S09]  /*1cd90*/  IMAD.MOV.U32 R16, RZ, RZ, RZ ;  /* 0x000000ffff107224 */ /* 0x000fd200078e00ff */
[C---:B------:R-:W-:Y:S02]  /*1cda0*/  FSETP.NEU.AND P0, PT, R27.reuse, RZ, PT ;  /* 0x000000ff1b00720b */ /* 0x040fe40003f0d000 */
[----:B------:R-:W-:-:S04]  /*1cdb0*/  LOP3.LUT R21, R27, 0x80000000, R15, 0x48, !PT ;  /* 0x800000001b157812 */ /* 0x000fc800078e480f */
[----:B------:R-:W-:-:S07]  /*1cdc0*/  LOP3.LUT R17, R21, R17, RZ, 0xfc, !PT ;  /* 0x0000001115117212 */ /* 0x000fce00078efcff */
[----:B------:R-:W-:Y:S05]  /*1cdd0*/  @!P0 BRA `(.L_x_439) ;  /* 0x00000000007c8947 */ /* 0x000fea0003800000 */
[----:B------:R-:W-:Y:S01]  /*1cde0*/  IMAD.MOV R15, RZ, RZ, -R20 ;  /* 0x000000ffff0f7224 */ /* 0x000fe200078e0a14 */
[----:B------:R-:W-:Y:S01]  /*1cdf0*/  DMUL.RP R16, R22, R16 ;  /* 0x0000001016107228 */ /* 0x000fe20000008000 */
[----:B------:R-:W-:-:S06]  /*1ce00*/  IMAD.MOV.U32 R14, RZ, RZ, RZ ;  /* 0x000000ffff0e7224 */ /* 0x000fcc00078e00ff */
[----:B------:R-:W-:-:S03]  /*1ce10*/  DFMA R14, R18, -R14, R22 ;  /* 0x8000000e120e722b */ /* 0x000fc60000000016 */
[----:B------:R-:W-:-:S03]  /*1ce20*/  LOP3.LUT R21, R17, R21, RZ, 0x3c, !PT ;  /* 0x0000001511157212 */ /* 0x000fc600078e3cff */
[----:B------:R-:W-:-:S04]  /*1ce30*/  IADD3 R14, PT, PT, -R20, -0x43300000, RZ ;  /* 0xbcd00000140e7810 */ /* 0x000fc80007ffe1ff */
[----:B------:R-:W-:-:S04]  /*1ce40*/  FSETP.NEU.AND P0, PT, |R15|, R14, PT ;  /* 0x0000000e0f00720b */ /* 0x000fc80003f0d200 */
[----:B------:R-:W-:Y:S02]  /*1ce50*/  FSEL R18, R16, R18, !P0 ;  /* 0x0000001210127208 */ /* 0x000fe40004000000 */
[----:B------:R-:W-:Y:S01]  /*1ce60*/  FSEL R19, R21, R19, !P0 ;  /* 0x0000001315137208 */ /* 0x000fe20004000000 */
[----:B------:R-:W-:Y:S06]  /*1ce70*/  BRA `(.L_x_439) ;  /* 0x0000000000547947 */ /* 0x000fec0003800000 */
.L_x_438:
[----:B------:R-:W-:-:S14]  /*1ce80*/  DSETP.NAN.AND P0, PT, R16, R16, PT ;  /* 0x000000101000722a */ /* 0x000fdc0003f08000 */
[----:B------:R-:W-:Y:S05]  /*1ce90*/  @P0 BRA `(.L_x_440) ;  /* 0x0000000000440947 */ /* 0x000fea0003800000 */
[----:B------:R-:W-:-:S14]  /*1cea0*/  DSETP.NAN.AND P0, PT, R14, R14, PT ;  /* 0x0000000e0e00722a */ /* 0x000fdc0003f08000 */
[----:B------:R-:W-:Y:S05]  /*1ceb0*/  @P0 BRA `(.L_x_441) ;  /* 0x0000000000300947 */ /* 0x000fea0003800000 */
[----:B------:R-:W-:Y:S01]  /*1cec0*/  ISETP.NE.AND P0, PT, R39, R40, PT ;  /* 0x000000282700720c */ /* 0x000fe20003f05270 */
[----:B------:R-:W-:Y:S02]  /*1ced0*/  IMAD.MOV.U32 R18, RZ, RZ, 0x0 ;  /* 0x00000000ff127424 */ /* 0x000fe400078e00ff */
[----:B------:R-:W-:-:S10]  /*1cee0*/  IMAD.MOV.U32 R19, RZ, RZ, -0x80000 ;  /* 0xfff80000ff137424 */ /* 0x000fd400078e00ff */
[----:B------:R-:W-:Y:S05]  /*1cef0*/  @!P0 BRA `(.L_x_439) ;  /* 0x0000000000348947 */ /* 0x000fea0003800000 */
[----:B------:R-:W-:Y:S02]  /*1cf00*/  ISETP.NE.AND P0, PT, R39, 0x7ff00000, PT ;  /* 0x7ff000002700780c */ /* 0x000fe40003f05270 */
[----:B------:R-:W-:Y:S02]  /*1cf10*/  LOP3.LUT R19, R17, 0x80000000, R15, 0x48, !PT ;  /* 0x8000000011137812 */ /* 0x000fe400078e480f */
[----:B------:R-:W-:-:S13]  /*1cf20*/  ISETP.EQ.OR P0, PT, R40, RZ, !P0 ;  /* 0x000000ff2800720c */ /* 0x000fda0004702670 */
[----:B------:R-:W-:Y:S01]  /*1cf30*/  @P0 LOP3.LUT R14, R19, 0x7ff00000, RZ, 0xfc, !PT ;  /* 0x7ff00000130e0812 */ /* 0x000fe200078efcff */
[----:B------:R-:W-:Y:S01]  /*1cf40*/  @!P0 IMAD.MOV.U32 R18, RZ, RZ, RZ ;  /* 0x000000ffff128224 */ /* 0x000fe200078e00ff */
[----:B------:R-:W-:-:S03]  /*1cf50*/  @P0 MOV R18, RZ ;  /* 0x000000ff00120202 */ /* 0x000fc60000000f00 */
[----:B------:R-:W-:Y:S01]  /*1cf60*/  @P0 IMAD.MOV.U32 R19, RZ, RZ, R14 ;  /* 0x000000ffff130224 */ /* 0x000fe200078e000e */
[----:B------:R-:W-:Y:S06]  /*1cf70*/  BRA `(.L_x_439) ;  /* 0x0000000000147947 */ /* 0x000fec0003800000 */
.L_x_441:
[----:B------:R-:W-:Y:S01]  /*1cf80*/  LOP3.LUT R19, R15, 0x80000, RZ, 0xfc, !PT ;  /* 0x000800000f137812 */ /* 0x000fe200078efcff */
[----:B------:R-:W-:Y:S01]  /*1cf90*/  IMAD.MOV.U32 R18, RZ, RZ, R14 ;  /* 0x000000ffff127224 */ /* 0x000fe200078e000e */
[----:B------:R-:W-:Y:S06]  /*1cfa0*/  BRA `(.L_x_439) ;  /* 0x0000000000087947 */ /* 0x000fec0003800000 */
.L_x_440:
[----:B------:R-:W-:Y:S01]  /*1cfb0*/  LOP3.LUT R19, R17, 0x80000, RZ, 0xfc, !PT ;  /* 0x0008000011137812 */ /* 0x000fe200078efcff */
[----:B------:R-:W-:-:S07]  /*1cfc0*/  IMAD.MOV.U32 R18, RZ, RZ, R16 ;  /* 0x000000ffff127224 */ /* 0x000fce00078e0010 */
.L_x_439:
[----:B------:R-:W-:Y:S05]  /*1cfd0*/  BSYNC.RECONVERGENT B2 ;  /* 0x0000000000027941 */ /* 0x000fea0003800200 */
.L_x_437:
[----:B------:R-:W-:Y:S02]  /*1cfe0*/  IMAD.MOV.U32 R14, RZ, RZ, R0 ;  /* 0x000000ffff0e7224 */ /* 0x000fe400078e0000 */
[----:B------:R-:W-:-:S04]  /*1cff0*/  IMAD.MOV.U32 R15, RZ, RZ, 0x0 ;  /* 0x00000000ff0f7424 */ /* 0x000fc800078e00ff */
[----:B------:R-:W-:Y:S05]  /*1d000*/  RET.REL.NODEC R14 `(_ZN3cub18CUB_300001_SM_10006detail6reduce18DeviceReduceKernelINS2_10policy_hubIdyN4cuda3std3__44plusIdEEE10Policy1000EN6thrust24THRUST_300001_SM_1000_NS17counting_iteratorIiNSD_11use_defaultESF_SF_EEyS9_d22ComplexRiemannFunctionEEvT0_PT3_T1_NS0_13GridEvenShareISL_EET2_T4_) ;  /* 0xfffffe2c0efc7950 */ /* 0x000fea0003c3ffff */
        .weak           $__internal_1_$__cuda_sm20_dsqrt_rn_f64_mediumpath_v1
        .type           $__internal_1_$__cuda_sm20_dsqrt_rn_f64_mediumpath_v1,@function
        .size           $__internal_1_$__cuda_sm20_dsqrt_rn_f64_mediumpath_v1,($_ZN3cub18CUB_300001_SM_10006detail6reduce18DeviceReduceKernelINS2_10policy_hubIdyN4cuda3std3__44plusIdEEE10Policy1000EN6thrust24THRUST_300001_SM_1000_NS17counting_iteratorIiNSD_11use_defaultESF_SF_EEyS9_d22ComplexRiemannFunctionEEvT0_PT3_T1_NS0_13GridEvenShareISL_EET2_T4_$__internal_accurate_pow - $__internal_1_$__cuda_sm20_dsqrt_rn_f64_mediumpath_v1)
$__internal_1_$__cuda_sm20_dsqrt_rn_f64_mediumpath_v1:
[----:B------:R-:W-:Y:S01]  /*1d010*/  ISETP.GE.U32.AND P0, PT, R20, -0x3400000, PT ;  /* 0xfcc000001400780c */ /* 0x000fe20003f06070 */
[----:B------:R-:W-:Y:S01]  /*1d020*/  BSSY.RECONVERGENT B2, `(.L_x_442) ;  /* 0x0000024000027945 */ /* 0x000fe20003800200 */
[----:B------:R-:W-:-:S11]  /*1d030*/  IMAD.MOV.U32 R23, RZ, RZ, R21 ;  /* 0x000000ffff177224 */ /* 0x000fd600078e0015 */
[----:B------:R-:W-:Y:S05]  /*1d040*/  @!P0 BRA `(.L_x_443) ;  /* 0x0000000000208947 */ /* 0x000fea0003800000 */
[----:B------:R-:W-:-:S10]  /*1d050*/  DFMA.RM R16, R18, R16, R14 ;  /* 0x000000101210722b */ /* 0x000fd4000000400e */
[----:B------:R-:W-:-:S05]  /*1d060*/  IADD3 R14, P0, PT, R16, 0x1, RZ ;  /* 0x00000001100e7810 */ /* 0x000fca0007f1e0ff */
[----:B------:R-:W-:-:S06]  /*1d070*/  IMAD.X R15, RZ, RZ, R17, P0 ;  /* 0x000000ffff0f7224 */ /* 0x000fcc00000e0611 */
[----:B------:R-:W-:-:S08]  /*1d080*/  DFMA.RP R22, -R16, R14, R22 ;  /* 0x0000000e1016722b */ /* 0x000fd00000008116 */
[----:B------:R-:W-:-:S06]  /*1d090*/  DSETP.GT.AND P0, PT, R22, RZ, PT ;  /* 0x000000ff1600722a */ /* 0x000fcc0003f04000 */
[----:B------:R-:W-:Y:S02]  /*1d0a0*/  FSEL R14, R14, R16, P0 ;  /* 0x000000100e0e7208 */ /* 0x000fe40000000000 */
[----:B------:R-:W-:Y:S01]  /*1d0b0*/  FSEL R15, R15, R17, P0 ;  /* 0x000000110f0f7208 */ /* 0x000fe20000000000 */
[----:B------:R-:W-:Y:S06]  /*1d0c0*/  BRA `(.L_x_444) ;  /* 0x0000000000647947 */ /* 0x000fec0003800000 */
.L_x_443:
[----:B------:R-:W-:-:S14]  /*1d0d0*/  DSETP.NE.AND P0, PT, R22, RZ, PT ;  /* 0x000000ff1600722a */ /* 0x000fdc0003f05000 */
[----:B------:R-:W-:Y:S05]  /*1d0e0*/  @!P0 BRA `(.L_x_445) ;  /* 0x0000000000588947 */ /* 0x000fea0003800000 */
[----:B------:R-:W-:-:S13]  /*1d0f0*/  ISETP.GE.AND P0, PT, R23, RZ, PT ;  /* 0x000000ff1700720c */ /* 0x000fda0003f06270 */
[----:B------:R-:W-:Y:S02]  /*1d100*/  @!P0 IMAD.MOV.U32 R14, RZ, RZ, 0x0 ;  /* 0x00000000ff0e8424 */ /* 0x000fe400078e00ff */
[----:B------:R-:W-:Y:S01]  /*1d110*/  @!P0 IMAD.MOV.U32 R15, RZ, RZ, -0x80000 ;  /* 0xfff80000ff0f8424 */ /* 0x000fe200078e00ff */
[----:B------:R-:W-:Y:S06]  /*1d120*/  @!P0 BRA `(.L_x_444) ;  /* 0x00000000004c8947 */ /* 0x000fec0003800000 */
[----:B------:R-:W-:-:S13]  /*1d130*/  ISETP.GT.AND P0, PT, R23, 0x7fefffff, PT ;  /* 0x7fefffff1700780c */ /* 0x000fda0003f04270 */
[----:B------:R-:W-:Y:S05]  /*1d140*/  @P0 BRA `(.L_x_445) ;  /* 0x0000000000400947 */ /* 0x000fea0003800000 */
[----:B------:R-:W-:Y:S01]  /*1d150*/  DMUL R22, R22, 8.11296384146066816958e+31 ;  /* 0x4690000016167828 */ /* 0x000fe20000000000 */
[----:B------:R-:W-:Y:S02]  /*1d160*/  IMAD.MOV.U32 R18, RZ, RZ, RZ ;  /* 0x000000ffff127224 */ /* 0x000fe400078e00ff */
[----:B------:R-:W-:Y:S02]  /*1d170*/  IMAD.MOV.U32 R14, RZ, RZ, 0x0 ;  /* 0x00000000ff0e7424 */ /* 0x000fe400078e00ff */
[----:B------:R-:W-:Y:S01]  /*1d180*/  IMAD.MOV.U32 R15, RZ, RZ, 0x3fd80000 ;  /* 0x3fd80000ff0f7424 */ /* 0x000fe200078e00ff */
[----:B------:R-:W0:Y:S02]  /*1d190*/  MUFU.RSQ64H R19, R23 ;  /* 0x0000001700137308 */ /* 0x000e240000001c00 */
[----:B0-----:R-:W-:-:S08]  /*1d1a0*/  DMUL R16, R18, R18 ;  /* 0x0000001212107228 */ /* 0x001fd00000000000 */
[----:B------:R-:W-:-:S08]  /*1d1b0*/  DFMA R16, R22, -R16, 1 ;  /* 0x3ff000001610742b */ /* 0x000fd00000000810 */
[----:B------:R-:W-:Y:S02]  /*1d1c0*/  DFMA R14, R16, R14, 0.5 ;  /* 0x3fe00000100e742b */ /* 0x000fe4000000000e */
[----:B------:R-:W-:-:S08]  /*1d1d0*/  DMUL R16, R18, R16 ;  /* 0x0000001012107228 */ /* 0x000fd00000000000 */
[----:B------:R-:W-:-:S08]  /*1d1e0*/  DFMA R16, R14, R16, R18 ;  /* 0x000000100e10722b */ /* 0x000fd00000000012 */
[----:B------:R-:W-:Y:S02]  /*1d1f0*/  DMUL R14, R22, R16 ;  /* 0x00000010160e7228 */ /* 0x000fe40000000000 */
[----:B------:R-:W-:-:S06]  /*1d200*/  VIADD R17, R17, 0xfff00000 ;  /* 0xfff0000011117836 */ /* 0x000fcc0000000000 */
[----:B------:R-:W-:-:S08]  /*1d210*/  DFMA R18, R14, -R14, R22 ;  /* 0x8000000e0e12722b */ /* 0x000fd00000000016 */
[----:B------:R-:W-:-:S10]  /*1d220*/  DFMA R14, R16, R18, R14 ;  /* 0x00000012100e722b */ /* 0x000fd4000000000e */
[----:B------:R-:W-:Y:S01]  /*1d230*/  VIADD R15, R15, 0xfcb00000 ;  /* 0xfcb000000f0f7836 */ /* 0x000fe20000000000 */
[----:B------:R-:W-:Y:S06]  /*1d240*/  BRA `(.L_x_444) ;  /* 0x0000000000047947 */ /* 0x000fec0003800000 */
.L_x_445:
[----:B------:R-:W-:-:S11]  /*1d250*/  DADD R14, R22, R22 ;  /* 0x00000000160e7229 */ /* 0x000fd60000000016 */
.L_x_444:
[----:B------:R-:W-:Y:S05]  /*1d260*/  BSYNC.RECONVERGENT B2 ;  /* 0x0000000000027941 */ /* 0x000fea0003800200 */
.L_x_442:
[----:B------:R-:W-:Y:S02]  /*1d270*/  IMAD.MOV.U32 R16, RZ, RZ, R0 ;  /* 0x000000ffff107224 */ /* 0x000fe400078e0000 */
[----:B------:R-:W-:-:S04]  /*1d280*/  IMAD.MOV.U32 R17, RZ, RZ, 0x0 ;  /* 0x00000000ff117424 */ /* 0x000fc800078e00ff */
[----:B------:R-:W-:Y:S05]  /*1d290*/  RET.REL.NODEC R16 `(_ZN3cub18CUB_300001_SM_10006detail6reduce18DeviceReduceKernelINS2_10policy_hubIdyN4cuda3std3__44plusIdEEE10Policy1000EN6thrust24THRUST_300001_SM_1000_NS17counting_iteratorIiNSD_11use_defaultESF_SF_EEyS9_d22ComplexRiemannFunctionEEvT0_PT3_T1_NS0_13GridEvenShareISL_EET2_T4_) ;  /* 0xfffffe2c10587950 */ /* 0x000fea0003c3ffff */
        .type           $_ZN3cub18CUB_300001_SM_10006detail6reduce18DeviceReduceKernelINS2_10policy_hubIdyN4cuda3std3__44plusIdEEE10Policy1000EN6thrust24THRUST_300001_SM_1000_NS17counting_iteratorIiNSD_11use_defaultESF_SF_EEyS9_d22ComplexRiemannFunctionEEvT0_PT3_T1_NS0_13GridEvenShareISL_EET2_T4_$__internal_accurate_pow,@function
        .size           $_ZN3cub18CUB_300001_SM_10006detail6reduce18DeviceReduceKernelINS2_10policy_hubIdyN4cuda3std3__44plusIdEEE10Policy1000EN6thrust24THRUST_300001_SM_1000_NS17counting_iteratorIiNSD_11use_defaultESF_SF_EEyS9_d22ComplexRiemannFunctionEEvT0_PT3_T1_NS0_13GridEvenShareISL_EET2_T4_$__internal_accurate_pow,($_ZN3cub18CUB_300001_SM_10006detail6reduce18DeviceReduceKernelINS2_10policy_hubIdyN4cuda3std3__44plusIdEEE10Policy1000EN6thrust24THRUST_300001_SM_1000_NS17counting_iteratorIiNSD_11use_defaultESF_SF_EEyS9_d22ComplexRiemannFunctionEEvT0_PT3_T1_NS0_13GridEvenShareISL_EET2_T4_$__internal_trig_reduction_slowpathd - $_ZN3cub18CUB_300001_SM_10006detail6reduce18DeviceReduceKernelINS2_10policy_hubIdyN4cuda3std3__44plusIdEEE10Policy1000EN6thrust24THRUST_300001_SM_1000_NS17counting_iteratorIiNSD_11use_defaultESF_SF_EEyS9_d22ComplexRiemannFunctionEEvT0_PT3_T1_NS0_13GridEvenShareISL_EET2_T4_$__internal_accurate_pow)
$_ZN3cub18CUB_300001_SM_10006detail6reduce18DeviceReduceKernelINS2_10policy_hubIdyN4cuda3std3__44plusIdEEE10Policy1000EN6thrust24THRUST_300001_SM_1000_NS17counting_iteratorIiNSD_11use_defaultESF_SF_EEyS9_d22ComplexRiemannFunctionEEvT0_PT3_T1_NS0_13GridEvenShareISL_EET2_T4_$__internal_accurate_pow:
[----:B------:R-:W-:Y:S01]  /*1d2a0*/  ISETP.GT.U32.AND P0, PT, R15, 0xfffff, PT ;  /* 0x000fffff0f00780c */ /* 0x000fe20003f04070 */
[----:B------:R-:W-:Y:S01]  /*1d2b0*/  IMAD.MOV.U32 R16, RZ, RZ, R15 ;  /* 0x000000ffff107224 */ /* 0x000fe200078e000f */
[----:B------:R-:W-:Y:S01]  /*1d2c0*/  UMOV UR18, 0x7d2cafe2 ;  /* 0x7d2cafe200127882 */ /* 0x000fe20000000000 */
[----:B------:R-:W-:Y:S01]  /*1d2d0*/  UMOV UR19, 0x3eb0f5ff ;  /* 0x3eb0f5ff00137882 */ /* 0x000fe20000000000 */
[----:B------:R-:W-:Y:S01]  /*1d2e0*/  UMOV UR20, 0x3b39803f ;  /* 0x3b39803f00147882 */ /* 0x000fe20000000000 */
[----:B------:R-:W-:-:S08]  /*1d2f0*/  UMOV UR21, 0x3c7abc9e ;  /* 0x3c7abc9e00157882 */ /* 0x000fd00000000000 */
[----:B------:R-:W-:Y:S01]  /*1d300*/  @!P0 DMUL R18, R14, 1.80143985094819840000e+16 ;  /* 0x435000000e128828 */ /* 0x000fe20000000000 */
[----:B------:R-:W-:-:S09]  /*1d310*/  SHF.R.U32.HI R15, RZ, 0x14, R15 ;  /* 0x00000014ff0f7819 */ /* 0x000fd2000001160f */
[----:B------:R-:W-:Y:S01]  /*1d320*/  @!P0 IMAD.MOV.U32 R16, RZ, RZ, R19 ;  /* 0x000000ffff108224 */ /* 0x000fe200078e0013 */
[----:B------:R-:W-:Y:S01]  /*1d330*/  @!P0 LEA.HI R15, R19, 0xffffffca, RZ, 0xc ;  /* 0xffffffca130f8811 */ /* 0x000fe200078f60ff */
[----:B------:R-:W-:-:S03]  /*1d340*/  @!P0 IMAD.MOV.U32 R14, RZ, RZ, R18 ;  /* 0x000000ffff0e8224 */ /* 0x000fc600078e0012 */
[----:B------:R-:W-:Y:S01]  /*1d350*/  LOP3.LUT R17, R16, 0x800fffff, RZ, 0xc0, !PT ;  /* 0x800fffff10117812 */ /* 0x000fe200078ec0ff */
[----:B------:R-:W-:Y:S02]  /*1d360*/  IMAD.MOV.U32 R38, RZ, RZ, R14 ;  /* 0x000000ffff267224 */ /* 0x000fe400078e000e */
[----:B------:R-:W-:Y:S01]  /*1d370*/  IMAD.MOV.U32 R16, RZ, RZ, RZ ;  /* 0x000000ffff107224 */ /* 0x000fe200078e00ff */
[----:B------:R-:W-:-:S04]  /*1d380*/  LOP3.LUT R17, R17, 0x3ff00000, RZ, 0xfc, !PT ;  /* 0x3ff0000011117812 */ /* 0x000fc800078efcff */
[----:B------:R-:W-:Y:S01]  /*1d390*/  ISETP.GE.U32.AND P1, PT, R17, 0x3ff6a09f, PT ;  /* 0x3ff6a09f1100780c */ /* 0x000fe20003f26070 */
[----:B------:R-:W-:-:S12]  /*1d3a0*/  IMAD.MOV.U32 R39, RZ, RZ, R17 ;  /* 0x000000ffff277224 */ /* 0x000fd800078e0011 */
[----:B------:R-:W-:-:S04]  /*1d3b0*/  @P1 VIADD R14, R39, 0xfff00000 ;  /* 0xfff00000270e1836 */ /* 0x000fc80000000000 */
[----:B------:R-:W-:Y:S02]  /*1d3c0*/  @P1 IMAD.MOV.U32 R39, RZ, RZ, R14 ;  /* 0x000000ffff271224 */ /* 0x000fe400078e000e */
[C---:B------:R-:W-:Y:S02]  /*1d3d0*/  VIADD R14, R15.reuse, 0xfffffc01 ;  /* 0xfffffc010f0e7836 */ /* 0x040fe40000000000 */
[----:B------:R-:W-:Y:S02]  /*1d3e0*/  @P1 VIADD R14, R15, 0xfffffc02 ;  /* 0xfffffc020f0e1836 */ /* 0x000fe40000000000 */
[C---:B------:R-:W-:Y:S01]  /*1d3f0*/  DADD R20, R38.reuse, 1 ;  /* 0x3ff0000026147429 */ /* 0x040fe20000000000 */
[----:B------:R-:W-:Y:S01]  /*1d400*/  IMAD.MOV.U32 R15, RZ, RZ, 0x43300000 ;  /* 0x43300000ff0f7424 */ /* 0x000fe200078e00ff */
[----:B------:R-:W-:Y:S01]  /*1d410*/  DADD R38, R38, -1 ;  /* 0xbff0000026267429 */ /* 0x000fe20000000000 */
[----:B------:R-:W-:-:S03]  /*1d420*/  LOP3.LUT R14, R14, 0x80000000, RZ, 0x3c, !PT ;  /* 0x800000000e0e7812 */ /* 0x000fc600078e3cff */
[----:B------:R-:W0:Y:S02]  /*1d430*/  MUFU.RCP64H R17, R21 ;  /* 0x0000001500117308 */ /* 0x000e240000001800 */
[----:B0-----:R-:W-:-:S08]  /*1d440*/  DFMA R26, -R20, R16, 1 ;  /* 0x3ff00000141a742b */ /* 0x001fd00000000110 */
[----:B------:R-:W-:-:S08]  /*1d450*/  DFMA R26, R26, R26, R26 ;  /* 0x0000001a1a1a722b */ /* 0x000fd0000000001a */
[----:B------:R-:W-:Y:S01]  /*1d460*/  DFMA R26, R16, R26, R16 ;  /* 0x0000001a101a722b */ /* 0x000fe20000000010 */
[----:B------:R-:W-:Y:S01]  /*1d470*/  IMAD.MOV.U32 R16, RZ, RZ, 0x41ad3b5a ;  /* 0x41ad3b5aff107424 */ /* 0x000fe200078e00ff */
[----:B------:R-:W-:-:S06]  /*1d480*/  MOV R17, 0x3ed0f5d2 ;  /* 0x3ed0f5d200117802 */ /* 0x000fcc0000000f00 */
[----:B------:R-:W-:-:S08]  /*1d490*/  DMUL R44, R38, R26 ;  /* 0x0000001a262c7228 */ /* 0x000fd00000000000 */
[----:B------:R-:W-:-:S08]  /*1d4a0*/  DFMA R44, R38, R26, R44 ;  /* 0x0000001a262c722b */ /* 0x000fd0000000002c */
[----:B------:R-:W-:-:S08]  /*1d4b0*/  DMUL R22, R44, R44 ;  /* 0x0000002c2c167228 */ /* 0x000fd00000000000 */
[----:B------:R-:W-:Y:S01]  /*1d4c0*/  DFMA R16, R22, UR18, R16 ;  /* 0x0000001216107c2b */ /* 0x000fe20008000010 */
[----:B------:R-:W-:Y:S01]  /*1d4d0*/  UMOV UR18, 0x75488a3f ;  /* 0x75488a3f00127882 */ /* 0x000fe20000000000 */
[----:B------:R-:W-:-:S06]  /*1d4e0*/  UMOV UR19, 0x3ef3b20a ;  /* 0x3ef3b20a00137882 */ /* 0x000fcc0000000000 */
[----:B------:R-:W-:Y:S01]  /*1d4f0*/  DFMA R20, R22, R16, UR18 ;  /* 0x0000001216147e2b */ /* 0x000fe20008000010 */
        /* <DEDUP_REMOVED lines=10> */
[-C--:B------:R-:W-:Y:S02]  /*1d5a0*/  DFMA R16, R38, -R44.reuse, R16 ;  /* 0x8000002c2610722b */ /* 0x080fe40000000010 */
[----:B------:R-:W-:-:S03]  /*1d5b0*/  DMUL R38, R44, R44 ;  /* 0x0000002c2c267228 */ /* 0x000fc60000000000 */
[----:B------:R-:W-:Y:S01]  /*1d5c0*/  DFMA R20, R22, R20, UR18 ;  /* 0x0000001216147e2b */ /* 0x000fe20008000014 */
[----:B------:R-:W-:Y:S01]  /*1d5d0*/  UMOV UR18, 0x99999dfb ;  /* 0x99999dfb00127882 */ /* 0x000fe20000000000 */
[----:B------:R-:W-:Y:S01]  /*1d5e0*/  UMOV UR19, 0x3f899999 ;  /* 0x3f89999900137882 */ /* 0x000fe20000000000 */
[----:B------:R-:W-:-:S05]  /*1d5f0*/  DMUL R16, R26, R16 ;  /* 0x000000101a107228 */ /* 0x000fca0000000000 */
[----:B------:R-:W-:Y:S01]  /*1d600*/  DFMA R20, R22, R20, UR18 ;  /* 0x0000001216147e2b */ /* 0x000fe20008000014 */
[----:B------:R-:W-:Y:S01]  /*1d610*/  UMOV UR18, 0x55555555 ;  /* 0x5555555500127882 */ /* 0x000fe20000000000 */
[----:B------:R-:W-:-:S03]  /*1d620*/  UMOV UR19, 0x3fb55555 ;  /* 0x3fb5555500137882 */ /* 0x000fc60000000000 */
[----:B------:R-:W-:Y:S02]  /*1d630*/  VIADD R27, R17, 0x100000 ;  /* 0x00100000111b7836 */ /* 0x000fe40000000000 */
[----:B------:R-:W-:Y:S01]  /*1d640*/  IMAD.MOV.U32 R26, RZ, RZ, R16 ;  /* 0x000000ffff1a7224 */ /* 0x000fe200078e0010 */
[----:B------:R-:W-:-:S08]  /*1d650*/  DFMA R42, R22, R20, UR18 ;  /* 0x00000012162a7e2b */ /* 0x000fd00008000014 */
[----:B------:R-:W-:Y:S01]  /*1d660*/  DADD R40, -R42, UR18 ;  /* 0x000000122a287e29 */ /* 0x000fe20008000100 */
[----:B------:R-:W-:Y:S01]  /*1d670*/  UMOV UR18, 0xb9e7b0 ;  /* 0x00b9e7b000127882 */ /* 0x000fe20000000000 */
[----:B------:R-:W-:-:S06]  /*1d680*/  UMOV UR19, 0x3c46a4cb ;  /* 0x3c46a4cb00137882 */ /* 0x000fcc0000000000 */
[----:B------:R-:W-:Y:S02]  /*1d690*/  DFMA R40, R22, R20, R40 ;  /* 0x000000141628722b */ /* 0x000fe40000000028 */
[C---:B------:R-:W-:Y:S02]  /*1d6a0*/  DFMA R20, R44.reuse, R44, -R38 ;  /* 0x0000002c2c14722b */ /* 0x040fe40000000826 */
[----:B------:R-:W-:-:S04]  /*1d6b0*/  DMUL R22, R44, R38 ;  /* 0x000000262c167228 */ /* 0x000fc80000000000 */
[----:B------:R-:W-:Y:S01]  /*1d6c0*/  DADD R40, R40, -UR18 ;  /* 0x8000001228287e29 */ /* 0x000fe20008000000 */
[----:B------:R-:W-:Y:S01]  /*1d6d0*/  UMOV UR18, 0x80000000 ;  /* 0x8000000000127882 */ /* 0x000fe20000000000 */
[C---:B------:R-:W-:Y:S01]  /*1d6e0*/  DFMA R26, R44.reuse, R26, R20 ;  /* 0x0000001a2c1a722b */ /* 0x040fe20000000014 */
[----:B------:R-:W-:Y:S01]  /*1d6f0*/  UMOV UR19, 0x43300000 ;  /* 0x4330000000137882 */ /* 0x000fe20000000000 */
[----:B------:R-:W-:Y:S02]  /*1d700*/  DFMA R20, R44, R38, -R22 ;  /* 0x000000262c14722b */ /* 0x000fe40000000816 */
[----:B------:R-:W-:Y:S01]  /*1d710*/  DADD R18, R14, -UR18 ;  /* 0x800000120e127e29 */ /* 0x000fe20008000000 */
[----:B------:R-:W-:Y:S01]  /*1d720*/  UMOV UR18, 0xfefa39ef ;  /* 0xfefa39ef00127882 */ /* 0x000fe20000000000 */
[----:B------:R-:W-:-:S04]  /*1d730*/  UMOV UR19, 0x3fe62e42 ;  /* 0x3fe62e4200137882 */ /* 0x000fc80000000000 */
[----:B------:R-:W-:Y:S02]  /*1d740*/  DFMA R20, R16, R38, R20 ;  /* 0x000000261014722b */ /* 0x000fe40000000014 */
[----:B------:R-:W-:-:S06]  /*1d750*/  DADD R38, R42, R40 ;  /* 0x000000002a267229 */ /* 0x000fcc0000000028 */
[----:B------:R-:W-:Y:S02]  /*1d760*/  DFMA R20, R44, R26, R20 ;  /* 0x0000001a2c14722b */ /* 0x000fe40000000014 */
[----:B------:R-:W-:Y:S02]  /*1d770*/  DADD R42, R42, -R38 ;  /* 0x000000002a2a7229 */ /* 0x000fe40000000826 */
[----:B------:R-:W-:-:S06]  /*1d780*/  DMUL R26, R38, R22 ;  /* 0x00000016261a7228 */ /* 0x000fcc0000000000 */
[----:B------:R-:W-:Y:S02]  /*1d790*/  DADD R42, R40, R42 ;  /* 0x00000000282a7229 */ /* 0x000fe4000000002a */
[----:B------:R-:W-:-:S08]  /*1d7a0*/  DFMA R40, R38, R22, -R26 ;  /* 0x000000162628722b */ /* 0x000fd0000000081a */
[----:B------:R-:W-:-:S08]  /*1d7b0*/  DFMA R20, R38, R20, R40 ;  /* 0x000000142614722b */ /* 0x000fd00000000028 */
[----:B------:R-:W-:-:S08]  /*1d7c0*/  DFMA R42, R42, R22, R20 ;  /* 0x000000162a2a722b */ /* 0x000fd00000000014 */
[----:B------:R-:W-:-:S08]  /*1d7d0*/  DADD R22, R26, R42 ;  /* 0x000000001a167229 */ /* 0x000fd0000000002a */
[--C-:B------:R-:W-:Y:S02]  /*1d7e0*/  DADD R20, R44, R22.reuse ;  /* 0x000000002c147229 */ /* 0x100fe40000000016 */
[----:B------:R-:W-:-:S06]  /*1d7f0*/  DADD R26, R26, -R22 ;  /* 0x000000001a1a7229 */ /* 0x000fcc0000000816 */
[----:B------:R-:W-:Y:S02]  /*1d800*/  DADD R44, R44, -R20 ;  /* 0x000000002c2c7229 */ /* 0x000fe40000000814 */
[----:B------:R-:W-:-:S06]  /*1d810*/  DADD R26, R42, R26 ;  /* 0x000000002a1a7229 */ /* 0x000fcc000000001a */
[----:B------:R-:W-:-:S08]  /*1d820*/  DADD R44, R22, R44 ;  /* 0x00000000162c7229 */ /* 0x000fd0000000002c */
[----:B------:R-:W-:-:S08]  /*1d830*/  DADD R26, R26, R44 ;  /* 0x000000001a1a7229 */ /* 0x000fd0000000002c */
[----:B------:R-:W-:-:S08]  /*1d840*/  DADD R16, R16, R26 ;  /* 0x0000000010107229 */ /* 0x000fd0000000001a */
[----:B------:R-:W-:-:S08]  /*1d850*/  DADD R22, R20, R16 ;  /* 0x0000000014167229 */ /* 0x000fd00000000010 */
[--C-:B------:R-:W-:Y:S02]  /*1d860*/  DFMA R14, R18, UR18, R22.reuse ;  /* 0x00000012120e7c2b */ /* 0x100fe40008000016 */
[----:B------:R-:W-:-:S06]  /*1d870*/  DADD R26, R20, -R22 ;  /* 0x00000000141a7229 */ /* 0x000fcc0000000816 */
[----:B------:R-:W-:Y:S02]  /*1d880*/  DFMA R20, R18, -UR18, R14 ;  /* 0x8000001212147c2b */ /* 0x000fe4000800000e */
[----:B------:R-:W-:-:S06]  /*1d890*/  DADD R26, R16, R26 ;  /* 0x00000000101a7229 */ /* 0x000fcc000000001a */
[----:B------:R-:W-:-:S08]  /*1d8a0*/  DADD R20, -R22, R20 ;  /* 0x0000000016147229 */ /* 0x000fd00000000114 */
[----:B------:R-:W-:-:S08]  /*1d8b0*/  DADD R20, R26, -R20 ;  /* 0x000000001a147229 */ /* 0x000fd00000000814 */
[----:B------:R-:W-:-:S08]  /*1d8c0*/  DFMA R18, R18, UR20, R20 ;  /* 0x0000001412127c2b */ /* 0x000fd00008000014 */
[----:B------:R-:W-:-:S08]  /*1d8d0*/  DADD R16, R14, R18 ;  /* 0x000000000e107229 */ /* 0x000fd00000000012 */
[----:B------:R-:W-:Y:S02]  /*1d8e0*/  DADD R14, R14, -R16 ;  /* 0x000000000e0e7229 */ /* 0x000fe40000000810 */
[----:B------:R-:W-:-:S06]  /*1d8f0*/  DMUL R20, R16, 2.5 ;  /* 0x4004000010147828 */ /* 0x000fcc0000000000 */
[----:B------:R-:W-:Y:S02]  /*1d900*/  DADD R18, R18, R14 ;  /* 0x0000000012127229 */ /* 0x000fe4000000000e */
[----:B------:R-:W-:Y:S01]  /*1d910*/  DFMA R16, R16, 2.5, -R20 ;  /* 0x400400001010782b */ /* 0x000fe20000000814 */
[----:B------:R-:W-:Y:S02]  /*1d920*/  IMAD.MOV.U32 R14, RZ, RZ, 0x652b82fe ;  /* 0x652b82feff0e7424 */ /* 0x000fe400078e00ff */
[----:B------:R-:W-:-:S05]  /*1d930*/  IMAD.MOV.U32 R15, RZ, RZ, 0x3ff71547 ;  /* 0x3ff71547ff0f7424 */ /* 0x000fca00078e00ff */
[----:B------:R-:W-:-:S08]  /*1d940*/  DFMA R18, R18, 2.5, R16 ;  /* 0x400400001212782b */ /* 0x000fd00000000010 */
[----:B------:R-:W-:-:S08]  /*1d950*/  DADD R22, R20, R18 ;  /* 0x0000000014167229 */ /* 0x000fd00000000012 */
[----:B------:R-:W-:Y:S02]  /*1d960*/  DFMA R14, R22, R14, 6.75539944105574400000e+15 ;  /* 0x43380000160e742b */ /* 0x000fe4000000000e */
[----:B------:R-:W-:Y:S01]  /*1d970*/  FSETP.GEU.AND P0, PT, |R23|, 4.1917929649353027344, PT ;  /* 0x4086232b1700780b */ /* 0x000fe20003f0e200 */
[----:B------:R-:W-:-:S05]  /*1d980*/  DADD R20, R20, -R22 ;  /* 0x0000000014147229 */ /* 0x000fca0000000816 */
[----:B------:R-:W-:-:S03]  /*1d990*/  DADD R16, R14, -6.75539944105574400000e+15 ;  /* 0xc33800000e107429 */ /* 0x000fc60000000000 */
[----:B------:R-:W-:-:S05]  /*1d9a0*/  DADD R18, R18, R20 ;  /* 0x0000000012127229 */ /* 0x000fca0000000014 */
[----:B------:R-:W-:Y:S01]  /*1d9b0*/  DFMA R26, R16, -UR18, R22 ;  /* 0x80000012101a7c2b */ /* 0x000fe20008000016 */
        /* <DEDUP_REMOVED lines=49> */
.L_x_446:
[----:B------:R-:W-:Y:S01]  /*1dcd0*/  DFMA R18, R18, R20, R20 ;  /* 0x000000141212722b */ /* 0x000fe20000000014 */
[----:B------:R-:W-:Y:S01]  /*1dce0*/  IMAD.MOV.U32 R16, RZ, RZ, R0 ;  /* 0x000000ffff107224 */ /* 0x000fe200078e0000 */
[----:B------:R-:W-:Y:S01]  /*1dcf0*/  DSETP.NEU.AND P0, PT, |R20|, +INF , PT ;  /* 0x7ff000001400742a */ /* 0x000fe20003f0d200 */
[----:B------:R-:W-:-:S07]  /*1dd00*/  IMAD.MOV.U32 R17, RZ, RZ, 0x0 ;  /* 0x00000000ff117424 */ /* 0x000fce00078e00ff */
[----:B------:R-:W-:Y:S02]  /*1dd10*/  FSEL R15, R20, R18, !P0 ;  /* 0x00000012140f7208 */ /* 0x000fe40004000000 */
[----:B------:R-:W-:Y:S01]  /*1dd20*/  FSEL R14, R21, R19, !P0 ;  /* 0x00000013150e7208 */ /* 0x000fe20004000000 */
[----:B------:R-:W-:Y:S06]  /*1dd30*/  RET.REL.NODEC R16 `(_ZN3cub18CUB_300001_SM_10006detail6reduce18DeviceReduceKernelINS2_10policy_hubIdyN4cuda3std3__44plusIdEEE10Policy1000EN6thrust24THRUST_300001_SM_1000_NS17counting_iteratorIiNSD_11use_defaultESF_SF_EEyS9_d22ComplexRiemannFunctionEEvT0_PT3_T1_NS0_13GridEvenShareISL_EET2_T4_) ;  /* 0xfffffe2010b07950 */ /* 0x000fec0003c3ffff */
        .type           $_ZN3cub18CUB_300001_SM_10006detail6reduce18DeviceReduceKernelINS2_10policy_hubIdyN4cuda3std3__44plusIdEEE10Policy1000EN6thrust24THRUST_300001_SM_1000_NS17counting_iteratorIiNSD_11use_defaultESF_SF_EEyS9_d22ComplexRiemannFunctionEEvT0_PT3_T1_NS0_13GridEvenShareISL_EET2_T4_$__internal_trig_reduction_slowpathd,@function
        .size           $_ZN3cub18CUB_300001_SM_10006detail6reduce18DeviceReduceKernelINS2_10policy_hubIdyN4cuda3std3__44plusIdEEE10Policy1000EN6thrust24THRUST_300001_SM_1000_NS17counting_iteratorIiNSD_11use_defaultESF_SF_EEyS9_d22ComplexRiemannFunctionEEvT0_PT3_T1_NS0_13GridEvenShareISL_EET2_T4_$__internal_trig_reduction_slowpathd,(.L_x_1862 - $_ZN3cub18CUB_300001_SM_10006detail6reduce18DeviceReduceKernelINS2_10policy_hubIdyN4cuda3std3__44plusIdEEE10Policy1000EN6thrust24THRUST_300001_SM_1000_NS17counting_iteratorIiNSD_11use_defaultESF_SF_EEyS9_d22ComplexRiemannFunctionEEvT0_PT3_T1_NS0_13GridEvenShareISL_EET2_T4_$__internal_trig_reduction_slowpathd)
$_ZN3cub18CUB_300001_SM_10006detail6reduce18DeviceReduceKernelINS2_10policy_hubIdyN4cuda3std3__44plusIdEEE10Policy1000EN6thrust24THRUST_300001_SM_1000_NS17counting_iteratorIiNSD_11use_defaultESF_SF_EEyS9_d22ComplexRiemannFunctionEEvT0_PT3_T1_NS0_13GridEvenShareISL_EET2_T4_$__internal_trig_reduction_slowpathd:
[----:B------:R-:W-:Y:S01]  /*1dd40*/  SHF.R.U32.HI R41, RZ, 0x14, R37 ;  /* 0x00000014ff297819 */ /* 0x000fe20000011625 */
[----:B------:R-:W-:-:S03]  /*1dd50*/  IMAD.MOV.U32 R17, RZ, RZ, RZ ;  /* 0x000000ffff117224 */ /* 0x000fc600078e00ff */
[----:B------:R-:W-:-:S04]  /*1dd60*/  LOP3.LUT R0, R41, 0x7ff, RZ, 0xc0, !PT ;  /* 0x000007ff29007812 */ /* 0x000fc800078ec0ff */
[----:B------:R-:W-:-:S13]  /*1dd70*/  ISETP.NE.AND P0, PT, R0, 0x7ff, PT ;  /* 0x000007ff0000780c */ /* 0x000fda0003f05270 */
[----:B------:R-:W-:Y:S05]  /*1dd80*/  @!P0 BRA `(.L_x_447) ;  /* 0x0000000800548947 */ /* 0x000fea0003800000 */
[----:B------:R-:W-:Y:S01]  /*1dd90*/  VIADD R15, R0, 0xfffffc00 ;  /* 0xfffffc00000f7836 */ /* 0x000fe20000000000 */
[----:B------:R-:W-:Y:S01]  /*1dda0*/  BSSY.RECONVERGENT B2, `(.L_x_448) ;  /* 0x0000032000027945 */ /* 0x000fe20003800200 */
[----:B------:R-:W-:-:S03]  /*1ddb0*/  CS2R R46, SRZ ;  /* 0x00000000002e7805 */ /* 0x000fc6000001ff00 */
[----:B------:R-:W-:Y:S02]  /*1ddc0*/  SHF.R.U32.HI R0, RZ, 0x6, R15 ;  /* 0x00000006ff007819 */ /* 0x000fe4000001160f */
[----:B------:R-:W-:Y:S02]  /*1ddd0*/  ISETP.GE.U32.AND P0, PT, R15, 0x80, PT ;  /* 0x000000800f00780c */ /* 0x000fe40003f06070 */
[C---:B------:R-:W-:Y:S02]  /*1dde0*/  IADD3 R15, PT, PT, -R0.reuse, 0x13, RZ ;  /* 0x00000013000f7810 */ /* 0x040fe40007ffe1ff */
[----:B------:R-:W-:Y:S02]  /*1ddf0*/  IADD3 R19, PT, PT, -R0, 0xf, RZ ;  /* 0x0000000f00137810 */ /* 0x000fe40007ffe1ff */
[----:B------:R-:W-:-:S04]  /*1de00*/  SEL R15, R15, 0x12, P0 ;  /* 0x000000120f0f7807 */ /* 0x000fc80000000000 */
[----:B------:R-:W-:-:S13]  /*1de10*/  ISETP.GE.AND P0, PT, R19, R15, PT ;  /* 0x0000000f1300720c */ /* 0x000fda0003f06270 */
[----:B------:R-:W-:Y:S05]  /*1de20*/  @P0 BRA `(.L_x_449) ;  /* 0x0000000000a40947 */ /* 0x000fea0003800000 */
[----:B------:R-:W0:Y:S01]  /*1de30*/  LDC.64 R42, c[0x0][0x358] ;  /* 0x0000d600ff2a7b82 */ /* 0x000e220000000a00 */
[C---:B------:R-:W-:Y:S01]  /*1de40*/  SHF.L.U64.HI R16, R14.reuse, 0xb, R37 ;  /* 0x0000000b0e107819 */ /* 0x040fe20000010225 */
[----:B------:R-:W-:Y:S01]  /*1de50*/  BSSY.RECONVERGENT B3, `(.L_x_450) ;  /* 0x0000025000037945 */ /* 0x000fe20003800200 */
[----:B------:R-:W-:Y:S01]  /*1de60*/  IMAD.SHL.U32 R17, R14, 0x800, RZ ;  /* 0x000008000e117824 */ /* 0x000fe200078e00ff */
[----:B------:R-:W-:Y:S01]  /*1de70*/  IADD3 R14, PT, PT, RZ, -R0, -R15 ;  /* 0x80000000ff0e7210 */ /* 0x000fe20007ffe80f */
[----:B------:R-:W-:Y:S01]  /*1de80*/  IMAD.MOV.U32 R18, RZ, RZ, RZ ;  /* 0x000000ffff127224 */ /* 0x000fe200078e00ff */
[----:B------:R-:W-:Y:S02]  /*1de90*/  CS2R R46, SRZ ;  /* 0x00000000002e7805 */ /* 0x000fe4000001ff00 */
[----:B------:R-:W-:-:S07]  /*1dea0*/  LOP3.LUT R16, R16, 0x80000000, RZ, 0xfc, !PT ;  /* 0x8000000010107812 */ /* 0x000fce00078efcff */
.L_x_451:
[----:B------:R-:W1:Y:S01]  /*1deb0*/  LDC.64 R20, c[0x4][0x158] ;  /* 0x01005600ff147b82 */ /* 0x000e620000000a00 */
[----:B0-----:R-:W-:Y:S02]  /*1dec0*/  R2UR UR18, R42 ;  /* 0x000000002a1272ca */ /* 0x001fe400000e0000 */
[----:B------:R-:W-:Y:S01]  /*1ded0*/  R2UR UR19, R43 ;  /* 0x000000002b1372ca */ /* 0x000fe200000e0000 */
[----:B-1----:R-:W-:-:S12]  /*1dee0*/  IMAD.WIDE R44, R19, 0x8, R20 ;  /* 0x00000008132c7825 */ /* 0x002fd800078e0214 */
[----:B------:R-:W2:Y:S01]  /*1def0*/  LDG.E.64.CONSTANT R44, desc[UR18][R44.64] ;  /* 0x000000122c2c7981 */ /* 0x000ea2000c1e9b00 */
[----:B------:R-:W-:Y:S01]  /*1df00*/  IMAD.MOV.U32 R22, RZ, RZ, R46 ;  /* 0x000000ffff167224 */ /* 0x000fe200078e002e */
[----:B------:R-:W-:Y:S01]  /*1df10*/  IADD3 R14, PT, PT, R14, 0x1, RZ ;  /* 0x000000010e0e7810 */ /* 0x000fe20007ffe0ff */
[----:B------:R-:W-:Y:S02]  /*1df20*/  IMAD.MOV.U32 R23, RZ, RZ, R47 ;  /* 0x000000ffff177224 */ /* 0x000fe400078e002f */
[C---:B------:R-:W-:Y:S02]  /*1df30*/  IMAD R27, R18.reuse, 0x8, R1 ;  /* 0x00000008121b7824 */ /* 0x040fe400078e0201 */
[----:B------:R-:W-:Y:S02]  /*1df40*/  VIADD R18, R18, 0x1 ;  /* 0x0000000112127836 */ /* 0x000fe40000000000 */
[----:B------:R-:W-:Y:S02]  /*1df50*/  VIADD R19, R19, 0x1 ;  /* 0x0000000113137836 */ /* 0x000fe40000000000 */
[----:B--2---:R-:W-:-:S04]  /*1df60*/  IMAD.WIDE.U32 R22, P3, R44, R17, R22 ;  /* 0x000000112c167225 */ /* 0x004fc80007860016 */
[-C--:B------:R-:W-:Y:S02]  /*1df70*/  IMAD R20, R44, R16.reuse, RZ ;  /* 0x000000102c147224 */ /* 0x080fe400078e02ff */
[----:B------:R-:W-:Y:S02]  /*1df80*/  IMAD.MOV.U32 R46, RZ, RZ, R22 ;  /* 0x000000ffff2e7224 */ /* 0x000fe400078e0016 */
[----:B------:R-:W-:Y:S01]  /*1df90*/  IMAD R21, R45, R17, RZ ;  /* 0x000000112d157224 */ /* 0x000fe200078e02ff */
[----:B------:R-:W-:Y:S01]  /*1dfa0*/  IADD3 R20, P0, PT, R20, R23, RZ ;  /* 0x0000001714147210 */ /* 0x000fe20007f1e0ff */
[----:B------:R-:W-:-:S03]  /*1dfb0*/  IMAD.HI.U32 R23, R44, R16, RZ ;  /* 0x000000102c177227 */ /* 0x000fc600078e00ff */
[----:B------:R-:W-:Y:S01]  /*1dfc0*/  IADD3 R47, P1, PT, R21, R20, RZ ;  /* 0x00000014152f7210 */ /* 0x000fe20007f3e0ff */
[----:B------:R-:W-:-:S04]  /*1dfd0*/  IMAD.HI.U32 R22, R45, R17, RZ ;  /* 0x000000112d167227 */ /* 0x000fc800078e00ff */
[----:B------:R-:W-:Y:S01]  /*1dfe0*/  IMAD.X R23, RZ, RZ, R23, P3 ;  /* 0x000000ffff177224 */ /* 0x000fe200018e0617 */
[----:B------:R0:W-:Y:S01]  /*1dff0*/  STL.64 [R27], R46 ;  /* 0x0000002e1b007387 */ /* 0x0001e20000100a00 */
[----:B------:R-:W-:-:S03]  /*1e000*/  IMAD.HI.U32 R20, R45, R16, RZ ;  /* 0x000000102d147227 */ /* 0x000fc600078e00ff */
[----:B------:R-:W-:Y:S01]  /*1e010*/  IADD3.X R22, P0, PT, R22, R23, RZ, P0, !PT ;  /* 0x0000001716167210 */ /* 0x000fe2000071e4ff */
[----:B------:R-:W-:-:S04]  /*1e020*/  IMAD R21, R45, R16, RZ ;  /* 0x000000102d157224 */ /* 0x000fc800078e02ff */
[----:B------:R-:W-:Y:S01]  /*1e030*/  IMAD.X R20, RZ, RZ, R20, P0 ;  /* 0x000000ffff147224 */ /* 0x000fe200000e0614 */
[----:B------:R-:W-:Y:S02]  /*1e040*/  ISETP.NE.AND P0, PT, R14, -0xf, PT ;  /* 0xfffffff10e00780c */ /* 0x000fe40003f05270 */
[----:B------:R-:W-:-:S05]  /*1e050*/  IADD3.X R22, P1, PT, R21, R22, RZ, P1, !PT ;  /* 0x0000001615167210 */ /* 0x000fca0000f3e4ff */
[----:B------:R-:W-:Y:S02]  /*1e060*/  IMAD.X R23, RZ, RZ, R20, P1 ;  /* 0x000000ffff177224 */ /* 0x000fe400008e0614 */
[----:B0-----:R-:W-:Y:S02]  /*1e070*/  IMAD.MOV.U32 R46, RZ, RZ, R22 ;  /* 0x000000ffff2e7224 */ /* 0x001fe400078e0016 */
[----:B------:R-:W-:Y:S02]  /*1e080*/  IMAD.MOV.U32 R47, RZ, RZ, R23 ;  /* 0x000000ffff2f7224 */ /* 0x000fe400078e0017 */
[----:B------:R-:W-:Y:S05]  /*1e090*/  @P0 BRA `(.L_x_451) ;  /* 0xfffffffc00840947 */ /* 0x000fea000383ffff */
[----:B------:R-:W-:Y:S05]  /*1e0a0*/  BSYNC.RECONVERGENT B3 ;  /* 0x0000000000037941 */ /* 0x000fea0003800200 */
.L_x_450:
[----:B------:R-:W-:-:S07]  /*1e0b0*/  IMAD.MOV.U32 R19, RZ, RZ, R15 ;  /* 0x000000ffff137224 */ /* 0x000fce00078e000f */
.L_x_449:
[----:B------:R-:W-:Y:S05]  /*1e0c0*/  BSYNC.RECONVERGENT B2 ;  /* 0x0000000000027941 */ /* 0x000fea0003800200 */
.L_x_448:
[----:B------:R-:W-:Y:S01]  /*1e0d0*/  LOP3.LUT P0, R41, R41, 0x3f, RZ, 0xc0, !PT ;  /* 0x0000003f29297812 */ /* 0x000fe2000780c0ff */
[----:B------:R-:W-:-:S04]  /*1e0e0*/  IMAD.IADD R0, R0, 0x1, R19 ;  /* 0x0000000100007824 */ /* 0x000fc800078e0213 */
[----:B------:R-:W-:-:S05]  /*1e0f0*/  IMAD.U32 R22, R0, 0x8, R1 ;  /* 0x0000000800167824 */ /* 0x000fca00078e0001 */
[----:B------:R0:W-:Y:S04]  /*1e100*/  STL.64 [R22+-0x78], R46 ;  /* 0xffff882e16007387 */ /* 0x0001e80000100a00 */
[----:B------:R-:W2:Y:S04]  /*1e110*/  @P0 LDL.64 R18, [R1+0x8] ;  /* 0x0000080001120983 */ /* 0x000ea80000100a00 */
[----:B------:R-:W3:Y:S04]  /*1e120*/  LDL.64 R14, [R1+0x10] ;  /* 0x00001000010e7983 */ /* 0x000ee80000100a00 */
[----:B------:R-:W4:Y:S01]  /*1e130*/  LDL.64 R16, [R1+0x18] ;  /* 0x0000180001107983 */ /* 0x000f220000100a00 */
[----:B------:R-:W-:Y:S01]  /*1e140*/  @P0 LOP3.LUT R0, R41, 0x3f, RZ, 0x3c, !PT ;  /* 0x0000003f29000812 */ /* 0x000fe200078e3cff */
[----:B------:R-:W-:Y:S01]  /*1e150*/  BSSY.RECONVERGENT B2, `(.L_x_452) ;  /* 0x0000034000027945 */ /* 0x000fe20003800200 */
[----:B--2---:R-:W-:-:S02]  /*1e160*/  @P0 SHF.R.U64 R23, R18, 0x1, R19 ;  /* 0x0000000112170819 */ /* 0x004fc40000001213 */
[----:B------:R-:W-:Y:S02]  /*1e170*/  @P0 SHF.R.U32.HI R27, RZ, 0x1, R19 ;  /* 0x00000001ff1b0819 */ /* 0x000fe40000011613 */
[--C-:B---3--:R-:W-:Y:S02]  /*1e180*/  @P0 SHF.R.U32.HI R19, RZ, 0x1, R15.reuse ;  /* 0x00000001ff130819 */ /* 0x108fe4000001160f */
[C---:B------:R-:W-:Y:S02]  /*1e190*/  @P0 SHF.R.U64 R18, R14.reuse, 0x1, R15 ;  /* 0x000000010e120819 */ /* 0x040fe4000000120f */
[CC--:B------:R-:W-:Y:S02]  /*1e1a0*/  @P0 SHF.L.U32 R21, R14.reuse, R41.reuse, RZ ;  /* 0x000000290e150219 */ /* 0x0c0fe400000006ff */
[----:B0-----:R-:W-:Y:S02]  /*1e1b0*/  @P0 SHF.R.U64 R22, R23, R0, R27 ;  /* 0x0000000017160219 */ /* 0x001fe4000000121b */
[----:B------:R-:W-:-:S02]  /*1e1c0*/  @P0 SHF.L.U64.HI R20, R14, R41, R15 ;  /* 0x000000290e140219 */ /* 0x000fc4000001020f */
[-C--:B------:R-:W-:Y:S02]  /*1e1d0*/  @P0 SHF.R.U32.HI R27, RZ, R0.reuse, R27 ;  /* 0x00000000ff1b0219 */ /* 0x080fe4000001161b */
[----:B----4-:R-:W-:Y:S02]  /*1e1e0*/  @P0 SHF.L.U32 R23, R16, R41, RZ ;  /* 0x0000002910170219 */ /* 0x010fe400000006ff */
[----:B------:R-:W-:Y:S02]  /*1e1f0*/  @P0 SHF.R.U64 R18, R18, R0, R19 ;  /* 0x0000000012120219 */ /* 0x000fe40000001213 */
[----:B------:R-:W-:Y:S02]  /*1e200*/  @P0 LOP3.LUT R14, R21, R22, RZ, 0xfc, !PT ;  /* 0x00000016150e0212 */ /* 0x000fe400078efcff */
[----:B------:R-:W-:Y:S02]  /*1e210*/  @P0 LOP3.LUT R15, R20, R27, RZ, 0xfc, !PT ;  /* 0x0000001b140f0212 */ /* 0x000fe400078efcff */
[----:B------:R-:W-:-:S02]  /*1e220*/  @P0 SHF.L.U64.HI R41, R16, R41, R17 ;  /* 0x0000002910290219 */ /* 0x000fc40000010211 */
[----:B------:R-:W-:Y:S02]  /*1e230*/  @P0 LOP3.LUT R16, R23, R18, RZ, 0xfc, !PT ;  /* 0x0000001217100212 */ /* 0x000fe400078efcff */
[----:B------:R-:W-:Y:S01]  /*1e240*/  @P0 SHF.R.U32.HI R18, RZ, R0, R19 ;  /* 0x00000000ff120219 */ /* 0x000fe20000011613 */
[C---:B------:R-:W-:Y:S01]  /*1e250*/  IMAD.SHL.U32 R0, R14.reuse, 0x4, RZ ;  /* 0x000000040e007824 */ /* 0x040fe200078e00ff */
[----:B------:R-:W-:Y:S02]  /*1e260*/  SHF.L.U64.HI R14, R14, 0x2, R15 ;  /* 0x000000020e0e7819 */ /* 0x000fe4000001020f */
[----:B------:R-:W-:Y:S02]  /*1e270*/  @P0 LOP3.LUT R17, R41, R18, RZ, 0xfc, !PT ;  /* 0x0000001229110212 */ /* 0x000fe400078efcff */
[----:B------:R-:W-:Y:S02]  /*1e280*/  SHF.L.W.U32.HI R15, R15, 0x2, R16 ;  /* 0x000000020f0f7819 */ /* 0x000fe40000010e10 */
[----:B------:R-:W-:-:S02]  /*1e290*/  IADD3 RZ, P0, PT, RZ, -R0, RZ ;  /* 0x80000000ffff7210 */ /* 0x000fc40007f1e0ff */
[----:B------:R-:W-:Y:S02]  /*1e2a0*/  LOP3.LUT R19, RZ, R14, RZ, 0x33, !PT ;  /* 0x0000000eff137212 */ /* 0x000fe400078e33ff */
[----:B------:R-:W-:Y:S02]  /*1e2b0*/  SHF.L.W.U32.HI R18, R16, 0x2, R17 ;  /* 0x0000000210127819 */ /* 0x000fe40000010e11 */
[----:B------:R-:W-:Y:S02]  /*1e2c0*/  LOP3.LUT R20, RZ, R15, RZ, 0x33, !PT ;  /* 0x0000000fff147212 */ /* 0x000fe400078e33ff */
[----:B------:R-:W-:Y:S02]  /*1e2d0*/  IADD3.X R19, P0, PT, RZ, R19, RZ, P0, !PT ;  /* 0x00000013ff137210 */ /* 0x000fe4000071e4ff */
[----:B------:R-:W-:Y:S02]  /*1e2e0*/  LOP3.LUT R21, RZ, R18, RZ, 0x33, !PT ;  /* 0x00000012ff157212 */ /* 0x000fe400078e33ff */
[----:B------:R-:W-:-:S02]  /*1e2f0*/  IADD3.X R20, P1, PT, RZ, R20, RZ, P0, !PT ;  /* 0x00000014ff147210 */ /* 0x000fc4000073e4ff */
[----:B------:R-:W-:-:S03]  /*1e300*/  ISETP.GT.U32.AND P3, PT, R15, -0x1, PT ;  /* 0xffffffff0f00780c */ /* 0x000fc60003f64070 */
[----:B------:R-:W-:Y:S01]  /*1e310*/  IMAD.X R21, RZ, RZ, R21, P1 ;  /* 0x000000ffff157224 */ /* 0x000fe200008e0615 */
[----:B------:R-:W-:-:S04]  /*1e320*/  ISETP.GT.AND.EX P0, PT, R18, -0x1, PT, P3 ;  /* 0xffffffff1200780c */ /* 0x000fc80003f04330 */
[----:B------:R-:W-:Y:S02]  /*1e330*/  SEL R16, R18, R21, P0 ;  /* 0x0000001512107207 */ /* 0x000fe40000000000 */
[----:B------:R-:W-:Y:S02]  /*1e340*/  SEL R15, R15, R20, P0 ;  /* 0x000000140f0f7207 */ /* 0x000fe40000000000 */
[----:B------:R-:W-:Y:S02]  /*1e350*/  ISETP.NE.U32.AND P1, PT, R16, RZ, PT ;  /* 0x000000ff1000720c */ /* 0x000fe40003f25070 */
[----:B------:R-:W-:Y:S02]  /*1e360*/  SEL R19, R14, R19, P0 ;  /* 0x000000130e137207 */ /* 0x000fe40000000000 */
[----:B------:R-:W-:Y:S01]  /*1e370*/  SEL R22, R15, R16, !P1 ;  /* 0x000000100f167207 */ /* 0x000fe20004800000 */
[----:B------:R-:W-:-:S03]  /*1e380*/  @!P0 IMAD.MOV R0, RZ, RZ, -R0 ;  /* 0x000000ffff008224 */ /* 0x000fc600078e0a00 */
[----:B------:R-:W0:Y:S02]  /*1e390*/  FLO.U32 R21, R22 ;  /* 0x0000001600157300 */ /* 0x000e2400000e0000 */
[C---:B0-----:R-:W-:Y:S02]  /*1e3a0*/  IADD3 R20, PT, PT, -R21.reuse, 0x1f, RZ ;  /* 0x0000001f15147810 */ /* 0x041fe40007ffe1ff */
[----:B------:R-:W-:-:S03]  /*1e3b0*/  IADD3 R21, PT, PT, -R21, 0x3f, RZ ;  /* 0x0000003f15157810 */ /* 0x000fc60007ffe1ff */
[----:B------:R-:W-:-:S05]  /*1e3c0*/  @P1 IMAD.MOV R21, RZ, RZ, R20 ;  /* 0x000000ffff151224 */ /* 0x000fca00078e0214 */
[----:B------:R-:W-:-:S13]  /*1e3d0*/  ISETP.NE.AND P1, PT, R21, RZ, PT ;  /* 0x000000ff1500720c */ /* 0x000fda0003f25270 */
[----:B------:R-:W-:Y:S05]  /*1e3e0*/  @!P1 BRA `(.L_x_453) ;  /* 0x0000000000289947 */ /* 0x000fea0003800000 */
[----:B------:R-:W-:Y:S02]  /*1e3f0*/  LOP3.LUT R14, R21, 0x3f, RZ, 0xc0, !PT ;  /* 0x0000003f150e7812 */ /* 0x000fe400078ec0ff */
[--C-:B------:R-:W-:Y:S02]  /*1e400*/  SHF.R.U64 R0, R0, 0x1, R19.reuse ;  /* 0x0000000100007819 */ /* 0x100fe40000001213 */
[CC--:B------:R-:W-:Y:S02]  /*1e410*/  SHF.L.U64.HI R16, R15.reuse, R14.reuse, R16 ;  /* 0x0000000e0f107219 */ /* 0x0c0fe40000010210 */
[----:B------:R-:W-:Y:S02]  /*1e420*/  SHF.L.U32 R15, R15, R14, RZ ;  /* 0x0000000e0f0f7219 */ /* 0x000fe400000006ff */
[----:B------:R-:W-:Y:S02]  /*1e430*/  SHF.R.U32.HI R19, RZ, 0x1, R19 ;  /* 0x00000001ff137819 */ /* 0x000fe40000011613 */
[----:B------:R-:W-:-:S04]  /*1e440*/  LOP3.LUT R14, R21, 0x3f, RZ, 0xc, !PT ;  /* 0x0000003f150e7812 */ /* 0x000fc800078e0cff */
[-CC-:B------:R-:W-:Y:S02]  /*1e450*/  SHF.R.U64 R0, R0, R14.reuse, R19.reuse ;  /* 0x0000000e00007219 */ /* 0x180fe40000001213 */
[----:B------:R-:W-:Y:S02]  /*1e460*/  SHF.R.U32.HI R19, RZ, R14, R19 ;  /* 0x0000000eff137219 */ /* 0x000fe40000011613 */
[----:B------:R-:W-:Y:S02]  /*1e470*/  LOP3.LUT R15, R15, R0, RZ, 0xfc, !PT ;  /* 0x000000000f0f7212 */ /* 0x000fe400078efcff */
[----:B------:R-:W-:-:S07]  /*1e480*/  LOP3.LUT R16, R16, R19, RZ, 0xfc, !PT ;  /* 0x0000001310107212 */ /* 0x000fce00078efcff */
.L_x_453:
[----:B------:R-:W-:Y:S05]  /*1e490*/  BSYNC.RECONVERGENT B2 ;  /* 0x0000000000027941 */ /* 0x000fea0003800200 */
.L_x_452:
[----:B------:R-:W-:Y:S01]  /*1e4a0*/  IMAD.WIDE.U32 R22, R15, 0x2168c235, RZ ;  /* 0x2168c2350f167825 */ /* 0x000fe200078e00ff */
[----:B------:R-:W-:-:S03]  /*1e4b0*/  SHF.R.U32.HI R17, RZ, 0x1e, R17 ;  /* 0x0000001eff117819 */ /* 0x000fc60000011611 */
[----:B------:R-:W-:Y:S01]  /*1e4c0*/  IMAD.MOV.U32 R40, RZ, RZ, R23 ;  /* 0x000000ffff287224 */ /* 0x000fe200078e0017 */
[----:B------:R-:W-:Y:S01]  /*1e4d0*/  IADD3 RZ, P1, PT, R22, R22, RZ ;  /* 0x0000001616ff7210 */ /* 0x000fe20007f3e0ff */
[----:B------:R-:W-:Y:S01]  /*1e4e0*/  IMAD.MOV.U32 R41, RZ, RZ, RZ ;  /* 0x000000ffff297224 */ /* 0x000fe200078e00ff */
[----:B------:R-:W-:Y:S01]  /*1e4f0*/  LEA.HI R17, R18, R17, RZ, 0x1 ;  /* 0x0000001112117211 */ /* 0x000fe200078f08ff */
[----:B------:R-:W-:-:S04]  /*1e500*/  IMAD.HI.U32 R0, R16, -0x36f0255e, RZ ;  /* 0xc90fdaa210007827 */ /* 0x000fc800078e00ff */
[----:B------:R-:W-:-:S04]  /*1e510*/  IMAD.WIDE.U32 R14, R15, -0x36f0255e, R40 ;  /* 0xc90fdaa20f0e7825 */ /* 0x000fc800078e0028 */
[C---:B------:R-:W-:Y:S02]  /*1e520*/  IMAD R19, R16.reuse, -0x36f0255e, RZ ;  /* 0xc90fdaa210137824 */ /* 0x040fe400078e02ff */
[----:B------:R-:W-:-:S04]  /*1e530*/  IMAD.WIDE.U32 R14, P3, R16, 0x2168c235, R14 ;  /* 0x2168c235100e7825 */ /* 0x000fc8000786000e */
[----:B------:R-:W-:Y:S01]  /*1e540*/  IMAD.X R0, RZ, RZ, R0, P3 ;  /* 0x000000ffff007224 */ /* 0x000fe200018e0600 */
[----:B------:R-:W-:Y:S02]  /*1e550*/  IADD3 R19, P3, PT, R19, R15, RZ ;  /* 0x0000000f13137210 */ /* 0x000fe40007f7e0ff */
[----:B------:R-:W-:Y:S02]  /*1e560*/  IADD3.X RZ, P1, PT, R14, R14, RZ, P1, !PT ;  /* 0x0000000e0eff7210 */ /* 0x000fe40000f3e4ff */
[C---:B------:R-:W-:Y:S01]  /*1e570*/  ISETP.GT.U32.AND P4, PT, R19.reuse, RZ, PT ;  /* 0x000000ff1300720c */ /* 0x040fe20003f84070 */
[----:B------:R-:W-:Y:S01]  /*1e580*/  IMAD.X R15, RZ, RZ, R0, P3 ;  /* 0x000000ffff0f7224 */ /* 0x000fe200018e0600 */
[----:B------:R-:W-:-:S04]  /*1e590*/  IADD3.X R14, P3, PT, R19, R19, RZ, P1, !PT ;  /* 0x00000013130e7210 */ /* 0x000fc80000f7e4ff */
[C---:B------:R-:W-:Y:S01]  /*1e5a0*/  ISETP.GT.AND.EX P1, PT, R15.reuse, RZ, PT, P4 ;  /* 0x000000ff0f00720c */ /* 0x040fe20003f24340 */
[----:B------:R-:W-:-:S03]  /*1e5b0*/  IMAD.X R0, R15, 0x1, R15, P3 ;  /* 0x000000010f007824 */ /* 0x000fc600018e060f */
[----:B------:R-:W-:Y:S02]  /*1e5c0*/  SEL R14, R14, R19, P1 ;  /* 0x000000130e0e7207 */ /* 0x000fe40000800000 */
[----:B------:R-:W-:Y:S02]  /*1e5d0*/  SEL R0, R0, R15, P1 ;  /* 0x0000000f00007207 */ /* 0x000fe40000800000 */
[----:B------:R-:W-:-:S05]  /*1e5e0*/  IADD3 R15, P3, PT, R14, 0x1, RZ ;  /* 0x000000010e0f7810 */ /* 0x000fca0007f7e0ff */
[----:B------:R-:W-:Y:S01]  /*1e5f0*/  IMAD.X R14, RZ, RZ, R0, P3 ;  /* 0x000000ffff0e7224 */ /* 0x000fe200018e0600 */
[----:B------:R-:W-:Y:S02]  /*1e600*/  SEL R0, RZ, 0xffffffff, !P1 ;  /* 0xffffffffff007807 */ /* 0x000fe40004800000 */
[----:B------:R-:W-:Y:S02]  /*1e610*/  LOP3.LUT P1, R37, R37, 0x80000000, RZ, 0xc0, !PT ;  /* 0x8000000025257812 */ /* 0x000fe4000782c0ff */
[----:B------:R-:W-:Y:S01]  /*1e620*/  SHF.R.U64 R15, R15, 0xa, R14 ;  /* 0x0000000a0f0f7819 */ /* 0x000fe2000000120e */
[----:B------:R-:W-:Y:S01]  /*1e630*/  IMAD.IADD R0, R0, 0x1, -R21 ;  /* 0x0000000100007824 */ /* 0x000fe200078e0a15 */
[----:B------:R-:W-:Y:S02]  /*1e640*/  @!P0 LOP3.LUT R37, R37, 0x80000000, RZ, 0x3c, !PT ;  /* 0x8000000025258812 */ /* 0x000fe400078e3cff */
[----:B------:R-:W-:Y:S01]  /*1e650*/  IADD3 R15, P3, PT, R15, 0x1, RZ ;  /* 0x000000010f0f7810 */ /* 0x000fe20007f7e0ff */
[----:B------:R-:W-:-:S03]  /*1e660*/  IMAD.SHL.U32 R0, R0, 0x100000, RZ ;  /* 0x0010000000007824 */ /* 0x000fc600078e00ff */
[----:B------:R-:W-:-:S03]  /*1e670*/  LEA.HI.X R14, R14, RZ, RZ, 0x16, P3 ;  /* 0x000000ff0e0e7211 */ /* 0x000fc600018fb4ff */
[----:B------:R-:W-:Y:S01]  /*1e680*/  @P1 IMAD.MOV R17, RZ, RZ, -R17 ;  /* 0x000000ffff111224 */ /* 0x000fe200078e0a11 */
[--C-:B------:R-:W-:Y:S02]  /*1e690*/  SHF.R.U64 R15, R15, 0x1, R14.reuse ;  /* 0x000000010f0f7819 */ /* 0x100fe4000000120e */
[----:B------:R-:W-:Y:S02]  /*1e6a0*/  SHF.R.U32.HI R19, RZ, 0x1, R14 ;  /* 0x00000001ff137819 */ /* 0x000fe4000001160e */
[----:B------:R-:W-:-:S04]  /*1e6b0*/  IADD3 R14, P3, P4, RZ, RZ, R15 ;  /* 0x000000ffff0e7210 */ /* 0x000fc80007c7e00f */
[----:B------:R-:W-:-:S04]  /*1e6c0*/  IADD3.X R0, PT, PT, R0, 0x3fe00000, R19, P3, P4 ;  /* 0x3fe0000000007810 */ /* 0x000fc80001fe8413 */
[----:B------:R-:W-:-:S07]  /*1e6d0*/  LOP3.LUT R37, R0, R37, RZ, 0xfc, !PT ;  /* 0x0000002500257212 */ /* 0x000fce00078efcff */
.L_x_447:
[----:B------:R-:W-:Y:S02]  /*1e6e0*/  IMAD.MOV.U32 R27, RZ, RZ, 0x0 ;  /* 0x00000000ff1b7424 */ /* 0x000fe400078e00ff */
[----:B------:R-:W-:Y:S02]  /*1e6f0*/  IMAD.MOV.U32 R15, RZ, RZ, R37 ;  /* 0x000000ffff0f7224 */ /* 0x000fe400078e0025 */
[----:B------:R-:W-:Y:S05]  /*1e700*/  RET.REL.NODEC R26 `(_ZN3cub18CUB_300001_SM_10006detail6reduce18DeviceReduceKernelINS2_10policy_hubIdyN4cuda3std3__44plusIdEEE10Policy1000EN6thrust24THRUST_300001_SM_1000_NS17counting_iteratorIiNSD_11use_defaultESF_SF_EEyS9_d22ComplexRiemannFunctionEEvT0_PT3_T1_NS0_13GridEvenShareISL_EET2_T4_) ;  /* 0xfffffe181a3c7950 */ /* 0x000fea0003c3ffff */
.L_x_454:
        /* <DEDUP_REMOVED lines=15> */
.L_x_1862:


//--------------------- .text._ZN3cub18CUB_300001_SM_10006detail6reduce28DeviceReduceSingleTileKernelINS2_10policy_hubIdyN4cuda3std3__44plusIdEEE10Policy1000EN6thrust24THRUST_300001_SM_1000_NS17counting_iteratorIiNSD_11use_defaultESF_SF_EEPdyS9_dd22ComplexRiemannFunctionEEvT0_T1_T2_T3_T4_T6_ --------------------------
	.section	.text._ZN3cub18CUB_300001_SM_10006detail6reduce28DeviceReduceSingleTileKernelINS2_10policy_hubIdyN4cuda3std3__44plusIdEEE10Policy1000EN6thrust24THRUST_300001_SM_1000_NS17counting_iteratorIiNSD_11use_defaultESF_SF_EEPdyS9_dd22ComplexRiemannFunctionEEvT0_T1_T2_T3_T4_T6_,"ax",@progbits
	.align	128
        .global         _ZN3cub18CUB_300001_SM_10006detail6reduce28DeviceReduceSingleTileKernelINS2_10policy_hubIdyN4cuda3std3__44plusIdEEE10Policy1000EN6thrust24THRUST_300001_SM_1000_NS17counting_iteratorIiNSD_11use_defaultESF_SF_EEPdyS9_dd22ComplexRiemannFunctionEEvT0_T1_T2_T3_T4_T6_
        .type           _ZN3cub18CUB_300001_SM_10006detail6reduce28DeviceReduceSingleTileKernelINS2_10policy_hubIdyN4cuda3std3__44plusIdEEE10Policy1000EN6thrust24THRUST_300001_SM_1000_NS17counting_iteratorIiNSD_11use_defaultESF_SF_EEPdyS9_dd22ComplexRiemannFunctionEEvT0_T1_T2_T3_T4_T6_,@function
        .size           _ZN3cub18CUB_300001_SM_10006detail6reduce28DeviceReduceSingleTileKernelINS2_10policy_hubIdyN4cuda3std3__44plusIdEEE10Policy1000EN6thrust24THRUST_300001_SM_1000_NS17counting_iteratorIiNSD_11use_defaultESF_SF_EEPdyS9_dd22ComplexRiemannFunctionEEvT0_T1_T2_T3_T4_T6_,(.L_x_1866 - _ZN3cub18CUB_300001_SM_10006detail6reduce28DeviceReduceSingleTileKernelINS2_10policy_hubIdyN4cuda3std3__44plusIdEEE10Policy1000EN6thrust24THRUST_300001_SM_1000_NS17counting_iteratorIiNSD_11use_defaultESF_SF_EEPdyS9_dd22ComplexRiemannFunctionEEvT0_T1_T2_T3_T4_T6_)
        .other          _ZN3cub18CUB_300001_SM_10006detail6reduce28DeviceReduceSingleTileKernelINS2_10policy_hubIdyN4cuda3std3__44plusIdEEE10Policy1000EN6thrust24THRUST_300001_SM_1000_NS17counting_iteratorIiNSD_11use_defaultESF_SF_EEPdyS9_dd22ComplexRiemannFunctionEEvT0_T1_T2_T3_T4_T6_,@"STO_CUDA_ENTRY STV_DEFAULT"
_ZN3cub18CUB_300001_SM_10006detail6reduce28DeviceReduceSingleTileKernelINS2_10policy_hubIdyN4cuda3std3__44plusIdEEE10Policy1000EN6thrust24THRUST_300001_SM_1000_NS17counting_iteratorIiNSD_11use_defaultESF_SF_EEPdyS9_dd22ComplexRiemannFunctionEEvT0_T1_T2_T3_T4_T6_:
.text._ZN3cub18CUB_300001_SM_10006detail6reduce28DeviceReduceSingleTileKernelINS2_10policy_hubIdyN4cuda3std3__44plusIdEEE10Policy1000EN6thrust24THRUST_300001_SM_1000_NS17counting_iteratorIiNSD_11use_defaultESF_SF_EEPdyS9_dd22ComplexRiemannFunctionEEvT0_T1_T2_T3_T4_T6_:
[----:B------:R-:W0:Y:S01]  /*0000*/  LDC R1, c[0x0][0x37c] ;  /* 0x0000df00ff017b82 */ /* 0x000e220000000800 */
[----:B------:R-:W1:Y:S01]  /*0010*/  LDCU.64 UR4, c[0x0][0x390] ;  /* 0x00007200ff0477ac */ /* 0x000e620008000a00 */
[----:B0-----:R-:W-:Y:S01]  /*0020*/  VIADD R1, R1, 0xffffffd8 ;  /* 0xffffffd801017836 */ /* 0x001fe20000000000 */
[----:B------:R-:W0:Y:S01]  /*0030*/  LDCU.64 UR8, c[0x0][0x358] ;  /* 0x00006b00ff0877ac */ /* 0x000e220008000a00 */
[----:B-1----:R-:W-:-:S04]  /*0040*/  UISETP.NE.U32.AND UP0, UPT, UR4, URZ, UPT ;  /* 0x000000ff0400728c */ /* 0x002fc8000bf05070 */
[----:B------:R-:W-:-:S09]  /*0050*/  UISETP.NE.AND.EX UP0, UPT, UR5, URZ, UPT, UP0 ;  /* 0x000000ff0500728c */ /* 0x000fd2000bf05300 */
[----:B------:R-:W-:Y:S05]  /*0060*/  BRA.U UP0, `(.L_x_455) ;  /* 0x00000001001c7547 */ /* 0x000fea000b800000 */
[----:B------:R-:W1:Y:S02]  /*0070*/  S2R R0, SR_TID.X ;  /* 0x0000000000007919 */ /* 0x000e640000002100 */
[----:B-1----:R-:W-:-:S13]  /*0080*/  ISETP.NE.AND P0, PT, R0, RZ, PT ;  /* 0x000000ff0000720c */ /* 0x002fda0003f05270 */
[----:B0-----:R-:W-:Y:S05]  /*0090*/  @P0 EXIT ;  /* 0x000000000000094d */ /* 0x001fea0003800000 */
[----:B------:R-:W0:Y:S08]  /*00a0*/  LDC.64 R2, c[0x0][0x388] ;  /* 0x0000e200ff027b82 */ /* 0x000e300000000a00 */
[----:B------:R-:W0:Y:S02]  /*00b0*/  LDC.64 R4, c[0x0][0x3a0] ;  /* 0x0000e800ff047b82 */ /* 0x000e240000000a00 */
[----:B0-----:R-:W-:Y:S01]  /*00c0*/  STG.E.64 desc[UR8][R2.64], R4 ;  /* 0x0000000402007986 */ /* 0x001fe2000c101b08 */
[----:B------:R-:W-:Y:S05]  /*00d0*/  EXIT ;  /* 0x000000000000794d */ /* 0x000fea0003800000 */
.L_x_455:
[----:B------:R-:W-:Y:S01]  /*00e0*/  UISETP.GT.U32.AND UP0, UPT, UR4, 0xdff, UPT ;  /* 0x00000dff0400788c */ /* 0x000fe2000bf04070 */
[----:B------:R-:W-:Y:S03]  /*00f0*/  BSSY.RECONVERGENT B0, `(.L_x_456) ;  /* 0x0001cb9000007945 */ /* 0x000fe60003800200 */
[----:B------:R-:W-:-:S09]  /*0100*/  UISETP.GT.U32.AND.EX UP0, UPT, UR5, URZ, UPT, UP0 ;  /* 0x000000ff0500728c */ /* 0x000fd2000bf04100 */
[----:B------:R-:W-:Y:S05]  /*0110*/  BRA.U UP0, `(.L_x_457) ;  /* 0x00000041004c7547 */ /* 0x000fea000b800000 */
[----:B------:R-:W1:Y:S01]  /*0120*/  S2R R0, SR_TID.X ;  /* 0x0000000000007919 */ /* 0x000e620000002100 */
[----:B------:R-:W-:Y:S01]  /*0130*/  BSSY.RECONVERGENT B1, `(.L_x_458) ;  /* 0x000019b000017945 */ /* 0x000fe20003800200 */
[----:B------:R-:W-:Y:S02]  /*0140*/  CS2R R10, SRZ ;  /* 0x00000000000a7805 */ /* 0x000fe4000001ff00 */
[----:B-1----:R-:W-:Y:S01]  /*0150*/  ISETP.GE.U32.AND P0, PT, R0, UR4, PT ;  /* 0x0000000400007c0c */ /* 0x002fe2000bf06070 */
[----:B------:R-:W-:-:S12]  /*0160*/  IMAD.MOV.U32 R3, RZ, RZ, R0 ;  /* 0x000000ffff037224 */ /* 0x000fd800078e0000 */
[----:B------:R-:W-:Y:S05]  /*0170*/  @P0 BRA `(.L_x_459) ;  /* 0x0000001800580947 */ /* 0x000fea0003800000 */
[----:B------:R-:W1:Y:S01]  /*0180*/  LDCU UR4, c[0x0][0x380] ;  /* 0x00007000ff0477ac */ /* 0x000e620008000800 */
[----:B------:R-:W2:Y:S01]  /*0190*/  LDC.64 R2, c[0x0][0x3a8] ;  /* 0x0000ea00ff027b82 */ /* 0x000ea20000000a00 */
[----:B------:R-:W-:Y:S01]  /*01a0*/  IMAD.MOV.U32 R8, RZ, RZ, 0x652b82fe ;  /* 0x652b82feff087424 */ /* 0x000fe200078e00ff */
[----:B------:R-:W-:Y:S01]  /*01b0*/  BSSY.RECONVERGENT B2, `(.L_x_460) ;  /* 0x0000047000027945 */ /* 0x000fe20003800200 */
[----:B------:R-:W-:Y:S02]  /*01c0*/  IMAD.MOV.U32 R9, RZ, RZ, 0x3ff71547 ;  /* 0x3ff71547ff097424 */ /* 0x000fe400078e00ff */
[----:B-1----:R-:W-:Y:S01]  /*01d0*/  VIADD R12, R0, UR4 ;  /* 0x00000004000c7c36 */ /* 0x002fe20008000000 */
[----:B------:R-:W2:Y:S03]  /*01e0*/  LDCU.64 UR4, c[0x0][0x3b0] ;  /* 0x00007600ff0477ac */ /* 0x000ea60008000a00 */
[----:B------:R-:W2:Y:S02]  /*01f0*/  I2F.F64 R4, R12 ;  /* 0x0000000c00047312 */ /* 0x000ea40000201c00 */
[----:B--2---:R-:W-:Y:S01]  /*0200*/  DFMA R4, R4, UR4, R2 ;  /* 0x0000000404047c2b */ /* 0x004fe20008000002 */
        /* <DEDUP_REMOVED lines=59> */
[----:B------:R-:W-:Y:S02]  /*05c0*/  FSEL R6, R18, RZ, P0 ;  /* 0x000000ff12067208 */ /* 0x000fe40000000000 */
[----:B------:R-:W-:Y:S01]  /*05d0*/  @!P1 LEA R13, R9, R13, 0x14 ;  /* 0x0000000d090d9211 */ /* 0x000fe200078ea0ff */
[----:B------:R-:W-:-:S05]  /*05e0*/  @!P1 IMAD.IADD R8, R8, 0x1, -R9 ;  /* 0x0000000108089824 */ /* 0x000fca00078e0a09 */
[----:B------:R-:W-:Y:S01]  /*05f0*/  @!P1 LEA R9, R8, 0x3ff00000, 0x14 ;  /* 0x3ff0000008099811 */ /* 0x000fe200078ea0ff */
[----:B------:R-:W-:-:S06]  /*0600*/  @!P1 IMAD.MOV.U32 R8, RZ, RZ, RZ ;  /* 0x000000ffff089224 */ /* 0x000fcc00078e00ff */
[----:B------:R-:W-:-:S11]  /*0610*/  @!P1 DMUL R6, R12, R8 ;  /* 0x000000080c069228 */ /* 0x000fd60000000000 */
.L_x_461:
[----:B0-----:R-:W-:Y:S05]  /*0620*/  BSYNC.RECONVERGENT B2 ;  /* 0x0000000000027941 */ /* 0x001fea0003800200 */
.L_x_460:
        /* <DEDUP_REMOVED lines=67> */
.L_x_463:
[----:B------:R-:W-:Y:S01]  /*0a60*/  IMAD.MOV.U32 R2, RZ, RZ, 0x0 ;  /* 0x00000000ff027424 */ /* 0x000fe200078e00ff */
[----:B------:R-:W-:Y:S01]  /*0a70*/  LOP3.LUT P0, RZ, R17, 0x7fffffff, RZ, 0xc0, !PT ;  /* 0x7fffffff11ff7812 */ /* 0x000fe2000780c0ff */
[----:B------:R-:W-:-:S06]  /*0a80*/  IMAD.MOV.U32 R3, RZ, RZ, 0x7ff00000 ;  /* 0x7ff00000ff037424 */ /* 0x000fcc00078e00ff */
[----:B------:R-:W-:-:S10]  /*0a90*/  DFMA R2, R16, R2, +INF ;  /* 0x7ff000001002742b */ /* 0x000fd40000000002 */
[----:B------:R-:W-:Y:S02]  /*0aa0*/  FSEL R2, R2, RZ, P0 ;  /* 0x000000ff02027208 */ /* 0x000fe40000000000 */
[----:B------:R-:W-:-:S07]  /*0ab0*/  FSEL R3, R3, -QNAN , P0 ;  /* 0xfff0000003037808 */ /* 0x000fce0000000000 */
.L_x_464:
[----:B------:R-:W-:Y:S05]  /*0ac0*/  BSYNC.RECONVERGENT B2 ;  /* 0x0000000000027941 */ /* 0x000fea0003800200 */
.L_x_462:
        /* <DEDUP_REMOVED lines=24> */
[----:B------:R-:W-:Y:S05]  /*0c50*/  CALL.REL.NOINC `($_ZN3cub18CUB_300001_SM_10006detail6reduce28DeviceReduceSingleTileKernelINS2_10policy_hubIdyN4cuda3std3__44plusIdEEE10Policy1000EN6thrust24THRUST_300001_SM_1000_NS17counting_iteratorIiNSD_11use_defaultESF_SF_EEPdyS9_dd22ComplexRiemannFunctionEEvT0_T1_T2_T3_T4_T6_$__internal_trig_reduction_slowpathd) ;  /* 0x000001d000f07944 */ /* 0x000fea0003c00000 */
[----:B------:R-:W-:Y:S02]  /*0c60*/  IMAD.MOV.U32 R2, RZ, RZ, R18 ;  /* 0x000000ffff027224 */ /* 0x000fe400078e0012 */
[----:B------:R-:W-:-:S07]  /*0c70*/  IMAD.MOV.U32 R3, RZ, RZ, R19 ;  /* 0x000000ffff037224 */ /* 0x000fce00078e0013 */
.L_x_466:
[----:B------:R-:W-:Y:S05]  /*0c80*/  BSYNC.RECONVERGENT B4 ;  /* 0x0000000000047941 */ /* 0x000fea0003800200 */
.L_x_465:
[----:B------:R-:W0:Y:S01]  /*0c90*/  LDCU.64 UR4, c[0x4][0x160] ;  /* 0x01002c00ff0477ac */ /* 0x000e220008000a00 */
[----:B------:R-:W-:-:S05]  /*0ca0*/  IMAD.SHL.U32 R6, R20, 0x40, RZ ;  /* 0x0000004014067824 */ /* 0x000fca00078e00ff */
[----:B------:R-:W-:-:S04]  /*0cb0*/  LOP3.LUT R6, R6, 0x40, RZ, 0xc0, !PT ;  /* 0x0000004006067812 */ /* 0x000fc800078ec0ff */
[----:B0-----:R-:W-:-:S04]  /*0cc0*/  IADD3 R22, P0, PT, R6, UR4, RZ ;  /* 0x0000000406167c10 */ /* 0x001fc8000ff1e0ff */
[----:B------:R-:W-:-:S05]  /*0cd0*/  IADD3.X R23, PT, PT, RZ, UR5, RZ, P0, !PT ;  /* 0x00000005ff177c10 */ /* 0x000fca00087fe4ff */
[----:B------:R-:W2:Y:S04]  /*0ce0*/  LDG.E.128.CONSTANT R16, desc[UR8][R22.64] ;  /* 0x0000000816107981 */ /* 0x000ea8000c1e9d00 */
[----:B------:R-:W3:Y:S04]  /*0cf0*/  LDG.E.128.CONSTANT R8, desc[UR8][R22.64+0x10] ;  /* 0x0000100816087981 */ /* 0x000ee8000c1e9d00 */
[----:B------:R-:W4:Y:S01]  /*0d00*/  LDG.E.128.CONSTANT R12, desc[UR8][R22.64+0x20] ;  /* 0x00002008160c7981 */ /* 0x000f22000c1e9d00 */
        /* <DEDUP_REMOVED lines=44> */
[----:B------:R-:W-:Y:S05]  /*0fd0*/  CALL.REL.NOINC `($__internal_3_$__cuda_sm20_dsqrt_rn_f64_mediumpath_v1) ;  /* 0x000001c000b47944 */ /* 0x000fea0003c00000 */
[----:B------:R-:W-:Y:S02]  /*0fe0*/  IMAD.MOV.U32 R6, RZ, RZ, R18 ;  /* 0x000000ffff067224 */ /* 0x000fe400078e0012 */
[----:B------:R-:W-:-:S07]  /*0ff0*/  IMAD.MOV.U32 R7, RZ, RZ, R13 ;  /* 0x000000ffff077224 */ /* 0x000fce00078e000d */
.L_x_468:
[----:B------:R-:W-:Y:S05]  /*1000*/  BSYNC.RECONVERGENT B3 ;  /* 0x0000000000037941 */ /* 0x000fea0003800200 */
.L_x_467:
[----:B------:R-:W-:Y:S01]  /*1010*/  DADD R2, R6, R2 ;  /* 0x0000000006027229 */ /* 0x000fe20000000002 */
[----:B------:R-:W-:Y:S07]  /*1020*/  BSSY.RECONVERGENT B2, `(.L_x_469) ;  /* 0x000000b000027945 */ /* 0x000fee0003800200 */
[----:B------:R-:W-:-:S14]  /*1030*/  DSETP.NEU.AND P0, PT, R2, RZ, PT ;  /* 0x000000ff0200722a */ /* 0x000fdc0003f0d000 */
[----:B------:R-:W-:Y:S01]  /*1040*/  @!P0 CS2R R8, SRZ ;  /* 0x0000000000088805 */ /* 0x000fe2000001ff00 */
[----:B------:R-:W-:Y:S06]  /*1050*/  @!P0 BRA `(.L_x_470) ;  /* 0x00000000001c8947 */ /* 0x000fec0003800000 */
[----:B------:R-:W-:Y:S01]  /*1060*/  DADD R12, -RZ, |R2| ;  /* 0x00000000ff0c7229 */ /* 0x000fe20000000502 */
[----:B------:R-:W-:-:S09]  /*1070*/  MOV R16, 0x10a0 ;  /* 0x000010a000107802 */ /* 0x000fd20000000f00 */
[----:B------:R-:W-:-:S07]  /*1080*/  IMAD.MOV.U32 R18, RZ, RZ, R12 ;  /* 0x000000ffff127224 */ /* 0x000fce00078e000c */
[----:B------:R-:W-:Y:S05]  /*1090*/  CALL.REL.NOINC `($_ZN3cub18CUB_300001_SM_10006detail6reduce28DeviceReduceSingleTileKernelINS2_10policy_hubIdyN4cuda3std3__44plusIdEEE10Policy1000EN6thrust24THRUST_300001_SM_1000_NS17counting_iteratorIiNSD_11use_defaultESF_SF_EEPdyS9_dd22ComplexRiemannFunctionEEvT0_T1_T2_T3_T4_T6_$__internal_accurate_pow) ;  /* 0x000001c400347944 */ /* 0x000fea0003c00000 */
[----:B------:R-:W-:-:S04]  /*10a0*/  ISETP.GE.AND P0, PT, R3, RZ, PT ;  /* 0x000000ff0300720c */ /* 0x000fc80003f06270 */
[----:B------:R-:W-:Y:S02]  /*10b0*/  FSEL R8, R17, RZ, P0 ;  /* 0x000000ff11087208 */ /* 0x000fe40000000000 */
[----:B------:R-:W-:-:S07]  /*10c0*/  FSEL R9, R13, -QNAN , P0 ;  /* 0xfff800000d097808 */ /* 0x000fce0000000000 */
.L_x_470:
[----:B------:R-:W-:Y:S05]  /*10d0*/  BSYNC.RECONVERGENT B2 ;  /* 0x0000000000027941 */ /* 0x000fea0003800200 */
.L_x_469:
        /* <DEDUP_REMOVED lines=15> */
.L_x_472:
[----:B------:R-:W-:Y:S05]  /*11d0*/  BSYNC.RECONVERGENT B2 ;  /* 0x0000000000027941 */ /* 0x000fea0003800200 */
.L_x_471:
        /* <DEDUP_REMOVED lines=25> */
[----:B------:R-:W-:Y:S01]  /*1370*/  MOV R6, R18 ;  /* 0x0000001200067202 */ /* 0x000fe20000000f00 */
[----:B------:R-:W-:-:S07]  /*1380*/  IMAD.MOV.U32 R7, RZ, RZ, R19 ;  /* 0x000000ffff077224 */ /* 0x000fce00078e0013 */
.L_x_476:
[----:B------:R-:W-:Y:S05]  /*1390*/  BSYNC.RECONVERGENT B5 ;  /* 0x0000000000057941 */ /* 0x000fea0003800200 */
.L_x_475:
[----:B------:R-:W-:-:S07]  /*13a0*/  VIADD R20, R20, 0x1 ;  /* 0x0000000114147836 */ /* 0x000fce0000000000 */
.L_x_474:
[----:B------:R-:W-:Y:S05]  /*13b0*/  BSYNC.RECONVERGENT B4 ;  /* 0x0000000000047941 */ /* 0x000fea0003800200 */
.L_x_473:
        /* <DEDUP_REMOVED lines=61> */
[----:B------:R-:W-:-:S03]  /*1790*/  IMAD R17, R22, 0x100000, R29 ;  /* 0x0010000016117824 */ /* 0x000fc600078e021d */
[----:B------:R-:W-:Y:S01]  /*17a0*/  FSETP.GEU.AND P0, PT, |R19|, 4.1917929649353027344, PT ;  /* 0x4086232b1300780b */ /* 0x000fe20003f0e200 */
[----:B------:R-:W-:-:S03]  /*17b0*/  IMAD.MOV.U32 R16, RZ, RZ, R28 ;  /* 0x000000ffff107224 */ /* 0x000fc600078e001c */
        /* <DEDUP_REMOVED lines=14> */
.L_x_478:
[----:B------:R-:W-:Y:S05]  /*18a0*/  BSYNC.RECONVERGENT B2 ;  /* 0x0000000000027941 */ /* 0x000fea0003800200 */
.L_x_477:
        /* <DEDUP_REMOVED lines=27> */
[----:B------:R-:W-:-:S07]  /*1a60*/  MOV R18, 0x1a80 ;  /* 0x00001a8000127802 */ /* 0x000fce0000000f00 */
[----:B------:R-:W-:Y:S05]  /*1a70*/  CALL.REL.NOINC `($__internal_2_$__cuda_sm20_div_rn_f64_full) ;  /* 0x000001b0009c7944 */ /* 0x000fea0003c00000 */
[----:B------:R-:W-:Y:S02]  /*1a80*/  IMAD.MOV.U32 R10, RZ, RZ, R16 ;  /* 0x000000ffff0a7224 */ /* 0x000fe400078e0010 */
[----:B------:R-:W-:-:S07]  /*1a90*/  IMAD.MOV.U32 R11, RZ, RZ, R17 ;  /* 0x000000ffff0b7224 */ /* 0x000fce00078e0011 */
.L_x_480:
[----:B------:R-:W-:Y:S05]  /*1aa0*/  BSYNC.RECONVERGENT B3 ;  /* 0x0000000000037941 */ /* 0x000fea0003800200 */
.L_x_479:
[----:B------:R-:W0:Y:S01]  /*1ab0*/  LDCU.64 UR4, c[0x0][0x3b0] ;  /* 0x00007600ff0477ac */ /* 0x000e220008000a00 */
[----:B------:R-:W-:Y:S01]  /*1ac0*/  IADD3 R3, PT, PT, R0, 0x200, RZ ;  /* 0x0000020000037810 */ /* 0x000fe20007ffe0ff */
[----:B0-----:R-:W-:-:S11]  /*1ad0*/  DMUL R10, R10, UR4 ;  /* 0x000000040a0a7c28 */ /* 0x001fd60008000000 */
.L_x_459:
[----:B0-----:R-:W-:Y:S05]  /*1ae0*/  BSYNC.RECONVERGENT B1 ;  /* 0x0000000000017941 */ /* 0x001fea0003800200 */
.L_x_458:
[----:B------:R-:W0:Y:S01]  /*1af0*/  LDCU UR11, c[0x0][0x390] ;  /* 0x00007200ff0b77ac */ /* 0x000e220008000800 */
[----:B------:R-:W-:Y:S01]  /*1b00*/  BSSY.RECONVERGENT B1, `(.L_x_481) ;  /* 0x000019e000017945 */ /* 0x000fe20003800200 */
[----:B------:R-:W1:Y:S01]  /*1b10*/  LDCU.64 UR4, c[0x0][0x3b0] ;  /* 0x00007600ff0477ac */ /* 0x000e620008000a00 */
[----:B------:R-:W2:Y:S01]  /*1b20*/  LDCU UR10, c[0x0][0x390] ;  /* 0x00007200ff0a77ac */ /* 0x000ea20008000800 */
[----:B------:R-:W3:Y:S01]  /*1b30*/  LDCU.64 UR6, c[0x4][0x160] ;  /* 0x01002c00ff0677ac */ /* 0x000ee20008000a00 */
[----:B0-----:R-:W-:-:S05]  /*1b40*/  IMAD.U32 R8, RZ, RZ, UR11 ;  /* 0x0000000bff087e24 */ /* 0x001fca000f8e00ff */
[----:B------:R-:W-:-:S13]  /*1b50*/  ISETP.GE.U32.AND P0, PT, R3, R8, PT ;  /* 0x000000080300720c */ /* 0x000fda0003f06070 */
[----:B-123--:R-:W-:Y:S05]  /*1b60*/  @P0 BRA `(.L_x_482) ;  /* 0x00000018005c0947 */ /* 0x00efea0003800000 */
[----:B------:R-:W0:Y:S01]  /*1b70*/  LDC.64 R4, c[0x0][0x3a8] ;  /* 0x0000ea00ff047b82 */ /* 0x000e220000000a00 */
[----:B------:R-:W1:Y:S02]  /*1b80*/  LDCU UR11, c[0x0][0x380] ;  /* 0x00007000ff0b77ac */ /* 0x000e640008000800 */
[----:B-1----:R-:W-:-:S07]  /*1b90*/  VIADD R2, R3, UR11 ;  /* 0x0000000b03027c36 */ /* 0x002fce0008000000 */
.L_x_504:
[----:B------:R-:W0:Y:S01]  /*1ba0*/  I2F.F64 R6, R2 ;  /* 0x0000000200067312 */ /* 0x000e220000201c00 */
[----:B------:R-:W-:Y:S01]  /*1bb0*/  IMAD.MOV.U32 R16, RZ, RZ, 0x652b82fe ;  /* 0x652b82feff107424 */ /* 0x000fe200078e00ff */
[----:B------:R-:W-:Y:S01]  /*1bc0*/  UMOV UR12, 0x3b39803f ;  /* 0x3b39803f000c7882 */ /* 0x000fe20000000000 */
[----:B------:R-:W-:Y:S01]  /*1bd0*/  IMAD.MOV.U32 R17, RZ, RZ, 0x3ff71547 ;  /* 0x3ff71547ff117424 */ /* 0x000fe200078e00ff */
[----:B------:R-:W-:Y:S01]  /*1be0*/  UMOV UR13, 0x3c7abc9e ;  /* 0x3c7abc9e000d7882 */ /* 0x000fe20000000000 */
[----:B------:R-:W-:Y:S01]  /*1bf0*/  IMAD.MOV.U32 R8, RZ, RZ, -0x105c611 ;  /* 0xfefa39efff087424 */ /* 0x000fe200078e00ff */
[----:B------:R-:W-:Y:S01]  /*1c00*/  BSSY.RECONVERGENT B2, `(.L_x_483) ;  /* 0x0000041000027945 */ /* 0x000fe20003800200 */
[----:B------:R-:W-:Y:S01]  /*1c10*/  IMAD.MOV.U32 R9, RZ, RZ, 0x3fe62e42 ;  /* 0x3fe62e42ff097424 */ /* 0x000fe200078e00ff */
        /* <DEDUP_REMOVED lines=59> */
[----:B------:R-:W-:Y:S02]  /*1fd0*/  @!P1 LEA R21, R16, 0x3ff00000, 0x14 ;  /* 0x3ff0000010159811 */ /* 0x000fe400078ea0ff */
[----:B------:R-:W-:Y:S01]  /*1fe0*/  @!P1 MOV R16, R20 ;  /* 0x0000001400109202 */ /* 0x000fe20000000f00 */
[----:B------:R-:W-:-:S06]  /*1ff0*/  @!P1 IMAD.MOV.U32 R20, RZ, RZ, RZ ;  /* 0x000000ffff149224 */ /* 0x000fcc00078e00ff */
[----:B------:R-:W-:-:S11]  /*2000*/  @!P1 DMUL R12, R16, R20 ;  /* 0x00000014100c9228 */ /* 0x000fd60000000000 */
.L_x_484:
[----:B------:R-:W-:Y:S05]  /*2010*/  BSYNC.RECONVERGENT B2 ;  /* 0x0000000000027941 */ /* 0x000fea0003800200 */
.L_x_483:
        /* <DEDUP_REMOVED lines=9> */
[----:B------:R-:W-:Y:S01]  /*20b0*/  IMAD.MOV.U32 R27, RZ, RZ, 0x3ed0ee25 ;  /* 0x3ed0ee25ff1b7424 */ /* 0x000fe200078e00ff */
[----:B------:R-:W-:Y:S01]  /*20c0*/  UMOV UR13, 0x3eb1380b ;  /* 0x3eb1380b000d7882 */ /* 0x000fe20000000000 */
[----:B------:R-:W-:Y:S01]  /*20d0*/  UMOV UR14, 0x80000000 ;  /* 0x80000000000e7882 */ /* 0x000fe20000000000 */
[----:B------:R-:W-:Y:S01]  /*20e0*/  ISETP.GE.U32.AND P0, PT, R23, 0x3ff6a09f, PT ;  /* 0x3ff6a09f1700780c */ /* 0x000fe20003f06070 */
[----:B------:R-:W-:-:S12]  /*20f0*/  UMOV UR15, 0x43300000 ;  /* 0x43300000000f7882 */ /* 0x000fd80000000000 */
        /* <DEDUP_REMOVED lines=52> */
.L_x_486:
[----:B------:R-:W-:Y:S01]  /*2440*/  IMAD.MOV.U32 R8, RZ, RZ, 0x0 ;  /* 0x00000000ff087424 */ /* 0x000fe200078e00ff */
[----:B------:R-:W-:Y:S01]  /*2450*/  LOP3.LUT P0, RZ, R19, 0x7fffffff, RZ, 0xc0, !PT ;  /* 0x7fffffff13ff7812 */ /* 0x000fe2000780c0ff */
[----:B------:R-:W-:-:S06]  /*2460*/  IMAD.MOV.U32 R9, RZ, RZ, 0x7ff00000 ;  /* 0x7ff00000ff097424 */ /* 0x000fcc00078e00ff */
[----:B------:R-:W-:-:S10]  /*2470*/  DFMA R8, R18, R8, +INF ;  /* 0x7ff000001208742b */ /* 0x000fd40000000008 */
[----:B------:R-:W-:Y:S02]  /*2480*/  FSEL R8, R8, RZ, P0 ;  /* 0x000000ff08087208 */ /* 0x000fe40000000000 */
[----:B------:R-:W-:-:S07]  /*2490*/  FSEL R9, R9, -QNAN , P0 ;  /* 0xfff0000009097808 */ /* 0x000fce0000000000 */
.L_x_487:
[----:B------:R-:W-:Y:S05]  /*24a0*/  BSYNC.RECONVERGENT B2 ;  /* 0x0000000000027941 */ /* 0x000fea0003800200 */
.L_x_485:
        /* <DEDUP_REMOVED lines=26> */
[----:B------:R-:W-:Y:S02]  /*2650*/  IMAD.MOV.U32 R28, RZ, RZ, R18 ;  /* 0x000000ffff1c7224 */ /* 0x000fe400078e0012 */
[----:B------:R-:W-:-:S07]  /*2660*/  IMAD.MOV.U32 R29, RZ, RZ, R19 ;  /* 0x000000ffff1d7224 */ /* 0x000fce00078e0013 */
.L_x_489:
[----:B------:R-:W-:Y:S05]  /*2670*/  BSYNC.RECONVERGENT B4 ;  /* 0x0000000000047941 */ /* 0x000fea0003800200 */
.L_x_488:
[----:B------:R-:W-:-:S05]  /*2680*/  IMAD.SHL.U32 R9, R8, 0x40, RZ ;  /* 0x0000004008097824 */ /* 0x000fca00078e00ff */
[----:B------:R-:W-:-:S04]  /*2690*/  LOP3.LUT R9, R9, 0x40, RZ, 0xc0, !PT ;  /* 0x0000004009097812 */ /* 0x000fc800078ec0ff */
[----:B------:R-:W-:-:S04]  /*26a0*/  IADD3 R32, P0, PT, R9, UR6, RZ ;  /* 0x0000000609207c10 */ /* 0x000fc8000ff1e0ff */
[----:B------:R-:W-:-:S05]  /*26b0*/  IADD3.X R33, PT, PT, RZ, UR7, RZ, P0, !PT ;  /* 0x00000007ff217c10 */ /* 0x000fca00087fe4ff */
        /* <DEDUP_REMOVED lines=48> */
[----:B------:R-:W-:-:S07]  /*29c0*/  IMAD.MOV.U32 R19, RZ, RZ, R13 ;  /* 0x000000ffff137224 */ /* 0x000fce00078e000d */
.L_x_491:
[----:B------:R-:W-:Y:S05]  /*29d0*/  BSYNC.RECONVERGENT B3 ;  /* 0x0000000000037941 */ /* 0x000fea0003800200 */
.L_x_490:
        /* <DEDUP_REMOVED lines=12> */
.L_x_493:
[----:B------:R-:W-:Y:S05]  /*2aa0*/  BSYNC.RECONVERGENT B2 ;  /* 0x0000000000027941 */ /* 0x000fea0003800200 */
.L_x_492:
        /* <DEDUP_REMOVED lines=15> */
.L_x_495:
[----:B------:R-:W-:Y:S05]  /*2ba0*/  BSYNC.RECONVERGENT B2 ;  /* 0x0000000000027941 */ /* 0x000fea0003800200 */
.L_x_494:
        /* <DEDUP_REMOVED lines=25> */
[----:B------:R-:W-:Y:S01]  /*2d40*/  IMAD.MOV.U32 R24, RZ, RZ, R18 ;  /* 0x000000ffff187224 */ /* 0x000fe200078e0012 */
[----:B------:R-:W-:-:S07]  /*2d50*/  MOV R25, R19 ;  /* 0x0000001300197202 */ /* 0x000fce0000000f00 */
.L_x_499:
[----:B------:R-:W-:Y:S05]  /*2d60*/  BSYNC.RECONVERGENT B5 ;  /* 0x0000000000057941 */ /* 0x000fea0003800200 */
.L_x_498:
[----:B------:R-:W-:-:S07]  /*2d70*/  VIADD R26, R20, 0x1 ;  /* 0x00000001141a7836 */ /* 0x000fce0000000000 */
.L_x_497:
[----:B------:R-:W-:Y:S05]  /*2d80*/  BSYNC.RECONVERGENT B4 ;  /* 0x0000000000047941 */ /* 0x000fea0003800200 */
.L_x_496:
        /* <DEDUP_REMOVED lines=78> */
.L_x_501:
[----:B------:R-:W-:Y:S05]  /*3270*/  BSYNC.RECONVERGENT B2 ;  /* 0x0000000000027941 */ /* 0x000fea0003800200 */
.L_x_500:
        /* <DEDUP_REMOVED lines=31> */
.L_x_503:
[----:B------:R-:W-:Y:S05]  /*3470*/  BSYNC.RECONVERGENT B3 ;  /* 0x0000000000037941 */ /* 0x000fea0003800200 */
.L_x_502:
[----:B------:R-:W-:Y:S01]  /*3480*/  IMAD.U32 R8, RZ, RZ, UR10 ;  /* 0x0000000aff087e24 */ /* 0x000fe2000f8e00ff */
[----:B------:R-:W-:Y:S01]  /*3490*/  IADD3 R3, PT, PT, R3, 0x200, RZ ;  /* 0x0000020003037810 */ /* 0x000fe20007ffe0ff */
[----:B------:R-:W-:Y:S01]  /*34a0*/  DFMA R10, R6, UR4, R10 ;  /* 0x00000004060a7c2b */ /* 0x000fe2000800000a */
[----:B------:R-:W-:Y:S02]  /*34b0*/  VIADD R2, R2, 0x200 ;  /* 0x0000020002027836 */ /* 0x000fe40000000000 */
[----:B------:R-:W-:-:S13]  /*34c0*/  ISETP.GE.AND P0, PT, R3, R8, PT ;  /* 0x000000080300720c */ /* 0x000fda0003f06270 */
[----:B------:R-:W-:Y:S05]  /*34d0*/  @!P0 BRA `(.L_x_504) ;  /* 0xffffffe400b08947 */ /* 0x000fea000383ffff */
.L_x_482:
[----:B------:R-:W-:Y:S05]  /*34e0*/  BSYNC.RECONVERGENT B1 ;  /* 0x0000000000017941 */ /* 0x000fea0003800200 */
.L_x_481:
[----:B------:R-:W0:Y:S01]  /*34f0*/  LDCU UR6, c[0x0][0x394] ;  /* 0x00007280ff0677ac */ /* 0x000e220008000800 */
[----:B------:R-:W-:Y:S01]  /*3500*/  ISETP.GE.U32.AND P0, PT, R8, 0x200, PT ;  /* 0x000002000800780c */ /* 0x000fe20003f06070 */
[----:B0-----:R-:W-:-:S05]  /*3510*/  IMAD.U32 R2, RZ, RZ, UR6 ;  /* 0x00000006ff027e24 */ /* 0x001fca000f8e00ff */
[----:B------:R-:W-:-:S13]  /*3520*/  ISETP.GE.AND.EX P0, PT, R2, RZ, PT, P0 ;  /* 0x000000ff0200720c */ /* 0x000fda0003f06300 */
        /* <DEDUP_REMOVED lines=25> */
[----:B------:R-:W-:Y:S01]  /*36c0*/  @!P1 SHF.R.U32.HI R6, RZ, 0x2, R0 ;  /* 0x00000002ff069819 */ /* 0x000fe20000011600 */
[----:B------:R-:W0:Y:S02]  /*36d0*/  SHFL.DOWN PT, R3, R9, 0x8, 0x1f ;  /* 0x09001f0009037f89 */ /* 0x000e2400000e0000 */
[----:B0-----:R-:W-:-:S10]  /*36e0*/  DADD R2, R2, R8 ;  /* 0x0000000002027229 */ /* 0x001fd40000000008 */
[----:B------:R-:W-:Y:S02]  /*36f0*/  FSEL R4, R8, R2, P0 ;  /* 0x0000000208047208 */ /* 0x000fe40000000000 */
[----:B------:R-:W-:Y:S02]  /*3700*/  FSEL R5, R9, R3, P0 ;  /* 0x0000000309057208 */ /* 0x000fe40000000000 */
[----:B-1----:R-:W-:Y:S01]  /*3710*/  @!P1 LEA R9, R10, R7, 0x18 ;  /* 0x000000070a099211 */ /* 0x002fe200078ec0ff */
[----:B------:R-:W-:Y:S01]  /*3720*/  SHFL.DOWN PT, R2, R4, 0x10, 0x1f ;  /* 0x0a001f0004027f89 */ /* 0x000fe200000e0000 */
[----:B------:R-:W-:Y:S02]  /*3730*/  @!P1 LOP3.LUT R8, R6, 0xf8, RZ, 0xc0, !PT ;  /* 0x000000f806089812 */ /* 0x000fe400078ec0ff */
[----:B------:R-:W-:Y:S01]  /*3740*/  ISETP.GT.AND P0, PT, R12, 0xf, PT ;  /* 0x0000000f0c00780c */ /* 0x000fe20003f04270 */
[----:B------:R-:W0:Y:S02]  /*3750*/  SHFL.DOWN PT, R3, R5, 0x10, 0x1f ;  /* 0x0a001f0005037f89 */ /* 0x000e2400000e0000 */
[----:B------:R-:W-:Y:S01]  /*3760*/  @!P1 IMAD.IADD R9, R8, 0x1, R9 ;  /* 0x0000000108099824 */ /* 0x000fe200078e0209 */
[----:B0-----:R-:W-:-:S07]  /*3770*/  DADD R6, R2, R4 ;  /* 0x0000000002067229 */ /* 0x001fce0000000004 */
[----:B------:R0:W-:Y:S01]  /*3780*/  @!P1 STS.64 [R9+0x10], R6 ;  /* 0x0000100609009388 */ /* 0x0001e20000000a00 */
[----:B------:R-:W-:Y:S01]  /*3790*/  BAR.SYNC.DEFER_BLOCKING 0x0 ;  /* 0x0000000000007b1d */ /* 0x000fe20000010000 */
[----:B------:R-:W-:Y:S02]  /*37a0*/  ISETP.NE.AND P1, PT, R0, RZ, PT ;  /* 0x000000ff0000720c */ /* 0x000fe40003f25270 */
[----:B------:R-:W-:Y:S02]  /*37b0*/  FSEL R2, R4, R6, P0 ;  /* 0x0000000604027208 */ /* 0x000fe40000000000 */
[----:B------:R-:W-:-:S09]  /*37c0*/  FSEL R3, R5, R7, P0 ;  /* 0x0000000705037208 */ /* 0x000fd20000000000 */
[----:B0-----:R-:W-:Y:S05]  /*37d0*/  @P1 BRA `(.L_x_506) ;  /* 0x0000019400281947 */ /* 0x001fea0003800000 */
[----:B------:R-:W0:Y:S01]  /*37e0*/  S2UR UR5, SR_CgaCtaId ;  /* 0x00000000000579c3 */ /* 0x000e220000008800 */
[----:B------:R-:W-:Y:S02]  /*37f0*/  UMOV UR4, 0x400 ;  /* 0x0000040000047882 */ /* 0x000fe40000000000 */
[----:B0-----:R-:W-:-:S09]  /*3800*/  ULEA UR4, UR5, UR4, 0x18 ;  /* 0x0000000405047291 */ /* 0x001fd2000f8ec0ff */
[----:B------:R-:W0:Y:S04]  /*3810*/  LDS.64 R4, [UR4+0x18] ;  /* 0x00001804ff047984 */ /* 0x000e280008000a00 */
[----:B------:R-:W1:Y:S04]  /*3820*/  LDS.128 R8, [UR4+0x20] ;  /* 0x00002004ff087984 */ /* 0x000e680008000c00 */
[----:B------:R-:W2:Y:S04]  /*3830*/  LDS.128 R12, [UR4+0x30] ;  /* 0x00003004ff0c7984 */ /* 0x000ea80008000c00 */
[----:B------:R-:W3:Y:S01]  /*3840*/  LDS.128 R16, [UR4+0x40] ;  /* 0x00004004ff107984 */ /* 0x000ee20008000c00 */
[----:B0-----:R-:W-:-:S08]  /*3850*/  DADD R4, R2, R4 ;  /* 0x0000000002047229 */ /* 0x001fd00000000004 */
[----:B-1----:R-:W-:-:S08]  /*3860*/  DADD R4, R4, R8 ;  /* 0x0000000004047229 */ /* 0x002fd00000000008 */
[----:B------:R-:W-:Y:S01]  /*3870*/  DADD R4, R4, R10 ;  /* 0x0000000004047229 */ /* 0x000fe2000000000a */
[----:B------:R-:W0:Y:S07]  /*3880*/  LDS.128 R8, [UR4+0x50] ;  /* 0x00005004ff087984 */ /* 0x000e2e0008000c00 */
[----:B--2---:R-:W-:-:S08]  /*3890*/  DADD R4, R4, R12 ;  /* 0x0000000004047229 */ /* 0x004fd0000000000c */
[----:B------:R-:W-:Y:S01]  /*38a0*/  DADD R4, R4, R14 ;  /* 0x0000000004047229 */ /* 0x000fe2000000000e */
[----:B------:R-:W1:Y:S07]  /*38b0*/  LDS.128 R12, [UR4+0x60] ;  /* 0x00006004ff0c7984 */ /* 0x000e6e0008000c00 */
[----:B---3--:R-:W-:-:S08]  /*38c0*/  DADD R4, R4, R16 ;  /* 0x0000000004047229 */ /* 0x008fd00000000010 */
[----:B------:R-:W-:Y:S01]  /*38d0*/  DADD R4, R4, R18 ;  /* 0x0000000004047229 */ /* 0x000fe20000000012 */
[----:B------:R-:W2:Y:S07]  /*38e0*/  LDS.128 R16, [UR4+0x70] ;  /* 0x00007004ff107984 */ /* 0x000eae0008000c00 */
[----:B0-----:R-:W-:-:S08]  /*38f0*/  DADD R4, R4, R8 ;  /* 0x0000000004047229 */ /* 0x001fd00000000008 */
[----:B------:R-:W-:Y:S01]  /*3900*/  DADD R4, R4, R10 ;  /* 0x0000000004047229 */ /* 0x000fe2000000000a */
[----:B------:R-:W0:Y:S07]  /*3910*/  LDS.128 R8, [UR4+0x80] ;  /* 0x00008004ff087984 */ /* 0x000e2e0008000c00 */
[----:B-1----:R-:W-:-:S08]  /*3920*/  DADD R4, R4, R12 ;  /* 0x0000000004047229 */ /* 0x002fd0000000000c */
[----:B------:R-:W-:-:S08]  /*3930*/  DADD R4, R4, R14 ;  /* 0x0000000004047229 */ /* 0x000fd0000000000e */
[----:B--2---:R-:W-:-:S08]  /*3940*/  DADD R4, R4, R16 ;  /* 0x0000000004047229 */ /* 0x004fd00000000010 */
[----:B------:R-:W-:-:S08]  /*3950*/  DADD R4, R4, R18 ;  /* 0x0000000004047229 */ /* 0x000fd00000000012 */
[----:B0-----:R-:W-:-:S08]  /*3960*/  DADD R4, R4, R8 ;  /* 0x0000000004047229 */ /* 0x001fd00000000008 */
[----:B------:R-:W-:Y:S01]  /*3970*/  DADD R2, R4, R10 ;  /* 0x0000000004027229 */ /* 0x000fe2000000000a */
[----:B------:R-:W-:Y:S10]  /*3980*/  BRA `(.L_x_506) ;  /* 0x0000019000bc7947 */ /* 0x000ff40003800000 */
.L_x_505:
[----:B------:R-:W-:Y:S01]  /*3990*/  LOP3.LUT R2, R0, 0x3e0, RZ, 0xc0, !PT ;  /* 0x000003e000027812 */ /* 0x000fe200078ec0ff */
[----:B------:R-:W0:Y:S03]  /*39a0*/  S2R R12, SR_LANEID ;  /* 0x00000000000c7919 */ /* 0x000e260000000000 */
[----:B------:R-:W-:Y:S01]  /*39b0*/  LOP3.LUT R5, RZ, R2, RZ, 0x33, !PT ;  /* 0x00000002ff057212 */ /* 0x000fe200078e33ff */
[----:B------:R-:W-:-:S04]  /*39c0*/  VIADD R3, R2, 0x20 ;  /* 0x0000002002037836 */ /* 0x000fc80000000000 */
[----:B------:R-:W-:Y:S01]  /*39d0*/  IMAD.IADD R5, R5, 0x1, R8 ;  /* 0x0000000105057824 */ /* 0x000fe200078e0208 */
[----:B------:R-:W-:-:S04]  /*39e0*/  ISETP.GT.AND P0, PT, R3, R8, PT ;  /* 0x000000080300720c */ /* 0x000fc80003f04270 */
[----:B------:R-:W-:-:S05]  /*39f0*/  SEL R9, R5, 0x1f, P0 ;  /* 0x0000001f05097807 */ /* 0x000fca0000000000 */
[----:B------:R-:W-:Y:S04]  /*3a00*/  SHFL.DOWN PT, R2, R10, 0x1, R9 ;  /* 0x082000000a027989 */ /* 0x000fe800000e0009 */
[----:B------:R-:W1:Y:S01]  /*3a10*/  SHFL.DOWN PT, R3, R11, 0x1, R9 ;  /* 0x082000000b037989 */ /* 0x000e6200000e0009 */
[C---:B0-----:R-:W-:Y:S01]  /*3a20*/  ISETP.GE.AND P0, PT, R12.reuse, R9, PT ;  /* 0x000000090c00720c */ /* 0x041fe20003f06270 */
[C---:B------:R-:W-:Y:S01]  /*3a30*/  VIADD R6, R12.reuse, 0x2 ;  /* 0x000000020c067836 */ /* 0x040fe20000000000 */
[----:B------:R-:W-:Y:S01]  /*3a40*/  ISETP.NE.AND P1, PT, R12, RZ, PT ;  /* 0x000000ff0c00720c */ /* 0x000fe20003f25270 */
[----:B-1----:R-:W-:-:S10]  /*3a50*/  DADD R2, R2, R10 ;  /* 0x0000000002027229 */ /* 0x002fd4000000000a */
[----:B------:R-:W-:Y:S01]  /*3a60*/  FSEL R4, R2, R10, !P0 ;  /* 0x0000000a02047208 */ /* 0x000fe20004000000 */
[----:B------:R-:W-:Y:S01]  /*3a70*/  VIADD R10, R12, 0x4 ;  /* 0x000000040c0a7836 */ /* 0x000fe20000000000 */
[----:B------:R-:W-:Y:S02]  /*3a80*/  FSEL R5, R3, R11, !P0 ;  /* 0x0000000b03057208 */ /* 0x000fe40004000000 */
[----:B------:R-:W-:Y:S01]  /*3a90*/  ISETP.GT.AND P0, PT, R6, R9, PT ;  /* 0x000000090600720c */ /* 0x000fe20003f04270 */
[----:B------:R-:W-:Y:S04]  /*3aa0*/  SHFL.DOWN PT, R2, R4, 0x2, R9 ;  /* 0x0840000004027989 */ /* 0x000fe800000e0009 */
[----:B------:R-:W0:Y:S01]  /*3ab0*/  SHFL.DOWN PT, R3, R5, 0x2, R9 ;  /* 0x0840000005037989 */ /* 0x000e2200000e0009 */
        /* <DEDUP_REMOVED lines=8> */
[----:B-1----:R-:W-:Y:S01]  /*3b40*/  @!P1 LEA R10, R11, R10, 0x18 ;  /* 0x0000000a0b0a9211 */ /* 0x002fe200078ec0ff */
[----:B0-----:R-:W-:-:S10]  /*3b50*/  DADD R2, R2, R6 ;  /* 0x0000000002027229 */ /* 0x001fd40000000006 */
[----:B------:R-:W-:Y:S01]  /*3b60*/  FSEL R4, R6, R2, P0 ;  /* 0x0000000206047208 */ /* 0x000fe20000000000 */
[----:B------:R-:W-:Y:S01]  /*3b70*/  VIADD R6, R12, 0x8 ;  /* 0x000000080c067836 */ /* 0x000fe20000000000 */
[----:B------:R-:W-:-:S03]  /*3b80*/  FSEL R5, R7, R3, P0 ;  /* 0x0000000307057208 */ /* 0x000fc60000000000 */
[----:B------:R-:W-:Y:S01]  /*3b90*/  SHFL.DOWN PT, R2, R4, 0x8, R9 ;  /* 0x0900000004027989 */ /* 0x000fe200000e0009 */
[----:B------:R-:W-:-:S03]  /*3ba0*/  ISETP.GT.AND P0, PT, R6, R9, PT ;  /* 0x000000090600720c */ /* 0x000fc60003f04270 */
[----:B------:R-:W0:Y:S02]  /*3bb0*/  SHFL.DOWN PT, R3, R5, 0x8, R9 ;  /* 0x0900000005037989 */ /* 0x000e2400000e0009 */
[----:B0-----:R-:W-:-:S10]  /*3bc0*/  DADD R2, R2, R4 ;  /* 0x0000000002027229 */ /* 0x001fd40000000004 */
[----:B------:R-:W-:Y:S01]  /*3bd0*/  FSEL R6, R4, R2, P0 ;  /* 0x0000000204067208 */ /* 0x000fe20000000000 */
[----:B------:R-:W-:Y:S01]  /*3be0*/  VIADD R4, R12, 0x10 ;  /* 0x000000100c047836 */ /* 0x000fe20000000000 */
[----:B------:R-:W-:Y:S02]  /*3bf0*/  FSEL R7, R5, R3, P0 ;  /* 0x0000000305077208 */ /* 0x000fe40000000000 */
[----:B------:R-:W-:Y:S01]  /*3c00*/  @!P1 SHF.R.U32.HI R5, RZ, 0x2, R0 ;  /* 0x00000002ff059819 */ /* 0x000fe20000011600 */
[----:B------:R-:W-:Y:S01]  /*3c10*/  SHFL.DOWN PT, R2, R6, 0x10, R9 ;  /* 0x0a00000006027989 */ /* 0x000fe200000e0009 */
[----:B------:R-:W-:Y:S02]  /*3c20*/  ISETP.GT.AND P0, PT, R4, R9, PT ;  /* 0x000000090400720c */ /* 0x000fe40003f04270 */
[----:B------:R-:W-:Y:S01]  /*3c30*/  @!P1 LOP3.LUT R5, R5, 0xf8, RZ, 0xc0, !PT ;  /* 0x000000f805059812 */ /* 0x000fe200078ec0ff */
[----:B------:R-:W0:Y:S04]  /*3c40*/  SHFL.DOWN PT, R3, R7, 0x10, R9 ;  /* 0x0a00000007037989 */ /* 0x000e2800000e0009 */
[----:B------:R-:W-:Y:S01]  /*3c50*/  @!P1 IMAD.IADD R5, R5, 0x1, R10 ;  /* 0x0000000105059824 */ /* 0x000fe200078e020a */
[----:B0-----:R-:W-:-:S10]  /*3c60*/  DADD R2, R2, R6 ;  /* 0x0000000002027229 */ /* 0x001fd40000000006 */
[----:B------:R-:W-:Y:S02]  /*3c70*/  FSEL R2, R6, R2, P0 ;  /* 0x0000000206027208 */ /* 0x000fe40000000000 */
[----:B------:R-:W-:-:S05]  /*3c80*/  FSEL R3, R7, R3, P0 ;  /* 0x0000000307037208 */ /* 0x000fca0000000000 */
[----:B------:R0:W-:Y:S01]  /*3c90*/  @!P1 STS.64 [R5+0x10], R2 ;  /* 0x0000100205009388 */ /* 0x0001e20000000a00 */
[----:B------:R-:W-:Y:S01]  /*3ca0*/  BAR.SYNC.DEFER_BLOCKING 0x0 ;  /* 0x0000000000007b1d */ /* 0x000fe20000010000 */
[----:B------:R-:W-:-:S13]  /*3cb0*/  ISETP.NE.AND P1, PT, R0, RZ, PT ;  /* 0x000000ff0000720c */ /* 0x000fda0003f25270 */
[----:B0-----:R-:W-:Y:S05]  /*3cc0*/  @P1 BRA `(.L_x_506) ;  /* 0x0000018c00ec1947 */ /* 0x001fea0003800000 */
[----:B------:R-:W0:Y:S01]  /*3cd0*/  S2UR UR5, SR_CgaCtaId ;  /* 0x00000000000579c3 */ /* 0x000e220000008800 */
[----:B------:R-:W-:Y:S01]  /*3ce0*/  UMOV UR4, 0x400 ;  /* 0x0000040000047882 */ /* 0x000fe20000000000 */
[----:B------:R-:W-:Y:S01]  /*3cf0*/  IMAD.U32 R0, RZ, RZ, UR6 ;  /* 0x00000006ff007e24 */ /* 0x000fe2000f8e00ff */
[----:B------:R-:W-:-:S04]  /*3d00*/  ISETP.GT.U32.AND P0, PT, R8, 0x20, PT ;  /* 0x000000200800780c */ /* 0x000fc80003f04070 */
[----:B------:R-:W-:Y:S01]  /*3d10*/  ISETP.GT.AND.EX P0, PT, R0, RZ, PT, P0 ;  /* 0x000000ff0000720c */ /* 0x000fe20003f04300 */
[----:B0-----:R-:W-:-:S09]  /*3d20*/  ULEA UR4, UR5, UR4, 0x18 ;  /* 0x0000000405047291 */ /* 0x001fd2000f8ec0ff */
[----:B------:R-:W0:Y:S04]  /*3d30*/  LDS.64 R4, [UR4+0x18] ;  /* 0x00001804ff047984 */ /* 0x000e280008000a00 */
[----:B------:R-:W1:Y:S01]  /*3d40*/  LDS.128 R12, [UR4+0x20] ;  /* 0x00002004ff0c7984 */ /* 0x000e620008000c00 */
[----:B0-----:R-:W-:-:S10]  /*3d50*/  DADD R4, R2, R4 ;  /* 0x0000000002047229 */ /* 0x001fd40000000004 */
[----:B------:R-:W-:Y:S02]  /*3d60*/  FSEL R2, R4, R2, P0 ;  /* 0x0000000204027208 */ /* 0x000fe40000000000 */
[----:B------:R-:W-:Y:S02]  /*3d70*/  FSEL R3, R5, R3, P0 ;  /* 0x0000000305037208 */ /* 0x000fe40000000000 */
[----:B------:R-:W0:Y:S01]  /*3d80*/  LDS.128 R4, [UR4+0x30] ;  /* 0x00003004ff047984 */ /* 0x000e220008000c00 */
[----:B------:R-:W-:-:S03]  /*3d90*/  ISETP.GT.U32.AND P0, PT, R8, 0x40, PT ;  /* 0x000000400800780c */ /* 0x000fc60003f04070 */
[----:B-1----:R-:W-:Y:S01]  /*3da0*/  DADD R12, R12, R2 ;  /* 0x000000000c0c7229 */ /* 0x002fe20000000002 */
[----:B------:R-:W-:-:S09]  /*3db0*/  ISETP.GT.AND.EX P0, PT, R0, RZ, PT, P0 ;  /* 0x000000ff0000720c */ /* 0x000fd20003f04300 */
[----:B------:R-:W-:Y:S02]  /*3dc0*/  FSEL R2, R12, R2, P0 ;  /* 0x000000020c027208 */ /* 0x000fe40000000000 */
[----:B------:R-:W-:Y:S02]  /*3dd0*/  FSEL R3, R13, R3, P0 ;  /* 0x000000030d037208 */ /* 0x000fe40000000000 */
[----:B------:R-:W-:-:S04]  /*3de0*/  ISETP.GT.U32.AND P0, PT, R8, 0x60, PT ;  /* 0x000000600800780c */ /* 0x000fc80003f04070 */
[----:B------:R-:W-:Y:S01]  /*3df0*/  DADD R14, R2, R14 ;  /* 0x00000000020e7229 */ /* 0x000fe2000000000e */
[----:B------:R-:W-:-:S09]  /*3e00*/  ISETP.GT.AND.EX P0, PT, R0, RZ, PT, P0 ;  /* 0x000000ff0000720c */ /* 0x000fd20003f04300 */
[----:B------:R-:W-:Y:S02]  /*3e10*/  FSEL R2, R14, R2, P0 ;  /* 0x000000020e027208 */ /* 0x000fe40000000000 */
[----:B------:R-:W-:Y:S02]  /*3e20*/  FSEL R3, R15, R3, P0 ;  /* 0x000000030f037208 */ /* 0x000fe40000000000 */
[----:B------:R-:W1:Y:S01]  /*3e30*/  LDS.128 R12, [UR4+0x40] ;  /* 0x00004004ff0c7984 */ /* 0x000e620008000c00 */
[----:B------:R-:W-:-:S03]  /*3e40*/  ISETP.GT.U32.AND P0, PT, R8, 0x80, PT ;  /* 0x000000800800780c */ /* 0x000fc60003f04070 */
[----:B0-----:R-:W-:Y:S01]  /*3e50*/  DADD R4, R4, R2 ;  /* 0x0000000004047229 */ /* 0x001fe20000000002 */
        /* <DEDUP_REMOVED lines=52> */
[----:B------:R-:W-:-:S04]  /*41a0*/  ISETP.GT.U32.AND P0, PT, R8, 0x1c0, PT ;  /* 0x000001c00800780c */ /* 0x000fc80003f04070 */
        /* <DEDUP_REMOVED lines=8> */
[----:B------:R-:W-:Y:S01]  /*4230*/  FSEL R3, R15, R3, P0 ;  /* 0x000000030f037208 */ /* 0x000fe20000000000 */
[----:B------:R-:W-:Y:S06]  /*4240*/  BRA `(.L_x_506) ;  /* 0x00000188008c7947 */ /* 0x000fec0003800000 */
.L_x_457:
[----:B------:R-:W1:Y:S01]  /*4250*/  S2R R12, SR_TID.X ;  /* 0x00000000000c7919 */ /* 0x000e620000002100 */
[----:B------:R-:W1:Y:S01]  /*4260*/  LDCU UR4, c[0x0][0x380] ;  /* 0x00007000ff0477ac */ /* 0x000e620008000800 */
[----:B------:R-:W2:Y:S01]  /*4270*/  LDC.64 R4, c[0x0][0x3a8] ;  /* 0x0000ea00ff047b82 */ /* 0x000ea20000000a00 */
[----:B------:R-:W-:Y:S01]  /*4280*/  IMAD.MOV.U32 R6, RZ, RZ, 0x652b82fe ;  /* 0x652b82feff067424 */ /* 0x000fe200078e00ff */
[----:B------:R-:W-:Y:S01]  /*4290*/  BSSY.RECONVERGENT B1, `(.L_x_507) ;  /* 0x0000047000017945 */ /* 0x000fe20003800200 */
[----:B------:R-:W-:Y:S01]  /*42a0*/  IMAD.MOV.U32 R7, RZ, RZ, 0x3ff71547 ;  /* 0x3ff71547ff077424 */ /* 0x000fe200078e00ff */
[----:B------:R-:W-:Y:S01]  /*42b0*/  UMOV UR6, 0x3b39803f ;  /* 0x3b39803f00067882 */ /* 0x000fe20000000000 */
[----:B------:R-:W-:Y:S01]  /*42c0*/  UMOV UR7, 0x3c7abc9e ;  /* 0x3c7abc9e00077882 */ /* 0x000fe20000000000 */
[----:B-1----:R-:W-:Y:S01]  /*42d0*/  VIADD R11, R12, UR4 ;  /* 0x000000040c0b7c36 */ /* 0x002fe20008000000 */
[----:B------:R-:W2:Y:S03]  /*42e0*/  LDCU.64 UR4, c[0x0][0x3b0] ;  /* 0x00007600ff0477ac */ /* 0x000ea60008000a00 */
[----:B------:R-:W2:Y:S02]  /*42f0*/  I2F.F64 R2, R11 ;  /* 0x0000000b00027312 */ /* 0x000ea40000201c00 */
[----:B--2---:R-:W-:Y:S01]  /*4300*/  DFMA R2, R2, UR4, R4 ;  /* 0x0000000402027c2b */ /* 0x004fe20008000004 */
        /* <DEDUP_REMOVED lines=43> */
[----:B------:R-:W-:-:S05]  /*45c0*/  @!P3 IMAD.MOV.U32 R9, RZ, RZ, R15 ;  /* 0x000000ffff09b224 */ /* 0x000fca00078e000f */
        /* <DEDUP_REMOVED lines=19> */
.L_x_508:
[----:B0-----:R-:W-:Y:S05]  /*4700*/  BSYNC.RECONVERGENT B1 ;  /* 0x0000000000017941 */ /* 0x001fea0003800200 */
.L_x_507:
        /* <DEDUP_REMOVED lines=67> */
.L_x_510:
[----:B------:R-:W-:Y:S01]  /*4b40*/  IMAD.MOV.U32 R6, RZ, RZ, 0x0 ;  /* 0x00000000ff067424 */ /* 0x000fe200078e00ff */
[----:B------:R-:W-:Y:S01]  /*4b50*/  LOP3.LUT P0, RZ, R15, 0x7fffffff, RZ, 0xc0, !PT ;  /* 0x7fffffff0fff7812 */ /* 0x000fe2000780c0ff */
[----:B------:R-:W-:-:S06]  /*4b60*/  IMAD.MOV.U32 R7, RZ, RZ, 0x7ff00000 ;  /* 0x7ff00000ff077424 */ /* 0x000fcc00078e00ff */
[----:B------:R-:W-:-:S10]  /*4b70*/  DFMA R6, R14, R6, +INF ;  /* 0x7ff000000e06742b */ /* 0x000fd40000000006 */
[----:B------:R-:W-:Y:S02]  /*4b80*/  FSEL R8, R6, RZ, P0 ;  /* 0x000000ff06087208 */ /* 0x000fe40000000000 */
[----:B------:R-:W-:-:S07]  /*4b90*/  FSEL R9, R7, -QNAN , P0 ;  /* 0xfff0000007097808 */ /* 0x000fce0000000000 */
.L_x_511:
[----:B------:R-:W-:Y:S05]  /*4ba0*/  BSYNC.RECONVERGENT B1 ;  /* 0x0000000000017941 */ /* 0x000fea0003800200 */
.L_x_509:
        /* <DEDUP_REMOVED lines=28> */
.L_x_513:
[----:B------:R-:W-:Y:S05]  /*4d70*/  BSYNC.RECONVERGENT B1 ;  /* 0x0000000000017941 */ /* 0x000fea0003800200 */
.L_x_512:
        /* <DEDUP_REMOVED lines=52> */
[----:B------:R-:W-:Y:S05]  /*50c0*/  CALL.REL.NOINC `($__internal_3_$__cuda_sm20_dsqrt_rn_f64_mediumpath_v1) ;  /* 0x0000018000787944 */ /* 0x000fea0003c00000 */
[----:B------:R-:W-:-:S07]  /*50d0*/  IMAD.MOV.U32 R19, RZ, RZ, R13 ;  /* 0x000000ffff137224 */ /* 0x000fce00078e000d */
.L_x_515:
[----:B------:R-:W-:Y:S05]  /*50e0*/  BSYNC.RECONVERGENT B1 ;  /* 0x0000000000017941 */ /* 0x000fea0003800200 */
.L_x_514:
        /* <DEDUP_REMOVED lines=12> */
.L_x_517:
[----:B------:R-:W-:Y:S05]  /*51b0*/  BSYNC.RECONVERGENT B1 ;  /* 0x0000000000017941 */ /* 0x000fea0003800200 */
.L_x_516:
        /* <DEDUP_REMOVED lines=15> */
.L_x_519:
[----:B------:R-:W-:Y:S05]  /*52b0*/  BSYNC.RECONVERGENT B1 ;  /* 0x0000000000017941 */ /* 0x000fea0003800200 */
.L_x_518:
        /* <DEDUP_REMOVED lines=27> */
.L_x_523:
[----:B------:R-:W-:Y:S05]  /*5470*/  BSYNC.RECONVERGENT B4 ;  /* 0x0000000000047941 */ /* 0x000fea0003800200 */
.L_x_522:
[----:B------:R-:W-:-:S07]  /*5480*/  VIADD R0, R20, 0x1 ;  /* 0x0000000114007836 */ /* 0x000fce0000000000 */
.L_x_521:
[----:B------:R-:W-:Y:S05]  /*5490*/  BSYNC.RECONVERGENT B1 ;  /* 0x0000000000017941 */ /* 0x000fea0003800200 */
.L_x_520:
        /* <DEDUP_REMOVED lines=62> */
[----:B------:R-:W-:Y:S01]  /*5880*/  MOV R10, R23 ;  /* 0x00000017000a7202 */ /* 0x000fe20000000f00 */
[----:B------:R-:W-:-:S03]  /*5890*/  IMAD R23, R8, 0x100000, R33 ;  /* 0x0010000008177824 */ /* 0x000fc600078e0221 */
[----:B------:R-:W-:Y:S01]  /*58a0*/  FSETP.GEU.AND P1, PT, |R10|, 4.1917929649353027344, PT ;  /* 0x4086232b0a00780b */ /* 0x000fe20003f2e200 */
[----:B------:R-:W-:-:S12]  /*58b0*/  DFMA R20, R14, R20, R26 ;  /* 0x000000140e14722b */ /* 0x000fd8000000001a */
        /* <DEDUP_REMOVED lines=13> */
.L_x_525:
[----:B------:R-:W-:Y:S05]  /*5990*/  BSYNC.RECONVERGENT B1 ;  /* 0x0000000000017941 */ /* 0x000fea0003800200 */
.L_x_524:
[----:B------:R-:W-:Y:S01]  /*59a0*/  DADD R2, R22, 1 ;  /* 0x3ff0000016027429 */ /* 0x000fe20000000000 */
[----:B------:R-:W-:Y:S01]  /*59b0*/  IMAD.MOV.U32 R8, RZ, RZ, 0x1 ;  /* 0x00000001ff087424 */ /* 0x000fe200078e00ff */
[C---:B-----5:R-:W-:Y:S01]  /*59c0*/  DFMA R16, R14.reuse, R20, R16 ;  /* 0x000000140e10722b */ /* 0x060fe20000000010 */
[----:B------:R-:W-:Y:S03]  /*59d0*/  BSSY.RECONVERGENT B1, `(.L_x_526) ;  /* 0x000001e000017945 */ /* 0x000fe60003800200 */
[----:B------:R-:W0:Y:S04]  /*59e0*/  MUFU.RCP64H R9, R3 ;  /* 0x0000000300097308 */ /* 0x000e280000001800 */
[----:B------:R-:W-:-:S08]  /*59f0*/  DFMA R16, R14, R16, R18 ;  /* 0x000000100e10722b */ /* 0x000fd00000000012 */
[----:B------:R-:W-:Y:S02]  /*5a00*/  DFMA R6, R16, R6, R6 ;  /* 0x000000061006722b */ /* 0x000fe40000000006 */
[----:B------:R-:W-:Y:S02]  /*5a10*/  DFMA R14, R14, R16, 1 ;  /* 0x3ff000000e0e742b */ /* 0x000fe40000000010 */
[----:B0-----:R-:W-:-:S08]  /*5a20*/  DFMA R16, -R2, R8, 1 ;  /* 0x3ff000000210742b */ /* 0x001fd00000000108 */
[----:B------:R-:W-:Y:S01]  /*5a30*/  FSEL R14, R14, R6, !P0 ;  /* 0x000000060e0e7208 */ /* 0x000fe20004000000 */
[----:B------:R-:W-:Y:S01]  /*5a40*/  DFMA R16, R16, R16, R16 ;  /* 0x000000101010722b */ /* 0x000fe20000000010 */
[----:B------:R-:W-:Y:S02]  /*5a50*/  FSEL R15, R15, R7, !P0 ;  /* 0x000000070f0f7208 */ /* 0x000fe40004000000 */
[----:B------:R-:W-:-:S04]  /*5a60*/  LOP3.LUT P0, RZ, R0, 0x2, RZ, 0xc0, !PT ;  /* 0x0000000200ff7812 */ /* 0x000fc8000780c0ff */
        /* <DEDUP_REMOVED lines=17> */
[----:B------:R-:W-:Y:S05]  /*5b80*/  CALL.REL.NOINC `($__internal_2_$__cuda_sm20_div_rn_f64_full) ;  /* 0x0000017000587944 */ /* 0x000fea0003c00000 */
[----:B------:R-:W-:Y:S02]  /*5b90*/  IMAD.MOV.U32 R30, RZ, RZ, R16 ;  /* 0x000000ffff1e7224 */ /* 0x000fe400078e0010 */
[----:B------:R-:W-:-:S07]  /*5ba0*/  IMAD.MOV.U32 R31, RZ, RZ, R17 ;  /* 0x000000ffff1f7224 */ /* 0x000fce00078e0011 */
.L_x_527:
[----:B------:R-:W-:Y:S05]  /*5bb0*/  BSYNC.RECONVERGENT B1 ;  /* 0x0000000000017941 */ /* 0x000fea0003800200 */
.L_x_526:
        /* <DEDUP_REMOVED lines=48> */
[----:B------:R-:W-:Y:S01]  /*5ec0*/  @!P0 MOV R3, R19 ;  /* 0x0000001300038202 */ /* 0x000fe20000000f00 */
[----:B------:R-:W-:-:S04]  /*5ed0*/  UMOV UR7, 0x3fc55555 ;  /* 0x3fc5555500077882 */ /* 0x000fc80000000000 */
        /* <DEDUP_REMOVED lines=30> */
.L_x_529:
[----:B------:R-:W-:Y:S05]  /*60c0*/  BSYNC.RECONVERGENT B1 ;  /* 0x0000000000017941 */ /* 0x000fea0003800200 */
.L_x_528:
[----:B------:R-:W-:Y:S01]  /*60d0*/  BSSY.RECONVERGENT B1, `(.L_x_530) ;  /* 0x0000043000017945 */ /* 0x000fe20003800200 */
[----:B------:R-:W-:Y:S02]  /*60e0*/  @!P0 IMAD.MOV.U32 R0, RZ, RZ, -0x435 ;  /* 0xfffffbcbff008424 */ /* 0x000fe400078e00ff */
[----:B------:R-:W-:Y:S02]  /*60f0*/  @P1 IMAD.MOV.U32 R8, RZ, RZ, R13 ;  /* 0x000000ffff081224 */ /* 0x000fe400078e000d */
[----:B------:R-:W-:Y:S01]  /*6100*/  @P1 IMAD.MOV.U32 R9, RZ, RZ, R20 ;  /* 0x000000ffff091224 */ /* 0x000fe200078e0014 */
        /* <DEDUP_REMOVED lines=63> */
.L_x_531:
[----:B------:R-:W-:Y:S05]  /*6500*/  BSYNC.RECONVERGENT B1 ;  /* 0x0000000000017941 */ /* 0x000fea0003800200 */
.L_x_530:
        /* <DEDUP_REMOVED lines=25> */
[----:B------:R-:W-:Y:S01]  /*66a0*/  IMAD.MOV.U32 R3, RZ, RZ, R19 ;  /* 0x000000ffff037224 */ /* 0x000fe200078e0013 */
[----:B------:R-:W-:Y:S06]  /*66b0*/  BRA `(.L_x_534) ;  /* 0x0000000000087947 */ /* 0x000fec0003800000 */
.L_x_533:
[----:B------:R-:W-:Y:S01]  /*66c0*/  DMUL R2, RZ, R18 ;  /* 0x00000012ff027228 */ /* 0x000fe20000000000 */
[----:B------:R-:W-:-:S10]  /*66d0*/  IMAD.MOV.U32 R0, RZ, RZ, RZ ;  /* 0x000000ffff007224 */ /* 0x000fd400078e00ff */
.L_x_534:
[----:B------:R-:W-:Y:S05]  /*66e0*/  BSYNC.RECONVERGENT B1 ;  /* 0x0000000000017941 */ /* 0x000fea0003800200 */
.L_x_532:
        /* <DEDUP_REMOVED lines=57> */
.L_x_536:
[----:B------:R-:W-:Y:S05]  /*6a80*/  BSYNC.RECONVERGENT B1 ;  /* 0x0000000000017941 */ /* 0x000fea0003800200 */
.L_x_535:
[----:B------:R-:W-:Y:S01]  /*6a90*/  DADD R2, R8, R2 ;  /* 0x0000000008027229 */ /* 0x000fe20000000002 */
[----:B------:R-:W-:Y:S07]  /*6aa0*/  BSSY.RECONVERGENT B1, `(.L_x_537) ;  /* 0x000000c000017945 */ /* 0x000fee0003800200 */
[----:B------:R-:W-:-:S14]  /*6ab0*/  DSETP.NEU.AND P0, PT, R2, RZ, PT ;  /* 0x000000ff0200722a */ /* 0x000fdc0003f0d000 */
[----:B------:R-:W-:Y:S05]  /*6ac0*/  @!P0 BRA `(.L_x_538) ;  /* 0x0000000000208947 */ /* 0x000fea0003800000 */
[----:B------:R-:W-:Y:S01]  /*6ad0*/  DADD R18, -RZ, |R2| ;  /* 0x00000000ff127229 */ /* 0x000fe20000000502 */
[----:B------:R-:W-:-:S09]  /*6ae0*/  MOV R16, 0x6b10 ;  /* 0x00006b1000107802 */ /* 0x000fd20000000f00 */
[----:B------:R-:W-:-:S07]  /*6af0*/  IMAD.MOV.U32 R13, RZ, RZ, R19 ;  /* 0x000000ffff0d7224 */ /* 0x000fce00078e0013 */
[----:B------:R-:W-:Y:S05]  /*6b00*/  CALL.REL.NOINC `($_ZN3cub18CUB_300001_SM_10006detail6reduce28DeviceReduceSingleTileKernelINS2_10policy_hubIdyN4cuda3std3__44plusIdEEE10Policy1000EN6thrust24THRUST_300001_SM_1000_NS17counting_iteratorIiNSD_11use_defaultESF_SF_EEPdyS9_dd22ComplexRiemannFunctionEEvT0_T1_T2_T3_T4_T6_$__internal_accurate_pow) ;  /* 0x0000016800987944 */ /* 0x000fea0003c00000 */
[----:B------:R-:W-:-:S04]  /*6b10*/  ISETP.GE.AND P0, PT, R3, RZ, PT ;  /* 0x000000ff0300720c */ /* 0x000fc80003f06270 */
[----:B------:R-:W-:Y:S02]  /*6b20*/  FSEL R6, R17, RZ, P0 ;  /* 0x000000ff11067208 */ /* 0x000fe40000000000 */
[----:B------:R-:W-:Y:S01]  /*6b30*/  FSEL R7, R13, -QNAN , P0 ;  /* 0xfff800000d077808 */ /* 0x000fe20000000000 */
[----:B------:R-:W-:Y:S06]  /*6b40*/  BRA `(.L_x_539) ;  /* 0x0000000000047947 */ /* 0x000fec0003800000 */
.L_x_538:
[----:B------:R-:W-:-:S07]  /*6b50*/  CS2R R6, SRZ ;  /* 0x0000000000067805 */ /* 0x000fce000001ff00 */
.L_x_539:
[----:B------:R-:W-:Y:S05]  /*6b60*/  BSYNC.RECONVERGENT B1 ;  /* 0x0000000000017941 */ /* 0x000fea0003800200 */
.L_x_537:
        /* <DEDUP_REMOVED lines=12> */
.L_x_542:
[----:B------:R-:W-:-:S11]  /*6c30*/  DADD R6, R2, 2.5 ;  /* 0x4004000002067429 */ /* 0x000fd60000000000 */
.L_x_541:
[----:B------:R-:W-:Y:S05]  /*6c40*/  BSYNC.RECONVERGENT B1 ;  /* 0x0000000000017941 */ /* 0x000fea0003800200 */
.L_x_540:
        /* <DEDUP_REMOVED lines=29> */
.L_x_546:
[----:B------:R-:W-:Y:S05]  /*6e20*/  BSYNC.RECONVERGENT B4 ;  /* 0x0000000000047941 */ /* 0x000fea0003800200 */
.L_x_545:
[----:B------:R-:W-:Y:S01]  /*6e30*/  VIADD R0, R20, 0x1 ;  /* 0x0000000114007836 */ /* 0x000fe20000000000 */
[----:B------:R-:W-:Y:S06]  /*6e40*/  BRA `(.L_x_547) ;  /* 0x0000000000087947 */ /* 0x000fec0003800000 */
.L_x_544:
[----:B------:R-:W-:Y:S01]  /*6e50*/  DMUL R6, RZ, R18 ;  /* 0x00000012ff067228 */ /* 0x000fe20000000000 */
[----:B------:R-:W-:-:S10]  /*6e60*/  IMAD.MOV.U32 R0, RZ, RZ, 0x1 ;  /* 0x00000001ff007424 */ /* 0x000fd400078e00ff */
.L_x_547:
[----:B------:R-:W-:Y:S05]  /*6e70*/  BSYNC.RECONVERGENT B1 ;  /* 0x0000000000017941 */ /* 0x000fea0003800200 */
.L_x_543:
[----:B------:R-:W0:Y:S01]  /*6e80*/  LDCU.64 UR4, c[0x4][0x160] ;  /* 0x01002c00ff0477ac */ /* 0x000e220008000a00 */
[----:B------:R-:W-:-:S05]  /*6e90*/  IMAD.SHL.U32 R8, R0, 0x40, RZ ;  /* 0x0000004000087824 */ /* 0x000fca00078e00ff */
[----:B------:R-:W-:-:S04]  /*6ea0*/  LOP3.LUT R8, R8, 0x40, RZ, 0xc0, !PT ;  /* 0x0000004008087812 */ /* 0x000fc800078ec0ff */
[----:B0-----:R-:W-:-:S05]  /*6eb0*/  IADD3 R14, P0, PT, R8, UR4, RZ ;  /* 0x00000004080e7c10 */ /* 0x001fca000ff1e0ff */
        /* <DEDUP_REMOVED lines=75> */
.L_x_549:
[----:B------:R-:W-:Y:S05]  /*7370*/  BSYNC.RECONVERGENT B1 ;  /* 0x0000000000017941 */ /* 0x000fea0003800200 */
.L_x_548:
        /* <DEDUP_REMOVED lines=33> */
.L_x_551:
[----:B------:R-:W-:Y:S05]  /*7590*/  BSYNC.RECONVERGENT B1 ;  /* 0x0000000000017941 */ /* 0x000fea0003800200 */
.L_x_550:
[----:B------:R-:W0:Y:S01]  /*75a0*/  LDC.64 R2, c[0x0][0x3a8] ;  /* 0x0000ea00ff027b82 */ /* 0x000e220000000a00 */
[----:B------:R-:W-:Y:S01]  /*75b0*/  VIADD R0, R11, 0x400 ;  /* 0x000004000b007836 */ /* 0x000fe20000000000 */
[----:B------:R-:W0:Y:S01]  /*75c0*/  LDCU.64 UR4, c[0x0][0x3b0] ;  /* 0x00007600ff0477ac */ /* 0x000e220008000a00 */
[----:B------:R-:W-:Y:S02]  /*75d0*/  BSSY.RECONVERGENT B1, `(.L_x_552) ;  /* 0x000004d000017945 */ /* 0x000fe40003800200 */
[----:B------:R-:W0:Y:S01]  /*75e0*/  I2F.F64 R4, R0 ;  /* 0x0000000000047312 */ /* 0x000e220000201c00 */
[----:B------:R-:W-:Y:S01]  /*75f0*/  UMOV UR6, 0x3b39803f ;  /* 0x3b39803f00067882 */ /* 0x000fe20000000000 */
[----:B------:R-:W-:Y:S01]  /*7600*/  UMOV UR7, 0x3c7abc9e ;  /* 0x3c7abc9e00077882 */ /* 0x000fe20000000000 */
[----:B0-----:R-:W-:Y:S01]  /*7610*/  DFMA R4, R4, UR4, R2 ;  /* 0x0000000404047c2b */ /* 0x001fe20008000002 */
[----:B------:R-:W-:Y:S01]  /*7620*/  UMOV UR4, 0xfefa39ef ;  /* 0xfefa39ef00047882 */ /* 0x000fe20000000000 */
[----:B------:R-:W-:Y:S01]  /*7630*/  MOV R2, 0x652b82fe ;  /* 0x652b82fe00027802 */ /* 0x000fe20000000f00 */
[----:B------:R-:W-:Y:S01]  /*7640*/  IMAD.MOV.U32 R3, RZ, RZ, 0x3ff71547 ;  /* 0x3ff71547ff037424 */ /* 0x000fe200078e00ff */
[----:B------:R-:W-:-:S04]  /*7650*/  UMOV UR5, 0x3fe62e42 ;  /* 0x3fe62e4200057882 */ /* 0x000fc80000000000 */
        /* <DEDUP_REMOVED lines=68> */
.L_x_553:
[----:B------:R-:W-:Y:S05]  /*7aa0*/  BSYNC.RECONVERGENT B1 ;  /* 0x0000000000017941 */ /* 0x000fea0003800200 */
.L_x_552:
[----:B------:R-:W-:Y:S01]  /*7ab0*/  BSSY.RECONVERGENT B1, `(.L_x_554) ;  /* 0x0000043000017945 */ /* 0x000fe20003800200 */
[----:B------:R-:W-:Y:S01]  /*7ac0*/  @!P0 MOV R0, 0xfffffbcb ;  /* 0xfffffbcb00008802 */ /* 0x000fe20000000f00 */
        /* <DEDUP_REMOVED lines=65> */
.L_x_555:
[----:B------:R-:W-:Y:S05]  /*7ee0*/  BSYNC.RECONVERGENT B1 ;  /* 0x0000000000017941 */ /* 0x000fea0003800200 */
.L_x_554:
        /* <DEDUP_REMOVED lines=27> */
.L_x_557:
[----:B------:R-:W-:Y:S01]  /*80a0*/  DMUL R2, RZ, R18 ;  /* 0x00000012ff027228 */ /* 0x000fe20000000000 */
[----:B------:R-:W-:-:S10]  /*80b0*/  IMAD.MOV.U32 R0, RZ, RZ, RZ ;  /* 0x000000ffff007224 */ /* 0x000fd400078e00ff */
.L_x_558:
[----:B------:R-:W-:Y:S05]  /*80c0*/  BSYNC.RECONVERGENT B1 ;  /* 0x0000000000017941 */ /* 0x000fea0003800200 */
.L_x_556:
        /* <DEDUP_REMOVED lines=13> */
[----:B------:R-:W-:Y:S01]  /*81a0*/  DFMA R8, R4, R4, 1 ;  /* 0x3ff000000408742b */ /* 0x000fe20000000004 */
[----:B------:R-:W-:-:S02]  /*81b0*/  MOV R6, 0x20fd8164 ;  /* 0x20fd816400067802 */ /* 0x000fc40000000f00 */
        /* <DEDUP_REMOVED lines=32> */
[----:B------:R-:W-:Y:S02]  /*83c0*/  IMAD.MOV.U32 R22, RZ, RZ, R18 ;  /* 0x000000ffff167224 */ /* 0x000fe400078e0012 */
[----:B------:R-:W-:Y:S01]  /*83d0*/  IMAD.MOV.U32 R18, RZ, RZ, R16 ;  /* 0x000000ffff127224 */ /* 0x000fe200078e0010 */
[----:B------:R-:W-:Y:S01]  /*83e0*/  MOV R16, 0x8450 ;  /* 0x0000845000107802 */ /* 0x000fe20000000f00 */
[----:B------:R-:W-:Y:S02]  /*83f0*/  IMAD.MOV.U32 R13, RZ, RZ, R17 ;  /* 0x000000ffff0d7224 */ /* 0x000fe400078e0011 */
[----:B------:R-:W-:Y:S02]  /*8400*/  IMAD.MOV.U32 R26, RZ, RZ, R8 ;  /* 0x000000ffff1a7224 */ /* 0x000fe400078e0008 */
[----:B------:R-:W-:Y:S02]  /*8410*/  IMAD.MOV.U32 R21, RZ, RZ, R9 ;  /* 0x000000ffff157224 */ /* 0x000fe400078e0009 */
[----:B------:R-:W-:-:S02]  /*8420*/  IMAD.MOV.U32 R24, RZ, RZ, R6 ;  /* 0x000000ffff187224 */ /* 0x000fc400078e0006 */
[----:B------:R-:W-:-:S07]  /*8430*/  IMAD.MOV.U32 R17, RZ, RZ, R25 ;  /* 0x000000ffff117224 */ /* 0x000fce00078e0019 */
[----:B------:R-:W-:Y:S05]  /*8440*/  CALL.REL.NOINC `($__internal_3_$__cuda_sm20_dsqrt_rn_f64_mediumpath_v1) ;  /* 0x0000014c00987944 */ /* 0x000fea0003c00000 */
[----:B------:R-:W-:Y:S02]  /*8450*/  IMAD.MOV.U32 R14, RZ, RZ, R18 ;  /* 0x000000ffff0e7224 */ /* 0x000fe400078e0012 */
[----:B------:R-:W-:-:S07]  /*8460*/  IMAD.MOV.U32 R15, RZ, RZ, R13 ;  /* 0x000000ffff0f7224 */ /* 0x000fce00078e000d */
.L_x_560:
[----:B------:R-:W-:Y:S05]  /*8470*/  BSYNC.RECONVERGENT B1 ;  /* 0x0000000000017941 */ /* 0x000fea0003800200 */
.L_x_559:
        /* <DEDUP_REMOVED lines=12> */
.L_x_562:
[----:B------:R-:W-:-:S07]  /*8540*/  CS2R R6, SRZ ;  /* 0x0000000000067805 */ /* 0x000fce000001ff00 */
.L_x_563:
[----:B------:R-:W-:Y:S05]  /*8550*/  BSYNC.RECONVERGENT B1 ;  /* 0x0000000000017941 */ /* 0x000fea0003800200 */
.L_x_561:
        /* <DEDUP_REMOVED lines=12> */
.L_x_566:
[----:B------:R-:W-:-:S11]  /*8620*/  DADD R6, R2, 2.5 ;  /* 0x4004000002067429 */ /* 0x000fd60000000000 */
.L_x_565:
[----:B------:R-:W-:Y:S05]  /*8630*/  BSYNC.RECONVERGENT B1 ;  /* 0x0000000000017941 */ /* 0x000fea0003800200 */
.L_x_564:
        /* <DEDUP_REMOVED lines=29> */
.L_x_570:
[----:B------:R-:W-:Y:S05]  /*8810*/  BSYNC.RECONVERGENT B4 ;  /* 0x0000000000047941 */ /* 0x000fea0003800200 */
.L_x_569:
[----:B------:R-:W-:Y:S01]  /*8820*/  VIADD R0, R20, 0x1 ;  /* 0x0000000114007836 */ /* 0x000fe20000000000 */
[----:B------:R-:W-:Y:S06]  /*8830*/  BRA `(.L_x_571) ;  /* 0x0000000000087947 */ /* 0x000fec0003800000 */
.L_x_568:
[----:B------:R-:W-:Y:S01]  /*8840*/  DMUL R6, RZ, R18 ;  /* 0x00000012ff067228 */ /* 0x000fe20000000000 */
[----:B------:R-:W-:-:S10]  /*8850*/  IMAD.MOV.U32 R0, RZ, RZ, 0x1 ;  /* 0x00000001ff007424 */ /* 0x000fd400078e00ff */
.L_x_571:
[----:B------:R-:W-:Y:S05]  /*8860*/  BSYNC.RECONVERGENT B1 ;  /* 0x0000000000017941 */ /* 0x000fea0003800200 */
.L_x_567:
        /* <DEDUP_REMOVED lines=74> */
[----:B------:R-:W-:Y:S01]  /*8d10*/  @!P2 LEA R35, R9, R35, 0x14 ;  /* 0x000000230923a211 */ /* 0x000fe200078ea0ff */
[----:B------:R-:W-:-:S05]  /*8d20*/  @!P2 IMAD.IADD R4, R8, 0x1, -R9 ;  /* 0x000000010804a824 */ /* 0x000fca00078e0a09 */
[----:B------:R-:W-:Y:S01]  /*8d30*/  @!P2 LEA R5, R4, 0x3ff00000, 0x14 ;  /* 0x3ff000000405a811 */ /* 0x000fe200078ea0ff */
[----:B------:R-:W-:-:S06]  /*8d40*/  @!P2 IMAD.MOV.U32 R4, RZ, RZ, RZ ;  /* 0x000000ffff04a224 */ /* 0x000fcc00078e00ff */
[----:B------:R-:W-:-:S11]  /*8d50*/  @!P2 DMUL R22, R34, R4 ;  /* 0x000000042216a228 */ /* 0x000fd60000000000 */
.L_x_573:
[----:B------:R-:W-:Y:S05]  /*8d60*/  BSYNC.RECONVERGENT B1 ;  /* 0x0000000000017941 */ /* 0x000fea0003800200 */
.L_x_572:
        /* <DEDUP_REMOVED lines=33> */
.L_x_575:
[----:B------:R-:W-:Y:S05]  /*8f80*/  BSYNC.RECONVERGENT B1 ;  /* 0x0000000000017941 */ /* 0x000fea0003800200 */
.L_x_574:
        /* <DEDUP_REMOVED lines=59> */
[----:B------:R-:W-:Y:S02]  /*9340*/  @P1 MOV R23, 0x7ff00000 ;  /* 0x7ff0000000171802 */ /* 0x000fe40000000f00 */
[----:B------:R-:W-:Y:S02]  /*9350*/  @P1 LOP3.LUT P3, RZ, R21, 0x7fffffff, RZ, 0xc0, !PT ;  /* 0x7fffffff15ff1812 */ /* 0x000fe4000786c0ff */
        /* <DEDUP_REMOVED lines=19> */
.L_x_577:
[----:B------:R-:W-:Y:S05]  /*9490*/  BSYNC.RECONVERGENT B1 ;  /* 0x0000000000017941 */ /* 0x000fea0003800200 */
.L_x_576:
        /* <DEDUP_REMOVED lines=67> */
.L_x_579:
[----:B------:R-:W-:Y:S05]  /*98d0*/  BSYNC.RECONVERGENT B1 ;  /* 0x0000000000017941 */ /* 0x000fea0003800200 */
.L_x_578:
        /* <DEDUP_REMOVED lines=27> */
.L_x_581:
[----:B------:R-:W-:Y:S01]  /*9a90*/  DMUL R2, RZ, R18 ;  /* 0x00000012ff027228 */ /* 0x000fe20000000000 */
[----:B------:R-:W-:-:S10]  /*9aa0*/  IMAD.MOV.U32 R0, RZ, RZ, RZ ;  /* 0x000000ffff007224 */ /* 0x000fd400078e00ff */
.L_x_582:
[----:B------:R-:W-:Y:S05]  /*9ab0*/  BSYNC.RECONVERGENT B1 ;  /* 0x0000000000017941 */ /* 0x000fea0003800200 */
.L_x_580:
        /* <DEDUP_REMOVED lines=54> */
[----:B------:R-:W-:-:S07]  /*9e20*/  IMAD.MOV.U32 R17, RZ, RZ, R27 ;  /* 0x000000ffff117224 */ /* 0x000fce00078e001b */
[----:B------:R-:W-:Y:S05]  /*9e30*/  CALL.REL.NOINC `($__internal_3_$__cuda_sm20_dsqrt_rn_f64_mediumpath_v1) ;  /* 0x00000134001c7944 */ /* 0x000fea0003c00000 */
[----:B------:R-:W-:Y:S02]  /*9e40*/  IMAD.MOV.U32 R16, RZ, RZ, R18 ;  /* 0x000000ffff107224 */ /* 0x000fe400078e0012 */
[----:B------:R-:W-:-:S07]  /*9e50*/  IMAD.MOV.U32 R17, RZ, RZ, R13 ;  /* 0x000000ffff117224 */ /* 0x000fce00078e000d */
.L_x_584:
[----:B------:R-:W-:Y:S05]  /*9e60*/  BSYNC.RECONVERGENT B1 ;  /* 0x0000000000017941 */ /* 0x000fea0003800200 */
.L_x_583:
        /* <DEDUP_REMOVED lines=12> */
.L_x_586:
[----:B------:R-:W-:-:S07]  /*9f30*/  CS2R R6, SRZ ;  /* 0x0000000000067805 */ /* 0x000fce000001ff00 */
.L_x_587:
[----:B------:R-:W-:Y:S05]  /*9f40*/  BSYNC.RECONVERGENT B1 ;  /* 0x0000000000017941 */ /* 0x000fea0003800200 */
.L_x_585:
        /* <DEDUP_REMOVED lines=12> */
.L_x_590:
[----:B------:R-:W-:-:S11]  /*a010*/  DADD R6, R2, 2.5 ;  /* 0x4004000002067429 */ /* 0x000fd60000000000 */
.L_x_589:
[----:B------:R-:W-:Y:S05]  /*a020*/  BSYNC.RECONVERGENT B1 ;  /* 0x0000000000017941 */ /* 0x000fea0003800200 */
.L_x_588:
        /* <DEDUP_REMOVED lines=29> */
.L_x_594:
[----:B------:R-:W-:Y:S05]  /*a200*/  BSYNC.RECONVERGENT B4 ;  /* 0x0000000000047941 */ /* 0x000fea0003800200 */
.L_x_593:
[----:B------:R-:W-:Y:S01]  /*a210*/  VIADD R0, R20, 0x1 ;  /* 0x0000000114007836 */ /* 0x000fe20000000000 */
[----:B------:R-:W-:Y:S06]  /*a220*/  BRA `(.L_x_595) ;  /* 0x0000000000087947 */ /* 0x000fec0003800000 */
.L_x_592:
[----:B------:R-:W-:Y:S01]  /*a230*/  DMUL R6, RZ, R18 ;  /* 0x00000012ff067228 */ /* 0x000fe20000000000 */
[----:B------:R-:W-:-:S10]  /*a240*/  IMAD.MOV.U32 R0, RZ, RZ, 0x1 ;  /* 0x00000001ff007424 */ /* 0x000fd400078e00ff */
.L_x_595:
[----:B------:R-:W-:Y:S05]  /*a250*/  BSYNC.RECONVERGENT B1 ;  /* 0x0000000000017941 */ /* 0x000fea0003800200 */
.L_x_591:
        /* <DEDUP_REMOVED lines=27> */
[----:B------:R-:W-:Y:S01]  /*a410*/  MOV R36, 0xfca213ea ;  /* 0xfca213ea00247802 */ /* 0x000fe20000000f00 */
[----:B------:R-:W-:Y:S01]  /*a420*/  IMAD.MOV.U32 R37, RZ, RZ, 0x3e928af3 ;  /* 0x3e928af3ff257424 */ /* 0x000fe200078e00ff */
[----:B------:R-:W-:-:S05]  /*a430*/  UMOV UR5, 0x3e5ade15 ;  /* 0x3e5ade1500057882 */ /* 0x000fca0000000000 */
        /* <DEDUP_REMOVED lines=49> */
.L_x_597:
[----:B------:R-:W-:Y:S05]  /*a750*/  BSYNC.RECONVERGENT B1 ;  /* 0x0000000000017941 */ /* 0x000fea0003800200 */
.L_x_596:
        /* <DEDUP_REMOVED lines=33> */
.L_x_599:
[----:B------:R-:W-:Y:S05]  /*a970*/  BSYNC.RECONVERGENT B1 ;  /* 0x0000000000017941 */ /* 0x000fea0003800200 */
.L_x_598:
        /* <DEDUP_REMOVED lines=18> */
[--C-:B------:R-:W-:Y:S02]  /*aaa0*/  IMAD.MOV.U32 R21, RZ, RZ, R19.reuse ;  /* 0x000000ffff157224 */ /* 0x100fe400078e0013 */
[----:B------:R-:W-:Y:S02]  /*aab0*/  IMAD.MOV.U32 R13, RZ, RZ, R19 ;  /* 0x000000ffff0d7224 */ /* 0x000fe400078e0013 */
[----:B------:R-:W-:-:S06]  /*aac0*/  DFMA R16, R14, -UR4, R4 ;  /* 0x800000040e107c2b */ /* 0x000fcc0008000004 */
[----:B------:R-:W-:Y:S02]  /*aad0*/  @!P0 DMUL R20, R20, 1.80143985094819840000e+16 ;  /* 0x4350000014148828 */ /* 0x000fe40000000000 */
[----:B------:R-:W-:Y:S01]  /*aae0*/  DFMA R16, R14, -UR6, R16 ;  /* 0x800000060e107c2b */ /* 0x000fe20008000010 */
[----:B------:R-:W-:Y:S01]  /*aaf0*/  UMOV UR6, 0x69ce2bdf ;  /* 0x69ce2bdf00067882 */ /* 0x000fe20000000000 */
[----:B------:R-:W-:Y:S01]  /*ab00*/  MOV R14, 0xfca213ea ;  /* 0xfca213ea000e7802 */ /* 0x000fe20000000f00 */
[----:B------:R-:W-:Y:S01]  /*ab10*/  IMAD.MOV.U32 R15, RZ, RZ, 0x3e928af3 ;  /* 0x3e928af3ff0f7424 */ /* 0x000fe200078e00ff */
[----:B------:R-:W-:-:S04]  /*ab20*/  UMOV UR7, 0x3e5ade15 ;  /* 0x3e5ade1500077882 */ /* 0x000fc80000000000 */
[----:B------:R-:W-:Y:S01]  /*ab30*/  @!P0 IMAD.MOV.U32 R13, RZ, RZ, R21 ;  /* 0x000000ffff0d8224 */ /* 0x000fe200078e0015 */
[----:B------:R-:W-:Y:S01]  /*ab40*/  DFMA R14, R16, UR6, R14 ;  /* 0x00000006100e7c2b */ /* 0x000fe2000800000e */
[----:B------:R-:W-:Y:S01]  /*ab50*/  UMOV UR6, 0x62401315 ;  /* 0x6240131500067882 */ /* 0x000fe20000000000 */
[----:B------:R-:W-:Y:S01]  /*ab60*/  UMOV UR7, 0x3ec71dee ;  /* 0x3ec71dee00077882 */ /* 0x000fe20000000000 */
[----:B------:R-:W-:Y:S02]  /*ab70*/  VIADD R0, R13, 0xffffffff ;  /* 0xffffffff0d007836 */ /* 0x000fe40000000000 */
[----:B------:R-:W-:-:S03]  /*ab80*/  @!P0 IMAD.MOV.U32 R18, RZ, RZ, R20 ;  /* 0x000000ffff128224 */ /* 0x000fc600078e0014 */
[----:B------:R-:W-:Y:S01]  /*ab90*/  DFMA R14, R16, R14, UR6 ;  /* 0x00000006100e7e2b */ /* 0x000fe2000800000e */
[----:B------:R-:W-:Y:S01]  /*aba0*/  UMOV UR6, 0x7c89eb71 ;  /* 0x7c89eb7100067882 */ /* 0x000fe20000000000 */
[----:B------:R-:W-:Y:S01]  /*abb0*/  UMOV UR7, 0x3efa0199 ;  /* 0x3efa019900077882 */ /* 0x000fe20000000000 */
[----:B------:R-:W-:Y:S01]  /*abc0*/  ISETP.GE.U32.AND P1, PT, R0, 0x7fefffff, PT ;  /* 0x7fefffff0000780c */ /* 0x000fe20003f26070 */
[----:B------:R-:W-:-:S04]  /*abd0*/  IMAD.MOV.U32 R0, RZ, RZ, -0x3ff ;  /* 0xfffffc01ff007424 */ /* 0x000fc800078e00ff */
        /* <DEDUP_REMOVED lines=42> */
.L_x_601:
[----:B------:R-:W-:Y:S05]  /*ae80*/  BSYNC.RECONVERGENT B1 ;  /* 0x0000000000017941 */ /* 0x000fea0003800200 */
.L_x_600:
[----:B------:R-:W-:Y:S01]  /*ae90*/  BSSY.RECONVERGENT B1, `(.L_x_602) ;  /* 0x0000043000017945 */ /* 0x000fe20003800200 */
[----:B------:R-:W-:Y:S01]  /*aea0*/  @!P0 IMAD.MOV.U32 R0, RZ, RZ, -0x435 ;  /* 0xfffffbcbff008424 */ /* 0x000fe200078e00ff */
[----:B------:R-:W-:Y:S01]  /*aeb0*/  @P1 MOV R3, R22 ;  /* 0x0000001600031202 */ /* 0x000fe20000000f00 */
        /* <DEDUP_REMOVED lines=64> */
.L_x_603:
[----:B------:R-:W-:Y:S05]  /*b2c0*/  BSYNC.RECONVERGENT B1 ;  /* 0x0000000000017941 */ /* 0x000fea0003800200 */
.L_x_602:
        /* <DEDUP_REMOVED lines=27> */
.L_x_605:
[----:B------:R-:W-:Y:S01]  /*b480*/  DMUL R2, RZ, R18 ;  /* 0x00000012ff027228 */ /* 0x000fe20000000000 */
[----:B------:R-:W-:-:S10]  /*b490*/  IMAD.MOV.U32 R0, RZ, RZ, RZ ;  /* 0x000000ffff007224 */ /* 0x000fd400078e00ff */
.L_x_606:
[----:B------:R-:W-:Y:S05]  /*b4a0*/  BSYNC.RECONVERGENT B1 ;  /* 0x0000000000017941 */ /* 0x000fea0003800200 */
.L_x_604:
        /* <DEDUP_REMOVED lines=20> */
[----:B------:R-:W-:-:S04]  /*b5f0*/  IADD3 R14, PT, PT, R17, -0x3500000, RZ ;  /* 0xfcb00000110e7810 */ /* 0x000fc80007ffe0ff */
[----:B------:R-:W-:Y:S01]  /*b600*/  ISETP.GE.U32.AND P1, PT, R14, 0x7ca00000, PT ;  /* 0x7ca000000e00780c */ /* 0x000fe20003f26070 */
[----:B---3--:R-:W-:Y:S02]  /*b610*/  DFMA R18, R32, R18, R20 ;  /* 0x000000122012722b */ /* 0x008fe40000000014 */
        /* <DEDUP_REMOVED lines=35> */
.L_x_608:
[----:B------:R-:W-:Y:S05]  /*b850*/  BSYNC.RECONVERGENT B1 ;  /* 0x0000000000017941 */ /* 0x000fea0003800200 */
.L_x_607:
        /* <DEDUP_REMOVED lines=12> */
.L_x_610:
[----:B------:R-:W-:-:S07]  /*b920*/  CS2R R14, SRZ ;  /* 0x00000000000e7805 */ /* 0x000fce000001ff00 */
.L_x_611:
[----:B------:R-:W-:Y:S05]  /*b930*/  BSYNC.RECONVERGENT B1 ;  /* 0x0000000000017941 */ /* 0x000fea0003800200 */
.L_x_609:
        /* <DEDUP_REMOVED lines=12> */
.L_x_614:
[----:B------:R-:W-:-:S11]  /*ba00*/  DADD R14, R2, 2.5 ;  /* 0x40040000020e7429 */ /* 0x000fd60000000000 */
.L_x_613:
[----:B------:R-:W-:Y:S05]  /*ba10*/  BSYNC.RECONVERGENT B1 ;  /* 0x0000000000017941 */ /* 0x000fea0003800200 */
.L_x_612:
        /* <DEDUP_REMOVED lines=28> */
[----:B------:R-:W-:Y:S02]  /*bbe0*/  IMAD.MOV.U32 R14, RZ, RZ, R18 ;  /* 0x000000ffff0e7224 */ /* 0x000fe400078e0012 */
[----:B------:R-:W-:-:S07]  /*bbf0*/  IMAD.MOV.U32 R15, RZ, RZ, R19 ;  /* 0x000000ffff0f7224 */ /* 0x000fce00078e0013 */
.L_x_618:
[----:B------:R-:W-:Y:S05]  /*bc00*/  BSYNC.RECONVERGENT B4 ;  /* 0x0000000000047941 */ /* 0x000fea0003800200 */
.L_x_617:
[----:B------:R-:W-:Y:S01]  /*bc10*/  VIADD R0, R0, 0x1 ;  /* 0x0000000100007836 */ /* 0x000fe20000000000 */
[----:B------:R-:W-:Y:S06]  /*bc20*/  BRA `(.L_x_619) ;  /* 0x0000000000087947 */ /* 0x000fec0003800000 */
.L_x_616:
[----:B------:R-:W-:Y:S01]  /*bc30*/  DMUL R14, RZ, R18 ;  /* 0x00000012ff0e7228 */ /* 0x000fe20000000000 */
[----:B------:R-:W-:-:S10]  /*bc40*/  IMAD.MOV.U32 R0, RZ, RZ, 0x1 ;  /* 0x00000001ff007424 */ /* 0x000fd400078e00ff */
.L_x_619:
[----:B------:R-:W-:Y:S05]  /*bc50*/  BSYNC.RECONVERGENT B1 ;  /* 0x0000000000017941 */ /* 0x000fea0003800200 */
.L_x_615:
        /* <DEDUP_REMOVED lines=78> */
.L_x_621:
[----:B------:R-:W-:Y:S05]  /*c140*/  BSYNC.RECONVERGENT B1 ;  /* 0x0000000000017941 */ /* 0x000fea0003800200 */
.L_x_620:
        /* <DEDUP_REMOVED lines=33> */
.L_x_623:
[----:B------:R-:W-:Y:S05]  /*c360*/  BSYNC.RECONVERGENT B1 ;  /* 0x0000000000017941 */ /* 0x000fea0003800200 */
.L_x_622:
        /* <DEDUP_REMOVED lines=24> */
[----:B------:R-:W-:Y:S01]  /*c4f0*/  IMAD.MOV.U32 R18, RZ, RZ, -0x35dec16 ;  /* 0xfca213eaff127424 */ /* 0x000fe200078e00ff */
[----:B------:R-:W-:Y:S01]  /*c500*/  UMOV UR7, 0x3e5ade15 ;  /* 0x3e5ade1500077882 */ /* 0x000fe20000000000 */
[----:B------:R-:W-:-:S04]  /*c510*/  IMAD.MOV.U32 R19, RZ, RZ, 0x3e928af3 ;  /* 0x3e928af3ff137424 */ /* 0x000fc800078e00ff */
[----:B------:R-:W-:Y:S01]  /*c520*/  @!P0 IMAD.MOV.U32 R13, RZ, RZ, R23 ;  /* 0x000000ffff0d8224 */ /* 0x000fe200078e0017 */
[----:B------:R-:W-:Y:S01]  /*c530*/  @!P0 MOV R20, R22 ;  /* 0x0000001600148202 */ /* 0x000fe20000000f00 */
[----:B------:R-:W-:Y:S01]  /*c540*/  DFMA R18, R16, UR6, R18 ;  /* 0x0000000610127c2b */ /* 0x000fe20008000012 */
[----:B------:R-:W-:Y:S01]  /*c550*/  UMOV UR6, 0x62401315 ;  /* 0x6240131500067882 */ /* 0x000fe20000000000 */
[----:B------:R-:W-:Y:S01]  /*c560*/  UMOV UR7, 0x3ec71dee ;  /* 0x3ec71dee00077882 */ /* 0x000fe20000000000 */
[----:B------:R-:W-:-:S05]  /*c570*/  VIADD R0, R13, 0xffffffff ;  /* 0xffffffff0d007836 */ /* 0x000fca0000000000 */
        /* <DEDUP_REMOVED lines=47> */
.L_x_625:
[----:B------:R-:W-:Y:S05]  /*c870*/  BSYNC.RECONVERGENT B1 ;  /* 0x0000000000017941 */ /* 0x000fea0003800200 */
.L_x_624:
[----:B------:R-:W-:Y:S01]  /*c880*/  BSSY.RECONVERGENT B1, `(.L_x_626) ;  /* 0x0000043000017945 */ /* 0x000fe20003800200 */
[----:B------:R-:W-:Y:S02]  /*c890*/  @!P0 IMAD.MOV.U32 R0, RZ, RZ, -0x435 ;  /* 0xfffffbcbff008424 */ /* 0x000fe400078e00ff */
        /* <DEDUP_REMOVED lines=33> */
[----:B------:R-:W-:-:S05]  /*cab0*/  DADD R32, R32, R32 ;  /* 0x0000000020207229 */ /* 0x000fca0000000020 */
[----:B------:R-:W-:Y:S01]  /*cac0*/  DFMA R24, R22, R24, UR6 ;  /* 0x0000000616187e2b */ /* 0x000fe20008000018 */
[----:B------:R-:W-:Y:S01]  /*cad0*/  UMOV UR6, 0xa9ab0956 ;  /* 0xa9ab095600067882 */ /* 0x000fe20000000000 */
[----:B------:R-:W-:Y:S01]  /*cae0*/  UMOV UR7, 0x3f1745cb ;  /* 0x3f1745cb00077882 */ /* 0x000fe20000000000 */
[----:B------:R-:W-:-:S05]  /*caf0*/  DFMA R32, R2, -R20, R32 ;  /* 0x800000140220722b */ /* 0x000fca0000000020 */
[----:B------:R-:W-:Y:S01]  /*cb00*/  DFMA R24, R22, R24, UR6 ;  /* 0x0000000616187e2b */ /* 0x000fe20008000018 */
[----:B------:R-:W-:Y:S01]  /*cb10*/  UMOV UR6, 0x2d1b5154 ;  /* 0x2d1b515400067882 */ /* 0x000fe20000000000 */
[----:B------:R-:W-:Y:S01]  /*cb20*/  UMOV UR7, 0x3f3c71c7 ;  /* 0x3f3c71c700077882 */ /* 0x000fe20000000000 */
[----:B------:R-:W-:-:S05]  /*cb30*/  DMUL R32, R18, R32 ;  /* 0x0000002012207228 */ /* 0x000fca0000000000 */
[----:B------:R-:W-:Y:S01]  /*cb40*/  DFMA R24, R22, R24, UR6 ;  /* 0x0000000616187e2b */ /* 0x000fe20008000018 */
[----:B------:R-:W-:Y:S01]  /*cb50*/  UMOV UR6, 0x923be72d ;  /* 0x923be72d00067882 */ /* 0x000fe20000000000 */
[----:B------:R-:W-:-:S06]  /*cb60*/  UMOV UR7, 0x3f624924 ;  /* 0x3f62492400077882 */ /* 0x000fcc0000000000 */
[----:B------:R-:W-:Y:S01]  /*cb70*/  DFMA R26, R22, R24, UR6 ;  /* 0x00000006161a7e2b */ /* 0x000fe20008000018 */
[----:B------:R-:W-:Y:S01]  /*cb80*/  UMOV UR6, 0x9999a3c4 ;  /* 0x9999a3c400067882 */ /* 0x000fe20000000000 */
[----:B------:R-:W-:Y:S01]  /*cb90*/  UMOV UR7, 0x3f899999 ;  /* 0x3f89999900077882 */ /* 0x000fe20000000000 */
[----:B------:R-:W-:Y:S01]  /*cba0*/  DADD R24, R34, -UR10 ;  /* 0x8000000a22187e29 */ /* 0x000fe20008000000 */
[----:B------:R-:W-:Y:S01]  /*cbb0*/  UMOV UR10, 0xfefa39ef ;  /* 0xfefa39ef000a7882 */ /* 0x000fe20000000000 */
[----:B------:R-:W-:-:S03]  /*cbc0*/  UMOV UR11, 0x3fe62e42 ;  /* 0x3fe62e42000b7882 */ /* 0x000fc60000000000 */
        /* <DEDUP_REMOVED lines=8> */
[----:B------:R-:W-:-:S03]  /*cc50*/  DMUL R26, R22, R26 ;  /* 0x0000001a161a7228 */ /* 0x000fc60000000000 */
[----:B------:R-:W-:-:S05]  /*cc60*/  DADD R34, -R20, R34 ;  /* 0x0000000014227229 */ /* 0x000fca0000000122 */
[----:B------:R-:W-:-:S08]  /*cc70*/  DFMA R26, R20, R26, R32 ;  /* 0x0000001a141a722b */ /* 0x000fd00000000020 */
[----:B------:R-:W-:-:S08]  /*cc80*/  DADD R26, R26, -R34 ;  /* 0x000000001a1a7229 */ /* 0x000fd00000000822 */
[----:B------:R-:W-:-:S08]  /*cc90*/  DFMA R26, R24, UR6, R26 ;  /* 0x00000006181a7c2b */ /* 0x000fd0000800001a */
[----:B------:R-:W-:-:S11]  /*cca0*/  DADD R2, R2, R26 ;  /* 0x0000000002027229 */ /* 0x000fd6000000001a */
.L_x_627:
[----:B------:R-:W-:Y:S05]  /*ccb0*/  BSYNC.RECONVERGENT B1 ;  /* 0x0000000000017941 */ /* 0x000fea0003800200 */
.L_x_626:
        /* <DEDUP_REMOVED lines=25> */
[----:B------:R-:W-:Y:S01]  /*ce50*/  IMAD.MOV.U32 R3, RZ, RZ, R19 ;  /* 0x000000ffff037224 */ /* 0x000fe200078e0013 */
[----:B------:R-:W-:Y:S06]  /*ce60*/  BRA `(.L_x_630) ;  /* 0x0000000000087947 */ /* 0x000fec0003800000 */
.L_x_629:
[----:B------:R-:W-:Y:S01]  /*ce70*/  DMUL R2, RZ, R36 ;  /* 0x00000024ff027228 */ /* 0x000fe20000000000 */
[----:B------:R-:W-:-:S10]  /*ce80*/  IMAD.MOV.U32 R0, RZ, RZ, RZ ;  /* 0x000000ffff007224 */ /* 0x000fd400078e00ff */
.L_x_630:
[----:B------:R-:W-:Y:S05]  /*ce90*/  BSYNC.RECONVERGENT B1 ;  /* 0x0000000000017941 */ /* 0x000fea0003800200 */
.L_x_628:
        /* <DEDUP_REMOVED lines=47> */
[----:B------:R-:W-:Y:S02]  /*d190*/  IMAD.MOV.U32 R22, RZ, RZ, R18 ;  /* 0x000000ffff167224 */ /* 0x000fe400078e0012 */
        /* <DEDUP_REMOVED lines=10> */
.L_x_632:
[----:B------:R-:W-:Y:S05]  /*d240*/  BSYNC.RECONVERGENT B1 ;  /* 0x0000000000017941 */ /* 0x000fea0003800200 */
.L_x_631:
        /* <DEDUP_REMOVED lines=12> */
.L_x_634:
[----:B------:R-:W-:-:S07]  /*d310*/  CS2R R16, SRZ ;  /* 0x0000000000107805 */ /* 0x000fce000001ff00 */
.L_x_635:
[----:B------:R-:W-:Y:S05]  /*d320*/  BSYNC.RECONVERGENT B1 ;  /* 0x0000000000017941 */ /* 0x000fea0003800200 */
.L_x_633:
        /* <DEDUP_REMOVED lines=12> */
.L_x_638:
[----:B------:R-:W-:-:S11]  /*d3f0*/  DADD R16, R2, 2.5 ;  /* 0x4004000002107429 */ /* 0x000fd60000000000 */
.L_x_637:
[----:B------:R-:W-:Y:S05]  /*d400*/  BSYNC.RECONVERGENT B1 ;  /* 0x0000000000017941 */ /* 0x000fea0003800200 */
.L_x_636:
        /* <DEDUP_REMOVED lines=30> */
.L_x_642:
[----:B------:R-:W-:Y:S05]  /*d5f0*/  BSYNC.RECONVERGENT B4 ;  /* 0x0000000000047941 */ /* 0x000fea0003800200 */
.L_x_641:
[----:B------:R-:W-:Y:S01]  /*d600*/  VIADD R0, R0, 0x1 ;  /* 0x0000000100007836 */ /* 0x000fe20000000000 */
[----:B------:R-:W-:Y:S06]  /*d610*/  BRA `(.L_x_643) ;  /* 0x0000000000087947 */ /* 0x000fec0003800000 */
.L_x_640:
[----:B------:R-:W-:Y:S01]  /*d620*/  DMUL R32, RZ, R18 ;  /* 0x00000012ff207228 */ /* 0x000fe20000000000 */
[----:B------:R-:W-:-:S10]  /*d630*/  IMAD.MOV.U32 R0, RZ, RZ, 0x1 ;  /* 0x00000001ff007424 */ /* 0x000fd400078e00ff */
.L_x_643:
[----:B------:R-:W-:Y:S05]  /*d640*/  BSYNC.RECONVERGENT B1 ;  /* 0x0000000000017941 */ /* 0x000fea0003800200 */
.L_x_639:
        /* <DEDUP_REMOVED lines=28> */
[----:B------:R-:W-:Y:S01]  /*d810*/  MOV R41, 0x3e928af3 ;  /* 0x3e928af300297802 */ /* 0x000fe20000000f00 */
        /* <DEDUP_REMOVED lines=49> */
.L_x_645:
[----:B------:R-:W-:Y:S05]  /*db30*/  BSYNC.RECONVERGENT B1 ;  /* 0x0000000000017941 */ /* 0x000fea0003800200 */
.L_x_644:
[----:B------:R-:W-:Y:S01]  /*db40*/  DADD R14, R20, 1 ;  /* 0x3ff00000140e7429 */ /* 0x000fe20000000000 */
[----:B------:R-:W-:Y:S01]  /*db50*/  LOP3.LUT P0, RZ, R0, 0x2, RZ, 0xc0, !PT ;  /* 0x0000000200ff7812 */ /* 0x000fe2000780c0ff */
[C---:B-----5:R-:W-:Y:S01]  /*db60*/  DFMA R16, R34.reuse, R26, R16 ;  /* 0x0000001a2210722b */ /* 0x060fe20000000010 */
[----:B------:R-:W-:Y:S01]  /*db70*/  IMAD.MOV.U32 R20, RZ, RZ, 0x1 ;  /* 0x00000001ff147424 */ /* 0x000fe200078e00ff */
        /* <DEDUP_REMOVED lines=29> */
.L_x_647:
[----:B------:R-:W-:Y:S05]  /*dd50*/  BSYNC.RECONVERGENT B1 ;  /* 0x0000000000017941 */ /* 0x000fea0003800200 */
.L_x_646:
        /* <DEDUP_REMOVED lines=11> */
[----:B------:R-:W-:-:S06]  /*de10*/  IMAD.MOV.U32 R17, RZ, RZ, 0x3ff71547 ;  /* 0x3ff71547ff117424 */ /* 0x000fcc00078e00ff */
[----:B------:R-:W-:Y:S01]  /*de20*/  DFMA R16, R14, R16, 6.75539944105574400000e+15 ;  /* 0x433800000e10742b */ /* 0x000fe20000000010 */
[----:B------:R-:W-:-:S07]  /*de30*/  FSETP.GEU.AND P2, PT, |R15|, 4.1917929649353027344, PT ;  /* 0x4086232b0f00780b */ /* 0x000fce0003f4e200 */
[----:B------:R-:W-:-:S08]  /*de40*/  DADD R18, R16, -6.75539944105574400000e+15 ;  /* 0xc338000010127429 */ /* 0x000fd00000000000 */
        /* <DEDUP_REMOVED lines=14> */
[----:B------:R-:W-:Y:S01]  /*df30*/  DADD R20, R14, 1 ;  /* 0x3ff000000e147429 */ /* 0x000fe20000000000 */
[----:B------:R-:W-:-:S05]  /*df40*/  UMOV UR7, 0x3f2a01a0 ;  /* 0x3f2a01a000077882 */ /* 0x000fca0000000000 */
[C---:B------:R-:W-:Y:S01]  /*df50*/  DFMA R22, R18.reuse, R22, UR6 ;  /* 0x0000000612167e2b */ /* 0x040fe20008000016 */
[----:B------:R-:W-:Y:S01]  /*df60*/  UMOV UR6, 0x1852b7af ;  /* 0x1852b7af00067882 */ /* 0x000fe20000000000 */
[----:B------:R-:W-:Y:S02]  /*df70*/  UMOV UR7, 0x3f56c16c ;  /* 0x3f56c16c00077882 */ /* 0x000fe40000000000 */
[----:B------:R-:W-:Y:S01]  /*df80*/  ISETP.GT.AND P0, PT, R21, 0xfffff, PT ;  /* 0x000fffff1500780c */ /* 0x000fe20003f04270 */
[--C-:B------:R-:W-:Y:S01]  /*df90*/  IMAD.MOV.U32 R25, RZ, RZ, R21.reuse ;  /* 0x000000ffff197224 */ /* 0x100fe200078e0015 */
[----:B------:R-:W-:Y:S01]  /*dfa0*/  MOV R24, R20 ;  /* 0x0000001400187202 */ /* 0x000fe20000000f00 */
[----:B------:R-:W-:Y:S01]  /*dfb0*/  IMAD.MOV.U32 R13, RZ, RZ, R21 ;  /* 0x000000ffff0d7224 */ /* 0x000fe200078e0015 */
[----:B------:R-:W-:Y:S01]  /*dfc0*/  DFMA R22, R18, R22, UR6 ;  /* 0x0000000612167e2b */ /* 0x000fe20008000016 */
[----:B------:R-:W-:Y:S01]  /*dfd0*/  UMOV UR6, 0x11122322 ;  /* 0x1112232200067882 */ /* 0x000fe20000000000 */
[----:B------:R-:W-:-:S06]  /*dfe0*/  UMOV UR7, 0x3f811111 ;  /* 0x3f81111100077882 */ /* 0x000fcc0000000000 */
[----:B------:R-:W-:Y:S01]  /*dff0*/  DFMA R22, R18, R22, UR6 ;  /* 0x0000000612167e2b */ /* 0x000fe20008000016 */
[----:B------:R-:W-:Y:S01]  /*e000*/  UMOV UR6, 0x555502a1 ;  /* 0x555502a100067882 */ /* 0x000fe20000000000 */
[----:B------:R-:W-:Y:S01]  /*e010*/  @!P0 DMUL R24, R24, 1.80143985094819840000e+16 ;  /* 0x4350000018188828 */ /* 0x000fe20000000000 */
[----:B------:R-:W-:-:S05]  /*e020*/  UMOV UR7, 0x3fa55555 ;  /* 0x3fa5555500077882 */ /* 0x000fca0000000000 */
[C---:B------:R-:W-:Y:S01]  /*e030*/  DFMA R22, R18.reuse, R22, UR6 ;  /* 0x0000000612167e2b */ /* 0x040fe20008000016 */
[----:B------:R-:W-:Y:S01]  /*e040*/  UMOV UR6, 0x55555511 ;  /* 0x5555551100067882 */ /* 0x000fe20000000000 */
[----:B------:R-:W-:Y:S02]  /*e050*/  UMOV UR7, 0x3fc55555 ;  /* 0x3fc5555500077882 */ /* 0x000fe40000000000 */
[----:B------:R-:W-:Y:S02]  /*e060*/  @!P0 IMAD.MOV.U32 R13, RZ, RZ, R25 ;  /* 0x000000ffff0d8224 */ /* 0x000fe400078e0019 */
[----:B------:R-:W-:Y:S02]  /*e070*/  @!P0 IMAD.MOV.U32 R20, RZ, RZ, R24 ;  /* 0x000000ffff148224 */ /* 0x000fe400078e0018 */
[----:B------:R-:W-:Y:S01]  /*e080*/  VIADD R0, R13, 0xffffffff ;  /* 0xffffffff0d007836 */ /* 0x000fe20000000000 */
[----:B------:R-:W-:Y:S01]  /*e090*/  DFMA R22, R18, R22, UR6 ;  /* 0x0000000612167e2b */ /* 0x000fe20008000016 */
[----:B------:R-:W-:Y:S01]  /*e0a0*/  UMOV UR6, 0xb ;  /* 0x0000000b00067882 */ /* 0x000fe20000000000 */
[----:B------:R-:W-:-:S02]  /*e0b0*/  UMOV UR7, 0x3fe00000 ;  /* 0x3fe0000000077882 */ /* 0x000fc40000000000 */
        /* <DEDUP_REMOVED lines=26> */
.L_x_649:
[----:B------:R-:W-:Y:S05]  /*e260*/  BSYNC.RECONVERGENT B1 ;  /* 0x0000000000017941 */ /* 0x000fea0003800200 */
.L_x_648:
[----:B------:R-:W-:Y:S01]  /*e270*/  BSSY.RECONVERGENT B1, `(.L_x_650) ;  /* 0x0000043000017945 */ /* 0x000fe20003800200 */
[----:B------:R-:W-:Y:S02]  /*e280*/  @!P0 IMAD.MOV.U32 R0, RZ, RZ, -0x435 ;  /* 0xfffffbcbff008424 */ /* 0x000fe400078e00ff */
[----:B------:R-:W-:Y:S02]  /*e290*/  @P1 IMAD.MOV.U32 R16, RZ, RZ, R21 ;  /* 0x000000ffff101224 */ /* 0x000fe400078e0015 */
[----:B------:R-:W-:Y:S01]  /*e2a0*/  @P1 IMAD.MOV.U32 R17, RZ, RZ, R26 ;  /* 0x000000ffff111224 */ /* 0x000fe200078e001a */
[----:B------:R-:W-:Y:S06]  /*e2b0*/  @P1 BRA `(.L_x_651) ;  /* 0x0000000000f81947 */ /* 0x000fec0003800000 */
[----:B------:R-:W-:Y:S01]  /*e2c0*/  LOP3.LUT R16, R13, 0xfffff, RZ, 0xc0, !PT ;  /* 0x000fffff0d107812 */ /* 0x000fe200078ec0ff */
[----:B------:R-:W-:Y:S01]  /*e2d0*/  IMAD.MOV.U32 R32, RZ, RZ, -0x748574fc ;  /* 0x8b7a8b04ff207424 */ /* 0x000fe200078e00ff */
[----:B------:R-:W-:Y:S01]  /*e2e0*/  UMOV UR6, 0x3ae80f1e ;  /* 0x3ae80f1e00067882 */ /* 0x000fe20000000000 */
[----:B------:R-:W-:Y:S01]  /*e2f0*/  IMAD.MOV.U32 R33, RZ, RZ, 0x3ed0ee25 ;  /* 0x3ed0ee25ff217424 */ /* 0x000fe200078e00ff */
[----:B------:R-:W-:Y:S01]  /*e300*/  LOP3.LUT R17, R16, 0x3ff00000, RZ, 0xfc, !PT ;  /* 0x3ff0000010117812 */ /* 0x000fe200078efcff */
[----:B------:R-:W-:Y:S01]  /*e310*/  IMAD.MOV.U32 R16, RZ, RZ, R20 ;  /* 0x000000ffff107224 */ /* 0x000fe200078e0014 */
[----:B------:R-:W-:Y:S01]  /*e320*/  UMOV UR7, 0x3eb1380b ;  /* 0x3eb1380b00077882 */ /* 0x000fe20000000000 */
[----:B------:R-:W-:Y:S01]  /*e330*/  IMAD.MOV.U32 R20, RZ, RZ, RZ ;  /* 0x000000ffff147224 */ /* 0x000fe200078e00ff */
[----:B------:R-:W-:Y:S01]  /*e340*/  ISETP.GE.U32.AND P0, PT, R17, 0x3ff6a09f, PT ;  /* 0x3ff6a09f1100780c */ /* 0x000fe20003f06070 */
[----:B------:R-:W-:Y:S01]  /*e350*/  IMAD.MOV.U32 R37, RZ, RZ, 0x43300000 ;  /* 0x43300000ff257424 */ /* 0x000fe200078e00ff */
[----:B------:R-:W-:Y:S01]  /*e360*/  LEA.HI R0, R13, R0, RZ, 0xc ;  /* 0x000000000d007211 */ /* 0x000fe200078f60ff */
[----:B------:R-:W-:Y:S01]  /*e370*/  UMOV UR10, 0x80000000 ;  /* 0x80000000000a7882 */ /* 0x000fe20000000000 */
[----:B------:R-:W-:-:S09]  /*e380*/  UMOV UR11, 0x43300000 ;  /* 0x43300000000b7882 */ /* 0x000fd20000000000 */
[----:B------:R-:W-:Y:S01]  /*e390*/  @P0 IADD3 R21, PT, PT, R17, -0x100000, RZ ;  /* 0xfff0000011150810 */ /* 0x000fe20007ffe0ff */
[----:B------:R-:W-:-:S04]  /*e3a0*/  @P0 VIADD R0, R0, 0x1 ;  /* 0x0000000100000836 */ /* 0x000fc80000000000 */
[----:B------:R-:W-:Y:S01]  /*e3b0*/  @P0 IMAD.MOV.U32 R17, RZ, RZ, R21 ;  /* 0x000000ffff110224 */ /* 0x000fe200078e0015 */
[----:B------:R-:W-:-:S05]  /*e3c0*/  LOP3.LUT R36, R0, 0x80000000, RZ, 0x3c, !PT ;  /* 0x8000000000247812 */ /* 0x000fca00078e3cff */
        /* <DEDUP_REMOVED lines=45> */
.L_x_651:
[----:B------:R-:W-:Y:S05]  /*e6a0*/  BSYNC.RECONVERGENT B1 ;  /* 0x0000000000017941 */ /* 0x000fea0003800200 */
.L_x_650:
        /* <DEDUP_REMOVED lines=27> */
.L_x_653:
[----:B------:R-:W-:Y:S01]  /*e860*/  DMUL R32, RZ, R36 ;  /* 0x00000024ff207228 */ /* 0x000fe20000000000 */
[----:B------:R-:W-:-:S10]  /*e870*/  IMAD.MOV.U32 R0, RZ, RZ, RZ ;  /* 0x000000ffff007224 */ /* 0x000fd400078e00ff */
.L_x_654:
[----:B------:R-:W-:Y:S05]  /*e880*/  BSYNC.RECONVERGENT B1 ;  /* 0x0000000000017941 */ /* 0x000fea0003800200 */
.L_x_652:
        /* <DEDUP_REMOVED lines=27> */
[----:B------:R-:W-:-:S05]  /*ea40*/  MOV R23, 0x3fd80000 ;  /* 0x3fd8000000177802 */ /* 0x000fca0000000f00 */
        /* <DEDUP_REMOVED lines=28> */
[----:B------:R-:W-:Y:S05]  /*ec10*/  CALL.REL.NOINC `($__internal_3_$__cuda_sm20_dsqrt_rn_f64_mediumpath_v1) ;  /* 0x000000e400a47944 */ /* 0x000fea0003c00000 */
[----:B------:R-:W-:Y:S02]  /*ec20*/  IMAD.MOV.U32 R26, RZ, RZ, R18 ;  /* 0x000000ffff1a7224 */ /* 0x000fe400078e0012 */
[----:B------:R-:W-:-:S07]  /*ec30*/  IMAD.MOV.U32 R27, RZ, RZ, R13 ;  /* 0x000000ffff1b7224 */ /* 0x000fce00078e000d */
.L_x_656:
[----:B------:R-:W-:Y:S05]  /*ec40*/  BSYNC.RECONVERGENT B1 ;  /* 0x0000000000017941 */ /* 0x000fea0003800200 */
.L_x_655:
        /* <DEDUP_REMOVED lines=12> */
.L_x_658:
[----:B------:R-:W-:-:S07]  /*ed10*/  CS2R R16, SRZ ;  /* 0x0000000000107805 */ /* 0x000fce000001ff00 */
.L_x_659:
[----:B------:R-:W-:Y:S05]  /*ed20*/  BSYNC.RECONVERGENT B1 ;  /* 0x0000000000017941 */ /* 0x000fea0003800200 */
.L_x_657:
        /* <DEDUP_REMOVED lines=12> */
.L_x_662:
[----:B------:R-:W-:-:S11]  /*edf0*/  DADD R16, R32, 2.5 ;  /* 0x4004000020107429 */ /* 0x000fd60000000000 */
.L_x_661:
[----:B------:R-:W-:Y:S05]  /*ee00*/  BSYNC.RECONVERGENT B1 ;  /* 0x0000000000017941 */ /* 0x000fea0003800200 */
.L_x_660:
        /* <DEDUP_REMOVED lines=28> */
[----:B------:R-:W-:Y:S01]  /*efd0*/  MOV R34, R18 ;  /* 0x0000001200227202 */ /* 0x000fe20000000f00 */
[----:B------:R-:W-:-:S07]  /*efe0*/  IMAD.MOV.U32 R35, RZ, RZ, R19 ;  /* 0x000000ffff237224 */ /* 0x000fce00078e0013 */
.L_x_666:
[----:B------:R-:W-:Y:S05]  /*eff0*/  BSYNC.RECONVERGENT B4 ;  /* 0x0000000000047941 */ /* 0x000fea0003800200 */
.L_x_665:
[----:B------:R-:W-:Y:S01]  /*f000*/  VIADD R0, R0, 0x1 ;  /* 0x0000000100007836 */ /* 0x000fe20000000000 */
[----:B------:R-:W-:Y:S06]  /*f010*/  BRA `(.L_x_667) ;  /* 0x0000000000087947 */ /* 0x000fec0003800000 */
.L_x_664:
[----:B------:R-:W-:Y:S01]  /*f020*/  DMUL R34, RZ, R18 ;  /* 0x00000012ff227228 */ /* 0x000fe20000000000 */
[----:B------:R-:W-:-:S10]  /*f030*/  IMAD.MOV.U32 R0, RZ, RZ, 0x1 ;  /* 0x00000001ff007424 */ /* 0x000fd400078e00ff */
.L_x_667:
[----:B------:R-:W-:Y:S05]  /*f040*/  BSYNC.RECONVERGENT B1 ;  /* 0x0000000000017941 */ /* 0x000fea0003800200 */
.L_x_663:
        /* <DEDUP_REMOVED lines=78> */
.L_x_669:
[----:B------:R-:W-:Y:S05]  /*f530*/  BSYNC.RECONVERGENT B1 ;  /* 0x0000000000017941 */ /* 0x000fea0003800200 */
.L_x_668:
        /* <DEDUP_REMOVED lines=30> */
[----:B------:R-:W-:Y:S05]  /*f720*/  CALL.REL.NOINC `($__internal_2_$__cuda_sm20_div_rn_f64_full) ;  /* 0x000000d400707944 */ /* 0x000fea0003c00000 */
[----:B------:R-:W-:Y:S02]  /*f730*/  IMAD.MOV.U32 R14, RZ, RZ, R16 ;  /* 0x000000ffff0e7224 */ /* 0x000fe400078e0010 */
[----:B------:R-:W-:-:S07]  /*f740*/  IMAD.MOV.U32 R15, RZ, RZ, R17 ;  /* 0x000000ffff0f7224 */ /* 0x000fce00078e0011 */
.L_x_671:
[----:B------:R-:W-:Y:S05]  /*f750*/  BSYNC.RECONVERGENT B1 ;  /* 0x0000000000017941 */ /* 0x000fea0003800200 */
.L_x_670:
[----:B------:R-:W0:Y:S01]  /*f760*/  LDCU.64 UR4, c[0x0][0x3b0] ;  /* 0x00007600ff0477ac */ /* 0x000e220008000a00 */
[----:B------:R-:W1:Y:S01]  /*f770*/  LDCU.64 UR6, c[0x0][0x390] ;  /* 0x00007200ff0677ac */ /* 0x000e620008000a00 */
[----:B0-----:R-:W-:Y:S01]  /*f780*/  DMUL R28, R28, UR4 ;  /* 0x000000041c1c7c28 */ /* 0x001fe20008000000 */
[----:B-1----:R-:W-:-:S07]  /*f790*/  UIADD3 UR14, UP0, UPT, UR6, -0xe00, URZ ;  /* 0xfffff200060e7890 */ /* 0x002fce000ff1e0ff */
[----:B------:R-:W-:Y:S01]  /*f7a0*/  DFMA R28, R30, UR4, R28 ;  /* 0x000000041e1c7c2b */ /* 0x000fe2000800001c */
[----:B------:R-:W-:Y:S02]  /*f7b0*/  UIADD3.X UR15, UPT, UPT, UR7, -0x1, URZ, UP0, !UPT ;  /* 0xffffffff070f7890 */ /* 0x000fe400087fe4ff */
[----:B------:R-:W-:-:S04]  /*f7c0*/  UISETP.GE.U32.AND UP0, UPT, UR14, 0xe00, UPT ;  /* 0x00000e000e00788c */ /* 0x000fc8000bf06070 */
[----:B------:R-:W-:Y:S01]  /*f7d0*/  UISETP.GE.U32.AND.EX UP0, UPT, UR15, URZ, UPT, UP0 ;  /* 0x000000ff0f00728c */ /* 0x000fe2000bf06100 */
[----:B------:R-:W-:-:S08]  /*f7e0*/  DFMA R28, R8, UR4, R28 ;  /* 0x00000004081c7c2b */ /* 0x000fd0000800001c */
[----:B------:R-:W-:-:S08]  /*f7f0*/  DFMA R28, R6, UR4, R28 ;  /* 0x00000004061c7c2b */ /* 0x000fd0000800001c */
[----:B------:R-:W-:-:S08]  /*f800*/  DFMA R28, R4, UR4, R28 ;  /* 0x00000004041c7c2b */ /* 0x000fd0000800001c */
[----:B------:R-:W-:-:S08]  /*f810*/  DFMA R28, R2, UR4, R28 ;  /* 0x00000004021c7c2b */ /* 0x000fd0000800001c */
[----:B------:R-:W-:Y:S01]  /*f820*/  DFMA R28, R14, UR4, R28 ;  /* 0x000000040e1c7c2b */ /* 0x000fe2000800001c */
[----:B------:R-:W-:Y:S01]  /*f830*/  UMOV UR5, 0xe00 ;  /* 0x00000e0000057882 */ /* 0x000fe20000000000 */
[----:B------:R-:W-:Y:S01]  /*f840*/  UMOV UR4, URZ ;  /* 0x000000ff00047c82 */ /* 0x000fe20008000000 */
[----:B------:R-:W-:Y:S08]  /*f850*/  BRA.U !UP0, `(.L_x_672) ;  /* 0x000000b508507547 */ /* 0x000ff0000b800000 */
[----:B------:R-:W0:Y:S01]  /*f860*/  LDC.64 R14, c[0x0][0x3a8] ;  /* 0x0000ea00ff0e7b82 */ /* 0x000e220000000a00 */
[----:B------:R-:W1:Y:S01]  /*f870*/  LDCU.64 UR10, c[0x0][0x3b0] ;  /* 0x00007600ff0a77ac */ /* 0x000e620008000a00 */
[----:B------:R-:W2:Y:S01]  /*f880*/  LDCU.64 UR12, c[0x4][0x160] ;  /* 0x01002c00ff0c77ac */ /* 0x000ea20008000a00 */
[----:B------:R-:W3:Y:S01]  /*f890*/  LDCU.64 UR6, c[0x0][0x390] ;  /* 0x00007200ff0677ac */ /* 0x000ee20008000a00 */
[----:B------:R-:W-:Y:S01]  /*f8a0*/  UMOV UR5, 0xe00 ;  /* 0x00000e0000057882 */ /* 0x000fe20000000000 */
[----:B------:R-:W-:-:S05]  /*f8b0*/  UMOV UR4, URZ ;  /* 0x000000ff00047c82 */ /* 0x000fca0008000000 */
.L_x_839:
[----:B------:R-:W-:Y:S01]  /*f8c0*/  VIADD R0, R11, UR5 ;  /* 0x000000050b007c36 */ /* 0x000fe20008000000 */
        /* <DEDUP_REMOVED lines=8> */
[----:B01----:R-:W-:-:S08]  /*f950*/  DFMA R2, R2, UR10, R14 ;  /* 0x0000000a02027c2b */ /* 0x003fd0000800000e */
[C---:B------:R-:W-:Y:S02]  /*f960*/  DFMA R6, R2.reuse, R6, 6.75539944105574400000e+15 ;  /* 0x433800000206742b */ /* 0x040fe40000000006 */
[----:B------:R-:W-:Y:S01]  /*f970*/  DADD R18, R2, 1 ;  /* 0x3ff0000002127429 */ /* 0x000fe20000000000 */
[----:B------:R-:W-:-:S05]  /*f980*/  FSETP.GEU.AND P0, PT, |R3|, 4.1917929649353027344, PT ;  /* 0x4086232b0300780b */ /* 0x000fca0003f0e200 */
[----:B------:R-:W-:-:S04]  /*f990*/  DADD R4, R6, -6.75539944105574400000e+15 ;  /* 0xc338000006047429 */ /* 0x000fc80000000000 */
[----:B------:R-:W-:Y:S01]  /*f9a0*/  ISETP.GT.AND P2, PT, R19, 0xfffff, PT ;  /* 0x000fffff1300780c */ /* 0x000fe20003f44270 */
[----:B------:R-:W-:-:S03]  /*f9b0*/  IMAD.MOV.U32 R13, RZ, RZ, R19 ;  /* 0x000000ffff0d7224 */ /* 0x000fc600078e0013 */
        /* <DEDUP_REMOVED lines=50> */
[----:B------:R-:W-:Y:S01]  /*fce0*/  @!P1 IMAD.IADD R6, R6, 0x1, -R7 ;  /* 0x0000000106069824 */ /* 0x000fe200078e0a07 */
[----:B------:R-:W-:-:S04]  /*fcf0*/  @!P1 LEA R7, R7, R17, 0x14 ;  /* 0x0000001107079211 */ /* 0x000fc800078ea0ff */
[----:B------:R-:W-:Y:S01]  /*fd00*/  @!P1 LEA R17, R6, 0x3ff00000, 0x14 ;  /* 0x3ff0000006119811 */ /* 0x000fe200078ea0ff */
[----:B------:R-:W-:Y:S02]  /*fd10*/  @!P1 IMAD.MOV.U32 R6, RZ, RZ, R16 ;  /* 0x000000ffff069224 */ /* 0x000fe400078e0010 */
[----:B------:R-:W-:-:S06]  /*fd20*/  @!P1 IMAD.MOV.U32 R16, RZ, RZ, RZ ;  /* 0x000000ffff109224 */ /* 0x000fcc00078e00ff */
[----:B------:R-:W-:-:S11]  /*fd30*/  @!P1 DMUL R4, R6, R16 ;  /* 0x0000001006049228 */ /* 0x000fd60000000000 */
.L_x_674:
[----:B--23--:R-:W-:Y:S05]  /*fd40*/  BSYNC.RECONVERGENT B1 ;  /* 0x0000000000017941 */ /* 0x00cfea0003800200 */
.L_x_673:
[----:B------:R-:W-:Y:S01]  /*fd50*/  BSSY.RECONVERGENT B1, `(.L_x_675) ;  /* 0x0000048000017945 */ /* 0x000fe20003800200 */
[----:B------:R-:W-:Y:S02]  /*fd60*/  @!P2 IMAD.MOV.U32 R0, RZ, RZ, -0x435 ;  /* 0xfffffbcbff00a424 */ /* 0x000fe400078e00ff */
[----:B------:R-:W-:Y:S01]  /*fd70*/  @!P2 IMAD.MOV.U32 R18, RZ, RZ, R8 ;  /* 0x000000ffff12a224 */ /* 0x000fe200078e0008 */
[----:B------:R-:W-:Y:S06]  /*fd80*/  @P3 BRA `(.L_x_676) ;  /* 0x0000000000f83947 */ /* 0x000fec0003800000 */
[C---:B------:R-:W-:Y:S01]  /*fd90*/  LOP3.LUT R6, R13.reuse, 0xfffff, RZ, 0xc0, !PT ;  /* 0x000fffff0d067812 */ /* 0x040fe200078ec0ff */
[----:B------:R-:W-:Y:S01]  /*fda0*/  IMAD.MOV.U32 R8, RZ, RZ, RZ ;  /* 0x000000ffff087224 */ /* 0x000fe200078e00ff */
[----:B------:R-:W-:Y:S01]  /*fdb0*/  UMOV UR18, 0x3ae80f1e ;  /* 0x3ae80f1e00127882 */ /* 0x000fe20000000000 */
[----:B------:R-:W-:Y:S01]  /*fdc0*/  IMAD.MOV.U32 R22, RZ, RZ, -0x748574fc ;  /* 0x8b7a8b04ff167424 */ /* 0x000fe200078e00ff */
[----:B------:R-:W-:Y:S01]  /*fdd0*/  LOP3.LUT R19, R6, 0x3ff00000, RZ, 0xfc, !PT ;  /* 0x3ff0000006137812 */ /* 0x000fe200078efcff */
[----:B------:R-:W-:Y:S01]  /*fde0*/  IMAD.MOV.U32 R23, RZ, RZ, 0x3ed0ee25 ;  /* 0x3ed0ee25ff177424 */ /* 0x000fe200078e00ff */
[----:B------:R-:W-:Y:S01]  /*fdf0*/  UMOV UR19, 0x3eb1380b ;  /* 0x3eb1380b00137882 */ /* 0x000fe20000000000 */
[----:B------:R-:W-:Y:S01]  /*fe00*/  LEA.HI R0, R13, R0, RZ, 0xc ;  /* 0x000000000d007211 */ /* 0x000fe200078f60ff */
[----:B------:R-:W-:Y:S01]  /*fe10*/  IMAD.MOV.U32 R25, RZ, RZ, 0x43300000 ;  /* 0x43300000ff197424 */ /* 0x000fe200078e00ff */
[----:B------:R-:W-:Y:S01]  /*fe20*/  ISETP.GE.U32.AND P0, PT, R19, 0x3ff6a09f, PT ;  /* 0x3ff6a09f1300780c */ /* 0x000fe20003f06070 */
[----:B------:R-:W-:Y:S01]  /*fe30*/  UMOV UR20, 0x80000000 ;  /* 0x8000000000147882 */ /* 0x000fe20000000000 */
[----:B------:R-:W-:-:S11]  /*fe40*/  UMOV UR21, 0x43300000 ;  /* 0x4330000000157882 */ /* 0x000fd60000000000 */
        /* <DEDUP_REMOVED lines=50> */
.L_x_676:
[----:B------:R-:W-:Y:S01]  /*10170*/  IMAD.MOV.U32 R6, RZ, RZ, 0x0 ;  /* 0x00000000ff067424 */ /* 0x000fe200078e00ff */
[----:B------:R-:W-:Y:S01]  /*10180*/  LOP3.LUT P0, RZ, R9, 0x7fffffff, RZ, 0xc0, !PT ;  /* 0x7fffffff09ff7812 */ /* 0x000fe2000780c0ff */
[----:B------:R-:W-:-:S06]  /*10190*/  IMAD.MOV.U32 R7, RZ, RZ, 0x7ff00000 ;  /* 0x7ff00000ff077424 */ /* 0x000fcc00078e00ff */
[----:B------:R-:W-:-:S10]  /*101a0*/  DFMA R6, R8, R6, +INF ;  /* 0x7ff000000806742b */ /* 0x000fd40000000006 */
[----:B------:R-:W-:Y:S02]  /*101b0*/  FSEL R18, R6, RZ, P0 ;  /* 0x000000ff06127208 */ /* 0x000fe40000000000 */
[----:B------:R-:W-:-:S07]  /*101c0*/  FSEL R19, R7, -QNAN , P0 ;  /* 0xfff0000007137808 */ /* 0x000fce0000000000 */
.L_x_677:
[----:B------:R-:W-:Y:S05]  /*101d0*/  BSYNC.RECONVERGENT B1 ;  /* 0x0000000000017941 */ /* 0x000fea0003800200 */
.L_x_675:
        /* <DEDUP_REMOVED lines=28> */
.L_x_679:
[----:B------:R-:W-:Y:S05]  /*103a0*/  BSYNC.RECONVERGENT B1 ;  /* 0x0000000000017941 */ /* 0x000fea0003800200 */
.L_x_678:
        /* <DEDUP_REMOVED lines=53> */
.L_x_681:
[----:B------:R-:W-:Y:S05]  /*10700*/  BSYNC.RECONVERGENT B1 ;  /* 0x0000000000017941 */ /* 0x000fea0003800200 */
.L_x_680:
        /* <DEDUP_REMOVED lines=12> */
.L_x_683:
[----:B------:R-:W-:Y:S05]  /*107d0*/  BSYNC.RECONVERGENT B1 ;  /* 0x0000000000017941 */ /* 0x000fea0003800200 */
.L_x_682:
        /* <DEDUP_REMOVED lines=15> */
.L_x_685:
[----:B------:R-:W-:Y:S05]  /*108d0*/  BSYNC.RECONVERGENT B1 ;  /* 0x0000000000017941 */ /* 0x000fea0003800200 */
.L_x_684:
[----:B------:R-:W-:Y:S01]  /*108e0*/  BSSY.RECONVERGENT B1, `(.L_x_686) ;  /* 0x000001d000017945 */ /* 0x000fe20003800200 */
[----:B------:R-:W-:Y:S02]  /*108f0*/  FSEL R4, R8, RZ, P1 ;  /* 0x000000ff08047208 */ /* 0x000fe40000800000 */
[----:B------:R-:W-:Y:S02]  /*10900*/  FSEL R5, R9, 1.875, P1 ;  /* 0x3ff0000009057808 */ /* 0x000fe40000800000 */
[----:B------:R-:W-:Y:S01]  /*10910*/  @!P2 MOV R0, 0x1 ;  /* 0x000000010000a802 */ /* 0x000fe20000000f00 */
        /* <DEDUP_REMOVED lines=23> */
.L_x_689:
[----:B------:R-:W-:Y:S05]  /*10a90*/  BSYNC.RECONVERGENT B4 ;  /* 0x0000000000047941 */ /* 0x000fea0003800200 */
.L_x_688:
[----:B------:R-:W-:-:S07]  /*10aa0*/  VIADD R0, R20, 0x1 ;  /* 0x0000000114007836 */ /* 0x000fce0000000000 */
.L_x_687:
[----:B------:R-:W-:Y:S05]  /*10ab0*/  BSYNC.RECONVERGENT B1 ;  /* 0x0000000000017941 */ /* 0x000fea0003800200 */
.L_x_686:
        /* <DEDUP_REMOVED lines=71> */
[----:B------:R-:W-:Y:S02]  /*10f30*/  @!P2 MOV R2, R34 ;  /* 0x000000220002a202 */ /* 0x000fe40000000f00 */
[----:B------:R-:W-:Y:S02]  /*10f40*/  @!P2 SHF.R.S32.HI R9, RZ, 0x1, R9 ;  /* 0x00000001ff09a819 */ /* 0x000fe40000011409 */
[----:B------:R-:W-:-:S03]  /*10f50*/  FSEL R23, R23, RZ, !P0 ;  /* 0x000000ff17177208 */ /* 0x000fc60004000000 */
[----:B------:R-:W-:Y:S02]  /*10f60*/  @!P2 IMAD.IADD R8, R8, 0x1, -R9 ;  /* 0x000000010808a824 */ /* 0x000fe400078e0a09 */
[----:B------:R-:W-:-:S03]  /*10f70*/  @!P2 IMAD R3, R9, 0x100000, R35 ;  /* 0x001000000903a824 */ /* 0x000fc600078e0223 */
[----:B------:R-:W-:Y:S01]  /*10f80*/  @!P2 LEA R9, R8, 0x3ff00000, 0x14 ;  /* 0x3ff000000809a811 */ /* 0x000fe200078ea0ff */
[----:B------:R-:W-:-:S06]  /*10f90*/  @!P2 IMAD.MOV.U32 R8, RZ, RZ, RZ ;  /* 0x000000ffff08a224 */ /* 0x000fcc00078e00ff */
[----:B------:R-:W-:-:S11]  /*10fa0*/  @!P2 DMUL R22, R2, R8 ;  /* 0x000000080216a228 */ /* 0x000fd60000000000 */
.L_x_691:
[----:B------:R-:W-:Y:S05]  /*10fb0*/  BSYNC.RECONVERGENT B1 ;  /* 0x0000000000017941 */ /* 0x000fea0003800200 */
.L_x_690:
        /* <DEDUP_REMOVED lines=33> */
.L_x_693:
[----:B------:R-:W-:Y:S05]  /*111d0*/  BSYNC.RECONVERGENT B1 ;  /* 0x0000000000017941 */ /* 0x000fea0003800200 */
.L_x_692:
        /* <DEDUP_REMOVED lines=79> */
.L_x_695:
[----:B------:R-:W-:Y:S05]  /*116d0*/  BSYNC.RECONVERGENT B1 ;  /* 0x0000000000017941 */ /* 0x000fea0003800200 */
.L_x_694:
        /* <DEDUP_REMOVED lines=32> */
[----:B------:R-:W-:Y:S02]  /*118e0*/  IMAD.MOV.U32 R27, RZ, RZ, 0x43300000 ;  /* 0x43300000ff1b7424 */ /* 0x000fe400078e00ff */
[----:B------:R-:W-:Y:S01]  /*118f0*/  @P0 IADD3 R26, PT, PT, R26, 0x1, RZ ;  /* 0x000000011a1a0810 */ /* 0x000fe20007ffe0ff */
[----:B------:R-:W-:Y:S01]  /*11900*/  DFMA R24, R20, R24, UR18 ;  /* 0x0000001214187e2b */ /* 0x000fe20008000018 */
[----:B------:R-:W-:Y:S01]  /*11910*/  UMOV UR18, 0xa9ab0956 ;  /* 0xa9ab095600127882 */ /* 0x000fe20000000000 */
[----:B------:R-:W-:Y:S01]  /*11920*/  UMOV UR19, 0x3f1745cb ;  /* 0x3f1745cb00137882 */ /* 0x000fe20000000000 */
[----:B------:R-:W-:Y:S01]  /*11930*/  LOP3.LUT R26, R26, 0x80000000, RZ, 0x3c, !PT ;  /* 0x800000001a1a7812 */ /* 0x000fe200078e3cff */
[----:B------:R-:W-:-:S04]  /*11940*/  DADD R8, R8, R8 ;  /* 0x0000000008087229 */ /* 0x000fc80000000008 */
        /* <DEDUP_REMOVED lines=28> */
.L_x_697:
[----:B------:R-:W-:Y:S05]  /*11b10*/  BSYNC.RECONVERGENT B1 ;  /* 0x0000000000017941 */ /* 0x000fea0003800200 */
.L_x_696:
        /* <DEDUP_REMOVED lines=27> */
.L_x_699:
[----:B------:R-:W-:Y:S01]  /*11cd0*/  DMUL R30, RZ, R18 ;  /* 0x00000012ff1e7228 */ /* 0x000fe20000000000 */
[----:B------:R-:W-:-:S10]  /*11ce0*/  IMAD.MOV.U32 R6, RZ, RZ, RZ ;  /* 0x000000ffff067224 */ /* 0x000fd400078e00ff */
.L_x_700:
[----:B------:R-:W-:Y:S05]  /*11cf0*/  BSYNC.RECONVERGENT B1 ;  /* 0x0000000000017941 */ /* 0x000fea0003800200 */
.L_x_698:
        /* <DEDUP_REMOVED lines=59> */
.L_x_702:
[----:B------:R-:W-:Y:S05]  /*120b0*/  BSYNC.RECONVERGENT B1 ;  /* 0x0000000000017941 */ /* 0x000fea0003800200 */
.L_x_701:
        /* <DEDUP_REMOVED lines=12> */
.L_x_704:
[----:B------:R-:W-:-:S07]  /*12180*/  CS2R R8, SRZ ;  /* 0x0000000000087805 */ /* 0x000fce000001ff00 */
.L_x_705:
[----:B------:R-:W-:Y:S05]  /*12190*/  BSYNC.RECONVERGENT B1 ;  /* 0x0000000000017941 */ /* 0x000fea0003800200 */
.L_x_703:
        /* <DEDUP_REMOVED lines=12> */
.L_x_708:
[----:B------:R-:W-:-:S11]  /*12260*/  DADD R8, R6, 2.5 ;  /* 0x4004000006087429 */ /* 0x000fd60000000000 */
.L_x_707:
[----:B------:R-:W-:Y:S05]  /*12270*/  BSYNC.RECONVERGENT B1 ;  /* 0x0000000000017941 */ /* 0x000fea0003800200 */
.L_x_706:
        /* <DEDUP_REMOVED lines=29> */
.L_x_712:
[----:B------:R-:W-:Y:S05]  /*12450*/  BSYNC.RECONVERGENT B4 ;  /* 0x0000000000047941 */ /* 0x000fea0003800200 */
.L_x_711:
[----:B------:R-:W-:Y:S01]  /*12460*/  VIADD R13, R20, 0x1 ;  /* 0x00000001140d7836 */ /* 0x000fe20000000000 */
[----:B------:R-:W-:Y:S06]  /*12470*/  BRA `(.L_x_713) ;  /* 0x0000000000087947 */ /* 0x000fec0003800000 */
.L_x_710:
[----:B------:R-:W-:Y:S01]  /*12480*/  DMUL R8, RZ, R36 ;  /* 0x00000024ff087228 */ /* 0x000fe20000000000 */
[----:B------:R-:W-:-:S10]  /*12490*/  IMAD.MOV.U32 R13, RZ, RZ, 0x1 ;  /* 0x00000001ff0d7424 */ /* 0x000fd400078e00ff */
.L_x_713:
[----:B------:R-:W-:Y:S05]  /*124a0*/  BSYNC.RECONVERGENT B1 ;  /* 0x0000000000017941 */ /* 0x000fea0003800200 */
.L_x_709:
[----:B------:R-:W-:-:S05]  /*124b0*/  IMAD.SHL.U32 R16, R13, 0x40, RZ ;  /* 0x000000400d107824 */ /* 0x000fca00078e00ff */
[----:B------:R-:W-:-:S04]  /*124c0*/  LOP3.LUT R16, R16, 0x40, RZ, 0xc0, !PT ;  /* 0x0000004010107812 */ /* 0x000fc800078ec0ff */
[----:B------:R-:W-:-:S04]  /*124d0*/  IADD3 R30, P0, PT, R16, UR12, RZ ;  /* 0x0000000c101e7c10 */ /* 0x000fc8000ff1e0ff */
[----:B------:R-:W-:-:S05]  /*124e0*/  IADD3.X R31, PT, PT, RZ, UR13, RZ, P0, !PT ;  /* 0x0000000dff1f7c10 */ /* 0x000fca00087fe4ff */
        /* <DEDUP_REMOVED lines=73> */
.L_x_715:
[----:B------:R-:W-:Y:S05]  /*12980*/  BSYNC.RECONVERGENT B1 ;  /* 0x0000000000017941 */ /* 0x000fea0003800200 */
.L_x_714:
        /* <DEDUP_REMOVED lines=33> */
.L_x_717:
[----:B------:R-:W-:Y:S05]  /*12ba0*/  BSYNC.RECONVERGENT B1 ;  /* 0x0000000000017941 */ /* 0x000fea0003800200 */
.L_x_716:
[----:B------:R-:W-:Y:S01]  /*12bb0*/  VIADD R13, R0, 0x200 ;  /* 0x00000200000d7836 */ /* 0x000fe20000000000 */
[----:B------:R-:W-:Y:S01]  /*12bc0*/  MOV R8, 0x652b82fe ;  /* 0x652b82fe00087802 */ /* 0x000fe20000000f00 */
[----:B------:R-:W-:Y:S01]  /*12bd0*/  IMAD.MOV.U32 R9, RZ, RZ, 0x3ff71547 ;  /* 0x3ff71547ff097424 */ /* 0x000fe200078e00ff */
[----:B------:R-:W-:Y:S01]  /*12be0*/  UMOV UR16, 0xfefa39ef ;  /* 0xfefa39ef00107882 */ /* 0x000fe20000000000 */
        /* <DEDUP_REMOVED lines=12> */
[--C-:B------:R-:W-:Y:S01]  /*12cb0*/  IMAD.MOV.U32 R23, RZ, RZ, R21.reuse ;  /* 0x000000ffff177224 */ /* 0x100fe200078e0015 */
[----:B------:R-:W-:Y:S01]  /*12cc0*/  DFMA R18, R16, -UR16, R6 ;  /* 0x8000001010127c2b */ /* 0x000fe20008000006 */
        /* <DEDUP_REMOVED lines=41> */
[----:B------:R-:W-:Y:S01]  /*12f60*/  @P1 DFMA R18, R22, R24, +INF ;  /* 0x7ff000001612142b */ /* 0x000fe20000000018 */
[----:B------:R-:W-:-:S07]  /*12f70*/  IMAD.MOV.U32 R24, RZ, RZ, -0x3ff ;  /* 0xfffffc01ff187424 */ /* 0x000fce00078e00ff */
        /* <DEDUP_REMOVED lines=10> */
[----:B------:R-:W-:Y:S02]  /*13020*/  @!P3 MOV R18, RZ ;  /* 0x000000ff0012b202 */ /* 0x000fe40000000f00 */
[----:B------:R-:W-:Y:S02]  /*13030*/  @!P3 SHF.R.S32.HI R9, RZ, 0x1, R9 ;  /* 0x00000001ff09b819 */ /* 0x000fe40000011409 */
[----:B------:R-:W-:-:S03]  /*13040*/  FSEL R17, R17, RZ, P2 ;  /* 0x000000ff11117208 */ /* 0x000fc60001000000 */
[----:B------:R-:W-:Y:S02]  /*13050*/  @!P3 IMAD.IADD R8, R8, 0x1, -R9 ;  /* 0x000000010808b824 */ /* 0x000fe400078e0a09 */
[----:B------:R-:W-:-:S03]  /*13060*/  @!P3 IMAD R9, R9, 0x100000, R27 ;  /* 0x001000000909b824 */ /* 0x000fc600078e021b */
[----:B------:R-:W-:Y:S01]  /*13070*/  @!P3 LEA R19, R8, 0x3ff00000, 0x14 ;  /* 0x3ff000000813b811 */ /* 0x000fe200078ea0ff */
[----:B------:R-:W-:-:S06]  /*13080*/  @!P3 IMAD.MOV.U32 R8, RZ, RZ, R26 ;  /* 0x000000ffff08b224 */ /* 0x000fcc00078e001a */
[----:B------:R-:W-:-:S11]  /*13090*/  @!P3 DMUL R16, R8, R18 ;  /* 0x000000120810b228 */ /* 0x000fd60000000000 */
.L_x_719:
[----:B------:R-:W-:Y:S05]  /*130a0*/  BSYNC.RECONVERGENT B1 ;  /* 0x0000000000017941 */ /* 0x000fea0003800200 */
.L_x_718:
        /* <DEDUP_REMOVED lines=67> */
.L_x_721:
[----:B------:R-:W-:Y:S05]  /*134e0*/  BSYNC.RECONVERGENT B1 ;  /* 0x0000000000017941 */ /* 0x000fea0003800200 */
.L_x_720:
        /* <DEDUP_REMOVED lines=27> */
.L_x_723:
[----:B------:R-:W-:Y:S01]  /*136a0*/  DMUL R32, RZ, R18 ;  /* 0x00000012ff207228 */ /* 0x000fe20000000000 */
[----:B------:R-:W-:-:S10]  /*136b0*/  IMAD.MOV.U32 R8, RZ, RZ, RZ ;  /* 0x000000ffff087224 */ /* 0x000fd400078e00ff */
.L_x_724:
[----:B------:R-:W-:Y:S05]  /*136c0*/  BSYNC.RECONVERGENT B1 ;  /* 0x0000000000017941 */ /* 0x000fea0003800200 */
.L_x_722:
        /* <DEDUP_REMOVED lines=54> */
[----:B------:R-:W-:Y:S02]  /*13a30*/  IMAD.MOV.U32 R13, RZ, RZ, R25 ;  /* 0x000000ffff0d7224 */ /* 0x000fe400078e0019 */
[----:B------:R-:W-:-:S07]  /*13a40*/  IMAD.MOV.U32 R17, RZ, RZ, R23 ;  /* 0x000000ffff117224 */ /* 0x000fce00078e0017 */
[----:B------:R-:W-:Y:S05]  /*13a50*/  CALL.REL.NOINC `($__internal_3_$__cuda_sm20_dsqrt_rn_f64_mediumpath_v1) ;  /* 0x0000009800147944 */ /* 0x000fea0003c00000 */
[----:B------:R-:W-:Y:S01]  /*13a60*/  IMAD.MOV.U32 R20, RZ, RZ, R18 ;  /* 0x000000ffff147224 */ /* 0x000fe200078e0012 */
[----:B------:R-:W-:-:S07]  /*13a70*/  MOV R21, R13 ;  /* 0x0000000d00157202 */ /* 0x000fce0000000f00 */
.L_x_726:
[----:B------:R-:W-:Y:S05]  /*13a80*/  BSYNC.RECONVERGENT B1 ;  /* 0x0000000000017941 */ /* 0x000fea0003800200 */
.L_x_725:
        /* <DEDUP_REMOVED lines=12> */
.L_x_728:
[----:B------:R-:W-:-:S07]  /*13b50*/  CS2R R16, SRZ ;  /* 0x0000000000107805 */ /* 0x000fce000001ff00 */
.L_x_729:
[----:B------:R-:W-:Y:S05]  /*13b60*/  BSYNC.RECONVERGENT B1 ;  /* 0x0000000000017941 */ /* 0x000fea0003800200 */
.L_x_727:
        /* <DEDUP_REMOVED lines=12> */
.L_x_732:
[----:B------:R-:W-:-:S11]  /*13c30*/  DADD R16, R8, 2.5 ;  /* 0x4004000008107429 */ /* 0x000fd60000000000 */
.L_x_731:
[----:B------:R-:W-:Y:S05]  /*13c40*/  BSYNC.RECONVERGENT B1 ;  /* 0x0000000000017941 */ /* 0x000fea0003800200 */
.L_x_730:
        /* <DEDUP_REMOVED lines=29> */
.L_x_736:
[----:B------:R-:W-:Y:S05]  /*13e20*/  BSYNC.RECONVERGENT B4 ;  /* 0x0000000000047941 */ /* 0x000fea0003800200 */
.L_x_735:
[----:B------:R-:W-:Y:S01]  /*13e30*/  VIADD R13, R20, 0x1 ;  /* 0x00000001140d7836 */ /* 0x000fe20000000000 */
[----:B------:R-:W-:Y:S06]  /*13e40*/  BRA `(.L_x_737) ;  /* 0x0000000000087947 */ /* 0x000fec0003800000 */
.L_x_734:
[----:B------:R-:W-:Y:S01]  /*13e50*/  DMUL R30, RZ, R36 ;  /* 0x00000024ff1e7228 */ /* 0x000fe20000000000 */
[----:B------:R-:W-:-:S10]  /*13e60*/  IMAD.MOV.U32 R13, RZ, RZ, 0x1 ;  /* 0x00000001ff0d7424 */ /* 0x000fd400078e00ff */
.L_x_737:
[----:B------:R-:W-:Y:S05]  /*13e70*/  BSYNC.RECONVERGENT B1 ;  /* 0x0000000000017941 */ /* 0x000fea0003800200 */
.L_x_733:
        /* <DEDUP_REMOVED lines=62> */
[----:B------:R-:W-:Y:S01]  /*14260*/  IMAD R21, R34, 0x100000, R37 ;  /* 0x0010000022157824 */ /* 0x000fe200078e0225 */
[----:B------:R-:W-:-:S07]  /*14270*/  MOV R20, R36 ;  /* 0x0000002400147202 */ /* 0x000fce0000000f00 */
        /* <DEDUP_REMOVED lines=13> */
.L_x_739:
[----:B------:R-:W-:Y:S05]  /*14350*/  BSYNC.RECONVERGENT B1 ;  /* 0x0000000000017941 */ /* 0x000fea0003800200 */
.L_x_738:
        /* <DEDUP_REMOVED lines=33> */
.L_x_741:
[----:B------:R-:W-:Y:S05]  /*14570*/  BSYNC.RECONVERGENT B1 ;  /* 0x0000000000017941 */ /* 0x000fea0003800200 */
.L_x_740:
        /* <DEDUP_REMOVED lines=10> */
[----:B------:R-:W-:Y:S02]  /*14620*/  DFMA R16, R8, R16, 6.75539944105574400000e+15 ;  /* 0x433800000810742b */ /* 0x000fe40000000010 */
[----:B------:R-:W-:-:S06]  /*14630*/  FSETP.GEU.AND P2, PT, |R9|, 4.1917929649353027344, PT ;  /* 0x4086232b0900780b */ /* 0x000fcc0003f4e200 */
        /* <DEDUP_REMOVED lines=21> */
[----:B------:R-:W-:Y:S02]  /*14790*/  IMAD.MOV.U32 R24, RZ, RZ, R20 ;  /* 0x000000ffff187224 */ /* 0x000fe400078e0014 */
[--C-:B------:R-:W-:Y:S01]  /*147a0*/  IMAD.MOV.U32 R25, RZ, RZ, R21.reuse ;  /* 0x000000ffff197224 */ /* 0x100fe200078e0015 */
[----:B------:R-:W-:Y:S01]  /*147b0*/  DFMA R22, R18, R22, UR18 ;  /* 0x0000001212167e2b */ /* 0x000fe20008000016 */
[----:B------:R-:W-:Y:S01]  /*147c0*/  UMOV UR18, 0x11122322 ;  /* 0x1112232200127882 */ /* 0x000fe20000000000 */
[----:B------:R-:W-:Y:S01]  /*147d0*/  UMOV UR19, 0x3f811111 ;  /* 0x3f81111100137882 */ /* 0x000fe20000000000 */
[----:B------:R-:W-:-:S05]  /*147e0*/  IMAD.MOV.U32 R13, RZ, RZ, R21 ;  /* 0x000000ffff0d7224 */ /* 0x000fca00078e0015 */
[----:B------:R-:W-:Y:S01]  /*147f0*/  DFMA R22, R18, R22, UR18 ;  /* 0x0000001212167e2b */ /* 0x000fe20008000016 */
[----:B------:R-:W-:Y:S01]  /*14800*/  UMOV UR18, 0x555502a1 ;  /* 0x555502a100127882 */ /* 0x000fe20000000000 */
[----:B------:R-:W-:Y:S01]  /*14810*/  @!P0 DMUL R24, R24, 1.80143985094819840000e+16 ;  /* 0x4350000018188828 */ /* 0x000fe20000000000 */
[----:B------:R-:W-:-:S05]  /*14820*/  UMOV UR19, 0x3fa55555 ;  /* 0x3fa5555500137882 */ /* 0x000fca0000000000 */
[----:B------:R-:W-:Y:S01]  /*14830*/  DFMA R22, R18, R22, UR18 ;  /* 0x0000001212167e2b */ /* 0x000fe20008000016 */
[----:B------:R-:W-:Y:S01]  /*14840*/  UMOV UR18, 0x55555511 ;  /* 0x5555551100127882 */ /* 0x000fe20000000000 */
[----:B------:R-:W-:Y:S02]  /*14850*/  UMOV UR19, 0x3fc55555 ;  /* 0x3fc5555500137882 */ /* 0x000fe40000000000 */
[----:B------:R-:W-:-:S04]  /*14860*/  @!P0 IMAD.MOV.U32 R13, RZ, RZ, R25 ;  /* 0x000000ffff0d8224 */ /* 0x000fc800078e0019 */
[----:B------:R-:W-:Y:S01]  /*14870*/  DFMA R22, R18, R22, UR18 ;  /* 0x0000001212167e2b */ /* 0x000fe20008000016 */
[----:B------:R-:W-:Y:S01]  /*14880*/  IADD3 R21, PT, PT, R13, -0x1, RZ ;  /* 0xffffffff0d157810 */ /* 0x000fe20007ffe0ff */
[----:B------:R-:W-:Y:S01]  /*14890*/  UMOV UR18, 0xb ;  /* 0x0000000b00127882 */ /* 0x000fe20000000000 */
[----:B------:R-:W-:Y:S02]  /*148a0*/  UMOV UR19, 0x3fe00000 ;  /* 0x3fe0000000137882 */ /* 0x000fe40000000000 */
[----:B------:R-:W-:-:S03]  /*148b0*/  ISETP.GE.U32.AND P1, PT, R21, 0x7fefffff, PT ;  /* 0x7fefffff1500780c */ /* 0x000fc60003f26070 */
[----:B------:R-:W-:-:S08]  /*148c0*/  DFMA R22, R18, R22, UR18 ;  /* 0x0000001212167e2b */ /* 0x000fd00008000016 */
[----:B------:R-:W-:Y:S02]  /*148d0*/  DFMA R22, R18, R22, 1 ;  /* 0x3ff000001216742b */ /* 0x000fe40000000016 */
[----:B------:R-:W-:Y:S01]  /*148e0*/  @P1 IMAD.MOV.U32 R30, RZ, RZ, 0x0 ;  /* 0x00000000ff1e1424 */ /* 0x000fe200078e00ff */
[----:B------:R-:W-:Y:S01]  /*148f0*/  @P1 LOP3.LUT P3, RZ, R25, 0x7fffffff, RZ, 0xc0, !PT ;  /* 0x7fffffff19ff1812 */ /* 0x000fe2000786c0ff */
[----:B------:R-:W-:-:S04]  /*14900*/  @P1 IMAD.MOV.U32 R31, RZ, RZ, 0x7ff00000 ;  /* 0x7ff00000ff1f1424 */ /* 0x000fc800078e00ff */
[----:B------:R-:W-:Y:S02]  /*14910*/  DFMA R26, R18, R22, 1 ;  /* 0x3ff00000121a742b */ /* 0x000fe40000000016 */
[----:B------:R-:W-:Y:S01]  /*14920*/  @P1 DFMA R22, R24, R30, +INF ;  /* 0x7ff000001816142b */ /* 0x000fe2000000001e */
[----:B------:R-:W-:Y:S02]  /*14930*/  IMAD.MOV.U32 R30, RZ, RZ, R20 ;  /* 0x000000ffff1e7224 */ /* 0x000fe400078e0014 */
[----:B------:R-:W-:Y:S02]  /*14940*/  @!P0 IMAD.MOV.U32 R30, RZ, RZ, R24 ;  /* 0x000000ffff1e8224 */ /* 0x000fe400078e0018 */
[----:B------:R-:W-:-:S03]  /*14950*/  IMAD.MOV.U32 R20, RZ, RZ, -0x3ff ;  /* 0xfffffc01ff147424 */ /* 0x000fc600078e00ff */
        /* <DEDUP_REMOVED lines=18> */
.L_x_743:
[----:B------:R-:W-:Y:S05]  /*14a80*/  BSYNC.RECONVERGENT B1 ;  /* 0x0000000000017941 */ /* 0x000fea0003800200 */
.L_x_742:
[----:B------:R-:W-:Y:S01]  /*14a90*/  BSSY.RECONVERGENT B1, `(.L_x_744) ;  /* 0x0000043000017945 */ /* 0x000fe20003800200 */
[----:B------:R-:W-:Y:S02]  /*14aa0*/  @!P0 IMAD.MOV.U32 R20, RZ, RZ, -0x435 ;  /* 0xfffffbcbff148424 */ /* 0x000fe400078e00ff */
[----:B------:R-:W-:Y:S02]  /*14ab0*/  @P1 IMAD.MOV.U32 R16, RZ, RZ, R21 ;  /* 0x000000ffff101224 */ /* 0x000fe400078e0015 */
[----:B------:R-:W-:Y:S01]  /*14ac0*/  @P1 IMAD.MOV.U32 R17, RZ, RZ, R24 ;  /* 0x000000ffff111224 */ /* 0x000fe200078e0018 */
[----:B------:R-:W-:Y:S06]  /*14ad0*/  @P1 BRA `(.L_x_745) ;  /* 0x0000000000f81947 */ /* 0x000fec0003800000 */
[----:B------:R-:W-:Y:S01]  /*14ae0*/  LOP3.LUT R16, R13, 0xfffff, RZ, 0xc0, !PT ;  /* 0x000fffff0d107812 */ /* 0x000fe200078ec0ff */
[----:B------:R-:W-:Y:S01]  /*14af0*/  IMAD.MOV.U32 R32, RZ, RZ, -0x748574fc ;  /* 0x8b7a8b04ff207424 */ /* 0x000fe200078e00ff */
[----:B------:R-:W-:Y:S01]  /*14b00*/  MOV R22, RZ ;  /* 0x000000ff00167202 */ /* 0x000fe20000000f00 */
[----:B------:R-:W-:Y:S01]  /*14b10*/  IMAD.MOV.U32 R33, RZ, RZ, 0x3ed0ee25 ;  /* 0x3ed0ee25ff217424 */ /* 0x000fe200078e00ff */
[----:B------:R-:W-:Y:S01]  /*14b20*/  LOP3.LUT R17, R16, 0x3ff00000, RZ, 0xfc, !PT ;  /* 0x3ff0000010117812 */ /* 0x000fe200078efcff */
[----:B------:R-:W-:Y:S01]  /*14b30*/  IMAD.MOV.U32 R16, RZ, RZ, R30 ;  /* 0x000000ffff107224 */ /* 0x000fe200078e001e */
        /* <DEDUP_REMOVED lines=56> */
.L_x_745:
[----:B------:R-:W-:Y:S05]  /*14ec0*/  BSYNC.RECONVERGENT B1 ;  /* 0x0000000000017941 */ /* 0x000fea0003800200 */
.L_x_744:
        /* <DEDUP_REMOVED lines=27> */
.L_x_747:
[----:B------:R-:W-:Y:S01]  /*15080*/  DMUL R30, RZ, R36 ;  /* 0x00000024ff1e7228 */ /* 0x000fe20000000000 */
[----:B------:R-:W-:-:S10]  /*15090*/  IMAD.MOV.U32 R13, RZ, RZ, RZ ;  /* 0x000000ffff0d7224 */ /* 0x000fd400078e00ff */
.L_x_748:
[----:B------:R-:W-:Y:S05]  /*150a0*/  BSYNC.RECONVERGENT B1 ;  /* 0x0000000000017941 */ /* 0x000fea0003800200 */
.L_x_746:
        /* <DEDUP_REMOVED lines=35> */
[----:B------:R-:W-:Y:S01]  /*152e0*/  VIADD R23, R37, 0xfff00000 ;  /* 0xfff0000025177836 */ /* 0x000fe20000000000 */
[----:B------:R-:W-:-:S05]  /*152f0*/  MOV R22, R36 ;  /* 0x0000002400167202 */ /* 0x000fca0000000f00 */
        /* <DEDUP_REMOVED lines=20> */
[----:B------:R-:W-:Y:S02]  /*15440*/  IMAD.MOV.U32 R20, RZ, RZ, R18 ;  /* 0x000000ffff147224 */ /* 0x000fe400078e0012 */
[----:B------:R-:W-:-:S07]  /*15450*/  IMAD.MOV.U32 R21, RZ, RZ, R13 ;  /* 0x000000ffff157224 */ /* 0x000fce00078e000d */
.L_x_750:
[----:B------:R-:W-:Y:S05]  /*15460*/  BSYNC.RECONVERGENT B1 ;  /* 0x0000000000017941 */ /* 0x000fea0003800200 */
.L_x_749:
        /* <DEDUP_REMOVED lines=12> */
.L_x_752:
[----:B------:R-:W-:-:S07]  /*15530*/  CS2R R16, SRZ ;  /* 0x0000000000107805 */ /* 0x000fce000001ff00 */
.L_x_753:
[----:B------:R-:W-:Y:S05]  /*15540*/  BSYNC.RECONVERGENT B1 ;  /* 0x0000000000017941 */ /* 0x000fea0003800200 */
.L_x_751:
        /* <DEDUP_REMOVED lines=12> */
.L_x_756:
[----:B------:R-:W-:-:S11]  /*15610*/  DADD R16, R30, 2.5 ;  /* 0x400400001e107429 */ /* 0x000fd60000000000 */
.L_x_755:
[----:B------:R-:W-:Y:S05]  /*15620*/  BSYNC.RECONVERGENT B1 ;  /* 0x0000000000017941 */ /* 0x000fea0003800200 */
.L_x_754:
        /* <DEDUP_REMOVED lines=29> */
.L_x_760:
[----:B------:R-:W-:Y:S05]  /*15800*/  BSYNC.RECONVERGENT B4 ;  /* 0x0000000000047941 */ /* 0x000fea0003800200 */
.L_x_759:
[----:B------:R-:W-:Y:S01]  /*15810*/  IADD3 R13, PT, PT, R20, 0x1, RZ ;  /* 0x00000001140d7810 */ /* 0x000fe20007ffe0ff */
[----:B------:R-:W-:Y:S06]  /*15820*/  BRA `(.L_x_761) ;  /* 0x0000000000087947 */ /* 0x000fec0003800000 */
.L_x_758:
[----:B------:R-:W-:Y:S01]  /*15830*/  DMUL R32, RZ, R36 ;  /* 0x00000024ff207228 */ /* 0x000fe20000000000 */
[----:B------:R-:W-:-:S10]  /*15840*/  IMAD.MOV.U32 R13, RZ, RZ, 0x1 ;  /* 0x00000001ff0d7424 */ /* 0x000fd400078e00ff */
.L_x_761:
[----:B------:R-:W-:Y:S05]  /*15850*/  BSYNC.RECONVERGENT B1 ;  /* 0x0000000000017941 */ /* 0x000fea0003800200 */
.L_x_757:
        /* <DEDUP_REMOVED lines=77> */
.L_x_763:
[----:B------:R-:W-:Y:S05]  /*15d30*/  BSYNC.RECONVERGENT B1 ;  /* 0x0000000000017941 */ /* 0x000fea0003800200 */
.L_x_762:
        /* <DEDUP_REMOVED lines=31> */
[----:B------:R-:W-:Y:S01]  /*15f30*/  MOV R8, R16 ;  /* 0x0000001000087202 */ /* 0x000fe20000000f00 */
[----:B------:R-:W-:-:S07]  /*15f40*/  IMAD.MOV.U32 R9, RZ, RZ, R17 ;  /* 0x000000ffff097224 */ /* 0x000fce00078e0011 */
.L_x_765:
[----:B------:R-:W-:Y:S05]  /*15f50*/  BSYNC.RECONVERGENT B1 ;  /* 0x0000000000017941 */ /* 0x000fea0003800200 */
.L_x_764:
        /* <DEDUP_REMOVED lines=38> */
[----:B------:R-:W-:-:S02]  /*161c0*/  IMAD.MOV.U32 R13, RZ, RZ, R21 ;  /* 0x000000ffff0d7224 */ /* 0x000fc400078e0015 */
[----:B------:R-:W-:Y:S02]  /*161d0*/  IMAD.MOV.U32 R32, RZ, RZ, R20 ;  /* 0x000000ffff207224 */ /* 0x000fe400078e0014 */
[----:B------:R-:W-:Y:S01]  /*161e0*/  IMAD.MOV.U32 R20, RZ, RZ, -0x3ff ;  /* 0xfffffc01ff147424 */ /* 0x000fe200078e00ff */
        /* <DEDUP_REMOVED lines=21> */
[----:B------:R-:W-:Y:S01]  /*16340*/  IMAD R19, R16, 0x100000, R23 ;  /* 0x0010000010137824 */ /* 0x000fe200078e0217 */
[----:B------:R-:W-:Y:S02]  /*16350*/  MOV R18, R22 ;  /* 0x0000001600127202 */ /* 0x000fe40000000f00 */
        /* <DEDUP_REMOVED lines=15> */
.L_x_767:
[----:B------:R-:W-:Y:S05]  /*16450*/  BSYNC.RECONVERGENT B1 ;  /* 0x0000000000017941 */ /* 0x000fea0003800200 */
.L_x_766:
        /* <DEDUP_REMOVED lines=67> */
.L_x_769:
[----:B------:R-:W-:Y:S05]  /*16890*/  BSYNC.RECONVERGENT B1 ;  /* 0x0000000000017941 */ /* 0x000fea0003800200 */
.L_x_768:
        /* <DEDUP_REMOVED lines=25> */
[----:B------:R-:W-:Y:S01]  /*16a30*/  IMAD.MOV.U32 R32, RZ, RZ, R18 ;  /* 0x000000ffff207224 */ /* 0x000fe200078e0012 */
[----:B------:R-:W-:Y:S06]  /*16a40*/  BRA `(.L_x_772) ;  /* 0x0000000000087947 */ /* 0x000fec0003800000 */
.L_x_771:
[----:B------:R-:W-:Y:S01]  /*16a50*/  DMUL R32, RZ, R36 ;  /* 0x00000024ff207228 */ /* 0x000fe20000000000 */
[----:B------:R-:W-:-:S10]  /*16a60*/  IMAD.MOV.U32 R13, RZ, RZ, RZ ;  /* 0x000000ffff0d7224 */ /* 0x000fd400078e00ff */
.L_x_772:
[----:B------:R-:W-:Y:S05]  /*16a70*/  BSYNC.RECONVERGENT B1 ;  /* 0x0000000000017941 */ /* 0x000fea0003800200 */
.L_x_770:
        /* <DEDUP_REMOVED lines=58> */
.L_x_774:
[----:B------:R-:W-:Y:S05]  /*16e20*/  BSYNC.RECONVERGENT B1 ;  /* 0x0000000000017941 */ /* 0x000fea0003800200 */
.L_x_773:
        /* <DEDUP_REMOVED lines=12> */
.L_x_776:
[----:B------:R-:W-:-:S07]  /*16ef0*/  CS2R R16, SRZ ;  /* 0x0000000000107805 */ /* 0x000fce000001ff00 */
.L_x_777:
[----:B------:R-:W-:Y:S05]  /*16f00*/  BSYNC.RECONVERGENT B1 ;  /* 0x0000000000017941 */ /* 0x000fea0003800200 */
.L_x_775:
        /* <DEDUP_REMOVED lines=12> */
.L_x_780:
[----:B------:R-:W-:-:S11]  /*16fd0*/  DADD R16, R32, 2.5 ;  /* 0x4004000020107429 */ /* 0x000fd60000000000 */
.L_x_779:
[----:B------:R-:W-:Y:S05]  /*16fe0*/  BSYNC.RECONVERGENT B1 ;  /* 0x0000000000017941 */ /* 0x000fea0003800200 */
.L_x_778:
        /* <DEDUP_REMOVED lines=27> */
[----:B------:R-:W-:Y:S05]  /*171a0*/  CALL.REL.NOINC `($_ZN3cub18CUB_300001_SM_10006detail6reduce28DeviceReduceSingleTileKernelINS2_10policy_hubIdyN4cuda3std3__44plusIdEEE10Policy1000EN6thrust24THRUST_300001_SM_1000_NS17counting_iteratorIiNSD_11use_defaultESF_SF_EEPdyS9_dd22ComplexRiemannFunctionEEvT0_T1_T2_T3_T4_T6_$__internal_trig_reduction_slowpathd) ;  /* 0x0000006c009c7944 */ /* 0x000fea0003c00000 */
[----:B------:R-:W-:Y:S02]  /*171b0*/  IMAD.MOV.U32 R13, RZ, RZ, R20 ;  /* 0x000000ffff0d7224 */ /* 0x000fe400078e0014 */
[----:B------:R-:W-:Y:S02]  /*171c0*/  IMAD.MOV.U32 R36, RZ, RZ, R18 ;  /* 0x000000ffff247224 */ /* 0x000fe400078e0012 */
[----:B------:R-:W-:-:S07]  /*171d0*/  IMAD.MOV.U32 R37, RZ, RZ, R19 ;  /* 0x000000ffff257224 */ /* 0x000fce00078e0013 */
.L_x_784:
[----:B------:R-:W-:Y:S05]  /*171e0*/  BSYNC.RECONVERGENT B4 ;  /* 0x0000000000047941 */ /* 0x000fea0003800200 */
.L_x_783:
[----:B------:R-:W-:Y:S01]  /*171f0*/  VIADD R13, R13, 0x1 ;  /* 0x000000010d0d7836 */ /* 0x000fe20000000000 */
[----:B------:R-:W-:Y:S06]  /*17200*/  BRA `(.L_x_785) ;  /* 0x0000000000087947 */ /* 0x000fec0003800000 */
.L_x_782:
[----:B------:R-:W-:Y:S01]  /*17210*/  DMUL R36, RZ, R20 ;  /* 0x00000014ff247228 */ /* 0x000fe20000000000 */
[----:B------:R-:W-:-:S10]  /*17220*/  IMAD.MOV.U32 R13, RZ, RZ, 0x1 ;  /* 0x00000001ff0d7424 */ /* 0x000fd400078e00ff */
.L_x_785:
[----:B------:R-:W-:Y:S05]  /*17230*/  BSYNC.RECONVERGENT B1 ;  /* 0x0000000000017941 */ /* 0x000fea0003800200 */
.L_x_781:
        /* <DEDUP_REMOVED lines=77> */
.L_x_787:
[----:B------:R-:W-:Y:S05]  /*17710*/  BSYNC.RECONVERGENT B1 ;  /* 0x0000000000017941 */ /* 0x000fea0003800200 */
.L_x_786:
        /* <DEDUP_REMOVED lines=33> */
.L_x_789:
[----:B------:R-:W-:Y:S05]  /*17930*/  BSYNC.RECONVERGENT B1 ;  /* 0x0000000000017941 */ /* 0x000fea0003800200 */
.L_x_788:
        /* <DEDUP_REMOVED lines=33> */
[--C-:B------:R-:W-:Y:S02]  /*17b50*/  IMAD.MOV.U32 R13, RZ, RZ, R21.reuse ;  /* 0x000000ffff0d7224 */ /* 0x100fe400078e0015 */
[----:B------:R-:W-:Y:S01]  /*17b60*/  IMAD.MOV.U32 R34, RZ, RZ, R20 ;  /* 0x000000ffff227224 */ /* 0x000fe200078e0014 */
[----:B------:R-:W-:Y:S01]  /*17b70*/  DFMA R24, R18, R22, UR18 ;  /* 0x0000001212187e2b */ /* 0x000fe20008000016 */
[----:B------:R-:W-:Y:S01]  /*17b80*/  UMOV UR18, 0x11122322 ;  /* 0x1112232200127882 */ /* 0x000fe20000000000 */
[----:B------:R-:W-:Y:S01]  /*17b90*/  MOV R22, R20 ;  /* 0x0000001400167202 */ /* 0x000fe20000000f00 */
[----:B------:R-:W-:Y:S01]  /*17ba0*/  IMAD.MOV.U32 R23, RZ, RZ, R21 ;  /* 0x000000ffff177224 */ /* 0x000fe200078e0015 */
[----:B------:R-:W-:Y:S01]  /*17bb0*/  UMOV UR19, 0x3f811111 ;  /* 0x3f81111100137882 */ /* 0x000fe20000000000 */
[----:B------:R-:W-:-:S03]  /*17bc0*/  IMAD.MOV.U32 R20, RZ, RZ, -0x3ff ;  /* 0xfffffc01ff147424 */ /* 0x000fc600078e00ff */
        /* <DEDUP_REMOVED lines=38> */
.L_x_791:
[----:B------:R-:W-:Y:S05]  /*17e30*/  BSYNC.RECONVERGENT B1 ;  /* 0x0000000000017941 */ /* 0x000fea0003800200 */
.L_x_790:
        /* <DEDUP_REMOVED lines=10> */
[----:B------:R-:W-:Y:S01]  /*17ee0*/  IMAD.MOV.U32 R37, RZ, RZ, 0x3ed0ee25 ;  /* 0x3ed0ee25ff257424 */ /* 0x000fe200078e00ff */
[----:B------:R-:W-:Y:S01]  /*17ef0*/  MOV R16, R34 ;  /* 0x0000002200107202 */ /* 0x000fe20000000f00 */
        /* <DEDUP_REMOVED lines=55> */
.L_x_793:
[----:B------:R-:W-:Y:S05]  /*18270*/  BSYNC.RECONVERGENT B1 ;  /* 0x0000000000017941 */ /* 0x000fea0003800200 */
.L_x_792:
        /* <DEDUP_REMOVED lines=27> */
.L_x_795:
[----:B------:R-:W-:Y:S01]  /*18430*/  DMUL R34, RZ, R36 ;  /* 0x00000024ff227228 */ /* 0x000fe20000000000 */
[----:B------:R-:W-:-:S10]  /*18440*/  IMAD.MOV.U32 R13, RZ, RZ, RZ ;  /* 0x000000ffff0d7224 */ /* 0x000fd400078e00ff */
.L_x_796:
[----:B------:R-:W-:Y:S05]  /*18450*/  BSYNC.RECONVERGENT B1 ;  /* 0x0000000000017941 */ /* 0x000fea0003800200 */
.L_x_794:
        /* <DEDUP_REMOVED lines=24> */
[----:B------:R-:W-:Y:S01]  /*185e0*/  MOV R22, 0x0 ;  /* 0x0000000000167802 */ /* 0x000fe20000000f00 */
        /* <DEDUP_REMOVED lines=22> */
[----:B------:R-:W-:Y:S02]  /*18750*/  IMAD.MOV.U32 R18, RZ, RZ, R24 ;  /* 0x000000ffff127224 */ /* 0x000fe400078e0018 */
[----:B------:R-:W-:Y:S01]  /*18760*/  IMAD.MOV.U32 R24, RZ, RZ, R16 ;  /* 0x000000ffff187224 */ /* 0x000fe200078e0010 */
[----:B------:R-:W-:Y:S01]  /*18770*/  MOV R16, 0x187d0 ;  /* 0x000187d000107802 */ /* 0x000fe20000000f00 */
[----:B------:R-:W-:Y:S02]  /*18780*/  IMAD.MOV.U32 R26, RZ, RZ, R36 ;  /* 0x000000ffff1a7224 */ /* 0x000fe400078e0024 */
[----:B------:R-:W-:Y:S02]  /*18790*/  IMAD.MOV.U32 R21, RZ, RZ, R37 ;  /* 0x000000ffff157224 */ /* 0x000fe400078e0025 */
[----:B------:R-:W-:-:S02]  /*187a0*/  IMAD.MOV.U32 R13, RZ, RZ, R25 ;  /* 0x000000ffff0d7224 */ /* 0x000fc400078e0019 */
[----:B------:R-:W-:-:S07]  /*187b0*/  IMAD.MOV.U32 R17, RZ, RZ, R23 ;  /* 0x000000ffff117224 */ /* 0x000fce00078e0017 */
[----:B------:R-:W-:Y:S05]  /*187c0*/  CALL.REL.NOINC `($__internal_3_$__cuda_sm20_dsqrt_rn_f64_mediumpath_v1) ;  /* 0x0000004800b87944 */ /* 0x000fea0003c00000 */
[----:B------:R-:W-:Y:S02]  /*187d0*/  IMAD.MOV.U32 R38, RZ, RZ, R18 ;  /* 0x000000ffff267224 */ /* 0x000fe400078e0012 */
[----:B------:R-:W-:-:S07]  /*187e0*/  IMAD.MOV.U32 R39, RZ, RZ, R13 ;  /* 0x000000ffff277224 */ /* 0x000fce00078e000d */
.L_x_798:
[----:B------:R-:W-:Y:S05]  /*187f0*/  BSYNC.RECONVERGENT B1 ;  /* 0x0000000000017941 */ /* 0x000fea0003800200 */
.L_x_797:
        /* <DEDUP_REMOVED lines=12> */
.L_x_800:
[----:B------:R-:W-:-:S07]  /*188c0*/  CS2R R16, SRZ ;  /* 0x0000000000107805 */ /* 0x000fce000001ff00 */
.L_x_801:
[----:B------:R-:W-:Y:S05]  /*188d0*/  BSYNC.RECONVERGENT B1 ;  /* 0x0000000000017941 */ /* 0x000fea0003800200 */
.L_x_799:
        /* <DEDUP_REMOVED lines=12> */
.L_x_804:
[----:B------:R-:W-:-:S11]  /*189a0*/  DADD R16, R34, 2.5 ;  /* 0x4004000022107429 */ /* 0x000fd60000000000 */
.L_x_803:
[----:B------:R-:W-:Y:S05]  /*189b0*/  BSYNC.RECONVERGENT B1 ;  /* 0x0000000000017941 */ /* 0x000fea0003800200 */
.L_x_802:
        /* <DEDUP_REMOVED lines=29> */
.L_x_808:
[----:B------:R-:W-:Y:S05]  /*18b90*/  BSYNC.RECONVERGENT B4 ;  /* 0x0000000000047941 */ /* 0x000fea0003800200 */
.L_x_807:
[----:B------:R-:W-:Y:S01]  /*18ba0*/  VIADD R13, R20, 0x1 ;  /* 0x00000001140d7836 */ /* 0x000fe20000000000 */
[----:B------:R-:W-:Y:S06]  /*18bb0*/  BRA `(.L_x_809) ;  /* 0x0000000000087947 */ /* 0x000fec0003800000 */
.L_x_806:
[----:B------:R-:W-:Y:S01]  /*18bc0*/  DMUL R40, RZ, R36 ;  /* 0x00000024ff287228 */ /* 0x000fe20000000000 */
[----:B------:R-:W-:-:S10]  /*18bd0*/  IMAD.MOV.U32 R13, RZ, RZ, 0x1 ;  /* 0x00000001ff0d7424 */ /* 0x000fd400078e00ff */
.L_x_809:
[----:B------:R-:W-:Y:S05]  /*18be0*/  BSYNC.RECONVERGENT B1 ;  /* 0x0000000000017941 */ /* 0x000fea0003800200 */
.L_x_805:
        /* <DEDUP_REMOVED lines=11> */
[----:B------:R-:W-:Y:S02]  /*18ca0*/  BSSY.RECONVERGENT B1, `(.L_x_810) ;  /* 0x0000043000017945 */ /* 0x000fe40003800200 */
[----:B------:R-:W-:Y:S01]  /*18cb0*/  DFMA R38, R32, -R38, 6.75539944105574400000e+15 ;  /* 0x433800002026742b */ /* 0x000fe20000000826 */
[----:B0-----:R-:W-:-:S07]  /*18cc0*/  LOP3.LUT R36, R13, 0x1, RZ, 0xc0, !PT ;  /* 0x000000010d247812 */ /* 0x001fce00078ec0ff */
[----:B------:R-:W-:Y:S01]  /*18cd0*/  DADD R42, R38, -6.75539944105574400000e+15 ;  /* 0xc3380000262a7429 */ /* 0x000fe20000000000 */
[----:B------:R-:W-:Y:S01]  /*18ce0*/  ISETP.NE.U32.AND P1, PT, R36, 0x1, PT ;  /* 0x000000012400780c */ /* 0x000fe20003f25070 */
[----:B------:R-:W-:-:S06]  /*18cf0*/  DMUL R36, R40, R40 ;  /* 0x0000002828247228 */ /* 0x000fcc0000000000 */
        /* <DEDUP_REMOVED lines=29> */
[----:B------:R-:W-:Y:S01]  /*18ed0*/  UMOV UR17, 0x3fc55555 ;  /* 0x3fc5555500117882 */ /* 0x000fe20000000000 */
[----:B------:R-:W-:-:S03]  /*18ee0*/  IMAD.MOV.U32 R45, RZ, RZ, 0x3da8ff83 ;  /* 0x3da8ff83ff2d7424 */ /* 0x000fc600078e00ff */
[----:B------:R-:W-:Y:S01]  /*18ef0*/  FSEL R44, R44, -8.06006814911005101289e+34, !P1 ;  /* 0xf9785eba2c2c7808 */ /* 0x000fe20004800000 */
[----:B------:R-:W-:Y:S01]  /*18f00*/  DFMA R46, R42, R46, UR16 ;  /* 0x000000102a2e7e2b */ /* 0x000fe2000800002e */
[----:B------:R-:W-:Y:S01]  /*18f10*/  FSEL R45, -R45, 0.11223486810922622681, !P1 ;  /* 0x3de5db652d2d7808 */ /* 0x000fe20004800100 */
[----:B------:R-:W-:Y:S01]  /*18f20*/  UMOV UR16, 0xb ;  /* 0x0000000b00107882 */ /* 0x000fe20000000000 */
[----:B------:R-:W-:-:S05]  /*18f30*/  UMOV UR17, 0x3fe00000 ;  /* 0x3fe0000000117882 */ /* 0x000fca0000000000 */
        /* <DEDUP_REMOVED lines=25> */
.L_x_811:
[----:B------:R-:W-:Y:S05]  /*190d0*/  BSYNC.RECONVERGENT B1 ;  /* 0x0000000000017941 */ /* 0x000fea0003800200 */
.L_x_810:
        /* <DEDUP_REMOVED lines=33> */
.L_x_813:
[----:B------:R-:W-:Y:S05]  /*192f0*/  BSYNC.RECONVERGENT B1 ;  /* 0x0000000000017941 */ /* 0x000fea0003800200 */
.L_x_812:
        /* <DEDUP_REMOVED lines=29> */
[----:B------:R-:W-:Y:S01]  /*194d0*/  DFMA R22, R18, R22, UR18 ;  /* 0x0000001212167e2b */ /* 0x000fe20008000016 */
[----:B------:R-:W-:Y:S01]  /*194e0*/  UMOV UR18, 0x1852b7af ;  /* 0x1852b7af00127882 */ /* 0x000fe20000000000 */
[----:B------:R-:W-:Y:S02]  /*194f0*/  UMOV UR19, 0x3f56c16c ;  /* 0x3f56c16c00137882 */ /* 0x000fe40000000000 */
[----:B------:R-:W-:Y:S01]  /*19500*/  ISETP.GT.AND P0, PT, R21, 0xfffff, PT ;  /* 0x000fffff1500780c */ /* 0x000fe20003f04270 */
[----:B------:R-:W-:-:S03]  /*19510*/  IMAD.MOV.U32 R13, RZ, RZ, R21 ;  /* 0x000000ffff0d7224 */ /* 0x000fc600078e0015 */
[----:B------:R-:W-:Y:S01]  /*19520*/  DFMA R24, R18, R22, UR18 ;  /* 0x0000001212187e2b */ /* 0x000fe20008000016 */
[----:B------:R-:W-:Y:S01]  /*19530*/  UMOV UR18, 0x11122322 ;  /* 0x1112232200127882 */ /* 0x000fe20000000000 */
[----:B------:R-:W-:Y:S01]  /*19540*/  IMAD.MOV.U32 R22, RZ, RZ, R20 ;  /* 0x000000ffff167224 */ /* 0x000fe200078e0014 */
[----:B------:R-:W-:Y:S01]  /*19550*/  UMOV UR19, 0x3f811111 ;  /* 0x3f81111100137882 */ /* 0x000fe20000000000 */
[----:B------:R-:W-:-:S04]  /*19560*/  IMAD.MOV.U32 R23, RZ, RZ, R21 ;  /* 0x000000ffff177224 */ /* 0x000fc800078e0015 */
        /* <DEDUP_REMOVED lines=13> */
[----:B------:R-:W-:Y:S02]  /*19640*/  ISETP.GE.U32.AND P1, PT, R0, 0x7fefffff, PT ;  /* 0x7fefffff0000780c */ /* 0x000fe40003f26070 */
[----:B------:R-:W-:Y:S02]  /*19650*/  MOV R0, 0xfffffc01 ;  /* 0xfffffc0100007802 */ /* 0x000fe40000000f00 */
        /* <DEDUP_REMOVED lines=24> */
.L_x_815:
[----:B------:R-:W-:Y:S05]  /*197e0*/  BSYNC.RECONVERGENT B1 ;  /* 0x0000000000017941 */ /* 0x000fea0003800200 */
.L_x_814:
        /* <DEDUP_REMOVED lines=67> */
.L_x_817:
[----:B------:R-:W-:Y:S05]  /*19c20*/  BSYNC.RECONVERGENT B1 ;  /* 0x0000000000017941 */ /* 0x000fea0003800200 */
.L_x_816:
        /* <DEDUP_REMOVED lines=27> */
.L_x_819:
[----:B------:R-:W-:Y:S01]  /*19de0*/  DMUL R38, RZ, R36 ;  /* 0x00000024ff267228 */ /* 0x000fe20000000000 */
[----:B------:R-:W-:-:S10]  /*19df0*/  IMAD.MOV.U32 R0, RZ, RZ, RZ ;  /* 0x000000ffff007224 */ /* 0x000fd400078e00ff */
.L_x_820:
[----:B------:R-:W-:Y:S05]  /*19e00*/  BSYNC.RECONVERGENT B1 ;  /* 0x0000000000017941 */ /* 0x000fea0003800200 */
.L_x_818:
        /* <DEDUP_REMOVED lines=48> */
[----:B------:R-:W-:Y:S02]  /*1a110*/  IMAD.MOV.U32 R18, RZ, RZ, R24 ;  /* 0x000000ffff127224 */ /* 0x000fe400078e0018 */
        /* <DEDUP_REMOVED lines=8> */
.L_x_822:
[----:B------:R-:W-:Y:S05]  /*1a1a0*/  BSYNC.RECONVERGENT B1 ;  /* 0x0000000000017941 */ /* 0x000fea0003800200 */
.L_x_821:
        /* <DEDUP_REMOVED lines=12> */
.L_x_824:
[----:B------:R-:W-:-:S07]  /*1a270*/  CS2R R16, SRZ ;  /* 0x0000000000107805 */ /* 0x000fce000001ff00 */
.L_x_825:
[----:B------:R-:W-:Y:S05]  /*1a280*/  BSYNC.RECONVERGENT B1 ;  /* 0x0000000000017941 */ /* 0x000fea0003800200 */
.L_x_823:
        /* <DEDUP_REMOVED lines=12> */
.L_x_828:
[----:B------:R-:W-:-:S11]  /*1a350*/  DADD R16, R48, 2.5 ;  /* 0x4004000030107429 */ /* 0x000fd60000000000 */
.L_x_827:
[----:B------:R-:W-:Y:S05]  /*1a360*/  BSYNC.RECONVERGENT B1 ;  /* 0x0000000000017941 */ /* 0x000fea0003800200 */
.L_x_826:
        /* <DEDUP_REMOVED lines=29> */
.L_x_832:
[----:B------:R-:W-:Y:S05]  /*1a540*/  BSYNC.RECONVERGENT B4 ;  /* 0x0000000000047941 */ /* 0x000fea0003800200 */
.L_x_831:
[----:B------:R-:W-:Y:S01]  /*1a550*/  VIADD R0, R20, 0x1 ;  /* 0x0000000114007836 */ /* 0x000fe20000000000 */
[----:B------:R-:W-:Y:S06]  /*1a560*/  BRA `(.L_x_833) ;  /* 0x0000000000087947 */ /* 0x000fec0003800000 */
.L_x_830:
[----:B------:R-:W-:Y:S01]  /*1a570*/  DMUL R42, RZ, R36 ;  /* 0x00000024ff2a7228 */ /* 0x000fe20000000000 */
[----:B------:R-:W-:-:S10]  /*1a580*/  IMAD.MOV.U32 R0, RZ, RZ, 0x1 ;  /* 0x00000001ff007424 */ /* 0x000fd400078e00ff */
.L_x_833:
[----:B------:R-:W-:Y:S05]  /*1a590*/  BSYNC.RECONVERGENT B1 ;  /* 0x0000000000017941 */ /* 0x000fea0003800200 */
.L_x_829:
        /* <DEDUP_REMOVED lines=14> */
[----:B------:R-:W-:-:S02]  /*1a680*/  ISETP.NE.U32.AND P1, PT, R13, 0x1, PT ;  /* 0x000000010d00780c */ /* 0x000fc40003f25070 */
[----:B------:R-:W-:-:S05]  /*1a690*/  MOV R13, 0x3da8ff83 ;  /* 0x3da8ff83000d7802 */ /* 0x000fca0000000f00 */
        /* <DEDUP_REMOVED lines=62> */
.L_x_835:
[----:B------:R-:W-:Y:S05]  /*1aa80*/  BSYNC.RECONVERGENT B1 ;  /* 0x0000000000017941 */ /* 0x000fea0003800200 */
.L_x_834:
        /* <DEDUP_REMOVED lines=31> */
.L_x_837:
[----:B------:R-:W-:Y:S05]  /*1ac80*/  BSYNC.RECONVERGENT B1 ;  /* 0x0000000000017941 */ /* 0x000fea0003800200 */
.L_x_836:
[----:B------:R-:W-:Y:S01]  /*1ac90*/  DFMA R2, R2, UR10, R28 ;  /* 0x0000000a02027c2b */ /* 0x000fe2000800001c */
[----:B------:R-:W-:-:S04]  /*1aca0*/  UIADD3 UR16, UP0, UPT, -UR5, UR6, URZ ;  /* 0x0000000605107290 */ /* 0x000fc8000ff1e1ff */
[----:B------:R-:W-:Y:S02]  /*1acb0*/  UIADD3.X UR17, UPT, UPT, ~UR4, UR7, URZ, UP0, !UPT ;  /* 0x0000000704117290 */ /* 0x000fe400087fe5ff */
[----:B------:R-:W-:Y:S01]  /*1acc0*/  UISETP.GE.U32.AND UP0, UPT, UR16, 0xe00, UPT ;  /* 0x00000e001000788c */ /* 0x000fe2000bf06070 */
[----:B------:R-:W-:-:S03]  /*1acd0*/  DFMA R2, R4, UR10, R2 ;  /* 0x0000000a04027c2b */ /* 0x000fc60008000002 */
[----:B------:R-:W-:-:S05]  /*1ace0*/  UISETP.GE.U32.AND.EX UP0, UPT, UR17, URZ, UPT, UP0 ;  /* 0x000000ff1100728c */ /* 0x000fca000bf06100 */
[----:B------:R-:W-:-:S08]  /*1acf0*/  DFMA R2, R6, UR10, R2 ;  /* 0x0000000a06027c2b */ /* 0x000fd00008000002 */
[----:B------:R-:W-:-:S08]  /*1ad00*/  DFMA R2, R8, UR10, R2 ;  /* 0x0000000a08027c2b */ /* 0x000fd00008000002 */
[----:B------:R-:W-:-:S08]  /*1ad10*/  DFMA R2, R30, UR10, R2 ;  /* 0x0000000a1e027c2b */ /* 0x000fd00008000002 */
[----:B------:R-:W-:-:S08]  /*1ad20*/  DFMA R2, R32, UR10, R2 ;  /* 0x0000000a20027c2b */ /* 0x000fd00008000002 */
[----:B------:R-:W-:Y:S01]  /*1ad30*/  DFMA R28, R16, UR10, R2 ;  /* 0x0000000a101c7c2b */ /* 0x000fe20008000002 */
[----:B------:R-:W-:Y:S10]  /*1ad40*/  BRA.U !UP0, `(.L_x_838) ;  /* 0x0000001908b47547 */ /* 0x000ff4000b800000 */
[----:B------:R-:W-:-:S04]  /*1ad50*/  UIADD3 UR5, UP0, UPT, UR5, 0xe00, URZ ;  /* 0x00000e0005057890 */ /* 0x000fc8000ff1e0ff */
[----:B------:R-:W-:Y:S02]  /*1ad60*/  UIADD3.X UR4, UPT, UPT, URZ, UR4, URZ, UP0, !UPT ;  /* 0x00000004ff047290 */ /* 0x000fe400087fe4ff */
[----:B------:R-:W-:-:S04]  /*1ad70*/  UISETP.GT.U32.AND UP0, UPT, UR5, UR14, UPT ;  /* 0x0000000e0500728c */ /* 0x000fc8000bf04070 */
[----:B------:R-:W-:-:S09]  /*1ad80*/  UISETP.GT.U32.AND.EX UP0, UPT, UR4, UR15, UPT, UP0 ;  /* 0x0000000f0400728c */ /* 0x000fd2000bf04100 */
[----:B------:R-:W-:Y:S05]  /*1ad90*/  BRA.U !UP0, `(.L_x_839) ;  /* 0xffffff4908c87547 */ /* 0x000fea000b83ffff */
.L_x_672:
[----:B------:R-:W-:-:S04]  /*1ada0*/  UISETP.GE.U32.AND UP0, UPT, UR5, UR6, UPT ;  /* 0x000000060500728c */ /* 0x000fc8000bf06070 */
[----:B------:R-:W-:-:S09]  /*1adb0*/  UISETP.GE.U32.AND.EX UP0, UPT, UR4, UR7, UPT, UP0 ;  /* 0x000000070400728c */ /* 0x000fd2000bf06100 */
[----:B------:R-:W-:Y:S05]  /*1adc0*/  BRA.U UP0, `(.L_x_838) ;  /* 0x0000001900947547 */ /* 0x000fea000b800000 */
[----:B------:R-:W-:Y:S01]  /*1add0*/  UIADD3 UR4, UPT, UPT, -UR5, UR6, URZ ;  /* 0x0000000605047290 */ /* 0x000fe2000fffe1ff */
[----:B------:R-:W-:Y:S01]  /*1ade0*/  BSSY.RECONVERGENT B1, `(.L_x_838) ;  /* 0x00001a3000017945 */ /* 0x000fe20003800200 */
[----:B------:R-:W0:Y:S04]  /*1adf0*/  LDCU.64 UR6, c[0x0][0x3b0] ;  /* 0x00007600ff0677ac */ /* 0x000e280008000a00 */
[----:B------:R-:W-:Y:S01]  /*1ae00*/  ISETP.GE.AND P0, PT, R12, UR4, PT ;  /* 0x000000040c007c0c */ /* 0x000fe2000bf06270 */
[----:B------:R-:W1:-:S12]  /*1ae10*/  LDCU.64 UR10, c[0x4][0x160] ;  /* 0x01002c00ff0a77ac */ /* 0x000e580008000a00 */
[----:B------:R-:W-:Y:S05]  /*1ae20*/  @P0 BRA `(.L_x_840) ;  /* 0x0000001800780947 */ /* 0x000fea0003800000 */
[----:B------:R-:W2:Y:S01]  /*1ae30*/  LDC.64 R2, c[0x0][0x3a8] ;  /* 0x0000ea00ff027b82 */ /* 0x000ea20000000a00 */
[----:B------:R-:W-:Y:S02]  /*1ae40*/  VIADD R11, R11, UR5 ;  /* 0x000000050b0b7c36 */ /* 0x000fe40008000000 */
[----:B------:R-:W-:-:S07]  /*1ae50*/  IMAD.MOV.U32 R0, RZ, RZ, R12 ;  /* 0x000000ffff007224 */ /* 0x000fce00078e000c */
.L_x_862:
[----:B------:R-:W0:Y:S01]  /*1ae60*/  I2F.F64 R4, R11 ;  /* 0x0000000b00047312 */ /* 0x000e220000201c00 */
[----:B------:R-:W-:Y:S01]  /*1ae70*/  IMAD.MOV.U32 R14, RZ, RZ, 0x652b82fe ;  /* 0x652b82feff0e7424 */ /* 0x000fe200078e00ff */
[----:B------:R-:W-:Y:S01]  /*1ae80*/  UMOV UR12, 0x3b39803f ;  /* 0x3b39803f000c7882 */ /* 0x000fe20000000000 */
[----:B------:R-:W-:Y:S01]  /*1ae90*/  IMAD.MOV.U32 R15, RZ, RZ, 0x3ff71547 ;  /* 0x3ff71547ff0f7424 */ /* 0x000fe200078e00ff */
[----:B------:R-:W-:Y:S01]  /*1aea0*/  UMOV UR13, 0x3c7abc9e ;  /* 0x3c7abc9e000d7882 */ /* 0x000fe20000000000 */
[----:B------:R-:W-:Y:S01]  /*1aeb0*/  IMAD.MOV.U32 R6, RZ, RZ, -0x105c611 ;  /* 0xfefa39efff067424 */ /* 0x000fe200078e00ff */
[----:B------:R-:W-:Y:S01]  /*1aec0*/  BSSY.RECONVERGENT B2, `(.L_x_841) ;  /* 0x0000043000027945 */ /* 0x000fe20003800200 */
[----:B------:R-:W-:Y:S02]  /*1aed0*/  IMAD.MOV.U32 R7, RZ, RZ, 0x3fe62e42 ;  /* 0x3fe62e42ff077424 */ /* 0x000fe400078e00ff */
[----:B------:R-:W-:Y:S02]  /*1aee0*/  VIADD R0, R0, 0x200 ;  /* 0x0000020000007836 */ /* 0x000fe40000000000 */
[----:B------:R-:W-:-:S03]  /*1aef0*/  IMAD.MOV.U32 R10, RZ, RZ, -0x3ff ;  /* 0xfffffc01ff0a7424 */ /* 0x000fc600078e00ff */
[----:B------:R-:W-:Y:S01]  /*1af00*/  ISETP.GE.AND P2, PT, R0, UR4, PT ;  /* 0x0000000400007c0c */ /* 0x000fe2000bf46270 */
[----:B0-2---:R-:W-:-:S08]  /*1af10*/  DFMA R4, R4, UR6, R2 ;  /* 0x0000000604047c2b */ /* 0x005fd00008000002 */
[C---:B------:R-:W-:Y:S02]  /*1af20*/  DFMA R14, R4.reuse, R14, 6.75539944105574400000e+15 ;  /* 0x43380000040e742b */ /* 0x040fe4000000000e */
[----:B------:R-:W-:Y:S01]  /*1af30*/  DADD R20, R4, 1 ;  /* 0x3ff0000004147429 */ /* 0x000fe20000000000 */
[----:B------:R-:W-:-:S05]  /*1af40*/  FSETP.GEU.AND P3, PT, |R5|, 4.1917929649353027344, PT ;  /* 0x4086232b0500780b */ /* 0x000fca0003f6e200 */
[----:B------:R-:W-:-:S04]  /*1af50*/  DADD R8, R14, -6.75539944105574400000e+15 ;  /* 0xc33800000e087429 */ /* 0x000fc80000000000 */
[----:B------:R-:W-:Y:S01]  /*1af60*/  ISETP.GT.AND P0, PT, R21, 0xfffff, PT ;  /* 0x000fffff1500780c */ /* 0x000fe20003f04270 */
[----:B------:R-:W-:-:S03]  /*1af70*/  IMAD.MOV.U32 R13, RZ, RZ, R21 ;  /* 0x000000ffff0d7224 */ /* 0x000fc600078e0015 */
[----:B------:R-:W-:-:S08]  /*1af80*/  DFMA R16, R8, -R6, R4 ;  /* 0x800000060810722b */ /* 0x000fd00000000004 */
        /* <DEDUP_REMOVED lines=29> */
[----:B------:R-:W-:Y:S01]  /*1b160*/  MOV R16, R20 ;  /* 0x0000001400107202 */ /* 0x000fe20000000f00 */
[----:B------:R-:W-:-:S04]  /*1b170*/  IMAD.MOV.U32 R17, RZ, RZ, R21 ;  /* 0x000000ffff117224 */ /* 0x000fc800078e0015 */
[----:B------:R-:W-:Y:S02]  /*1b180*/  DFMA R18, R8, R18, UR12 ;  /* 0x0000000c08127e2b */ /* 0x000fe40008000012 */
[----:B------:R-:W-:-:S06]  /*1b190*/  @!P0 DMUL R16, R16, 1.80143985094819840000e+16 ;  /* 0x4350000010108828 */ /* 0x000fcc0000000000 */
[----:B------:R-:W-:-:S04]  /*1b1a0*/  DFMA R18, R8, R18, 1 ;  /* 0x3ff000000812742b */ /* 0x000fc80000000012 */
[----:B------:R-:W-:-:S04]  /*1b1b0*/  @!P0 IMAD.MOV.U32 R13, RZ, RZ, R17 ;  /* 0x000000ffff0d8224 */ /* 0x000fc800078e0011 */
        /* <DEDUP_REMOVED lines=16> */
[----:B------:R-:W-:Y:S02]  /*1b2c0*/  @!P4 IMAD.MOV.U32 R14, RZ, RZ, R18 ;  /* 0x000000ffff0ec224 */ /* 0x000fe400078e0012 */
[----:B------:R-:W-:-:S06]  /*1b2d0*/  @!P4 IMAD.MOV.U32 R18, RZ, RZ, RZ ;  /* 0x000000ffff12c224 */ /* 0x000fcc00078e00ff */
[----:B------:R-:W-:-:S11]  /*1b2e0*/  @!P4 DMUL R8, R14, R18 ;  /* 0x000000120e08c228 */ /* 0x000fd60000000000 */
.L_x_842:
[----:B-1----:R-:W-:Y:S05]  /*1b2f0*/  BSYNC.RECONVERGENT B2 ;  /* 0x0000000000027941 */ /* 0x002fea0003800200 */
.L_x_841:
[----:B------:R-:W-:Y:S01]  /*1b300*/  BSSY.RECONVERGENT B2, `(.L_x_843) ;  /* 0x0000048000027945 */ /* 0x000fe20003800200 */
[----:B------:R-:W-:Y:S02]  /*1b310*/  @!P0 IMAD.MOV.U32 R10, RZ, RZ, -0x435 ;  /* 0xfffffbcbff0a8424 */ /* 0x000fe400078e00ff */
[----:B------:R-:W-:Y:S01]  /*1b320*/  @!P0 IMAD.MOV.U32 R20, RZ, RZ, R16 ;  /* 0x000000ffff148224 */ /* 0x000fe200078e0010 */
[----:B------:R-:W-:Y:S06]  /*1b330*/  @P1 BRA `(.L_x_844) ;  /* 0x0000000000f81947 */ /* 0x000fec0003800000 */
[C---:B------:R-:W-:Y:S01]  /*1b340*/  LOP3.LUT R14, R13.reuse, 0xfffff, RZ, 0xc0, !PT ;  /* 0x000fffff0d0e7812 */ /* 0x040fe200078ec0ff */
[----:B------:R-:W-:Y:S01]  /*1b350*/  IMAD.MOV.U32 R16, RZ, RZ, RZ ;  /* 0x000000ffff107224 */ /* 0x000fe200078e00ff */
[----:B------:R-:W-:Y:S01]  /*1b360*/  MOV R24, 0x8b7a8b04 ;  /* 0x8b7a8b0400187802 */ /* 0x000fe20000000f00 */
[----:B------:R-:W-:Y:S01]  /*1b370*/  IMAD.MOV.U32 R25, RZ, RZ, 0x3ed0ee25 ;  /* 0x3ed0ee25ff197424 */ /* 0x000fe200078e00ff */
[----:B------:R-:W-:Y:S01]  /*1b380*/  LOP3.LUT R21, R14, 0x3ff00000, RZ, 0xfc, !PT ;  /* 0x3ff000000e157812 */ /* 0x000fe200078efcff */
[----:B------:R-:W-:Y:S01]  /*1b390*/  UMOV UR12, 0x3ae80f1e ;  /* 0x3ae80f1e000c7882 */ /* 0x000fe20000000000 */
        /* <DEDUP_REMOVED lines=56> */
.L_x_844:
[----:B------:R-:W-:Y:S01]  /*1b720*/  IMAD.MOV.U32 R6, RZ, RZ, 0x0 ;  /* 0x00000000ff067424 */ /* 0x000fe200078e00ff */
[----:B------:R-:W-:Y:S01]  /*1b730*/  LOP3.LUT P0, RZ, R17, 0x7fffffff, RZ, 0xc0, !PT ;  /* 0x7fffffff11ff7812 */ /* 0x000fe2000780c0ff */
[----:B------:R-:W-:-:S06]  /*1b740*/  IMAD.MOV.U32 R7, RZ, RZ, 0x7ff00000 ;  /* 0x7ff00000ff077424 */ /* 0x000fcc00078e00ff */
[----:B------:R-:W-:-:S10]  /*1b750*/  DFMA R6, R16, R6, +INF ;  /* 0x7ff000001006742b */ /* 0x000fd40000000006 */
[----:B------:R-:W-:Y:S02]  /*1b760*/  FSEL R6, R6, RZ, P0 ;  /* 0x000000ff06067208 */ /* 0x000fe40000000000 */
[----:B------:R-:W-:-:S07]  /*1b770*/  FSEL R7, R7, -QNAN , P0 ;  /* 0xfff0000007077808 */ /* 0x000fce0000000000 */
.L_x_845:
[----:B------:R-:W-:Y:S05]  /*1b780*/  BSYNC.RECONVERGENT B2 ;  /* 0x0000000000027941 */ /* 0x000fea0003800200 */
.L_x_843:
        /* <DEDUP_REMOVED lines=28> */
.L_x_847:
[----:B------:R-:W-:Y:S05]  /*1b950*/  BSYNC.RECONVERGENT B4 ;  /* 0x0000000000047941 */ /* 0x000fea0003800200 */
.L_x_846:
        /* <DEDUP_REMOVED lines=35> */
[----:B------:R-:W-:Y:S01]  /*1bb90*/  IADD3 R23, PT, PT, R25, -0x100000, RZ ;  /* 0xfff0000019177810 */ /* 0x000fe20007ffe0ff */
[----:B------:R-:W-:-:S05]  /*1bba0*/  IMAD.MOV.U32 R22, RZ, RZ, R24 ;  /* 0x000000ffff167224 */ /* 0x000fca00078e0018 */
        /* <DEDUP_REMOVED lines=20> */
[----:B------:R-:W-:-:S07]  /*1bcf0*/  IMAD.MOV.U32 R19, RZ, RZ, R13 ;  /* 0x000000ffff137224 */ /* 0x000fce00078e000d */
.L_x_849:
[----:B------:R-:W-:Y:S05]  /*1bd00*/  BSYNC.RECONVERGENT B3 ;  /* 0x0000000000037941 */ /* 0x000fea0003800200 */
.L_x_848:
        /* <DEDUP_REMOVED lines=12> */
.L_x_851:
[----:B------:R-:W-:Y:S05]  /*1bdd0*/  BSYNC.RECONVERGENT B2 ;  /* 0x0000000000027941 */ /* 0x000fea0003800200 */
.L_x_850:
        /* <DEDUP_REMOVED lines=15> */
.L_x_853:
[----:B------:R-:W-:Y:S05]  /*1bed0*/  BSYNC.RECONVERGENT B2 ;  /* 0x0000000000027941 */ /* 0x000fea0003800200 */
.L_x_852:
        /* <DEDUP_REMOVED lines=27> */
.L_x_857:
[----:B------:R-:W-:Y:S05]  /*1c090*/  BSYNC.RECONVERGENT B5 ;  /* 0x0000000000057941 */ /* 0x000fea0003800200 */
.L_x_856:
[----:B------:R-:W-:-:S07]  /*1c0a0*/  VIADD R10, R20, 0x1 ;  /* 0x00000001140a7836 */ /* 0x000fce0000000000 */
.L_x_855:
[----:B------:R-:W-:Y:S05]  /*1c0b0*/  BSYNC.RECONVERGENT B4 ;  /* 0x0000000000047941 */ /* 0x000fea0003800200 */
.L_x_854:
        /* <DEDUP_REMOVED lines=79> */
.L_x_859:
[----:B------:R-:W-:Y:S05]  /*1c5b0*/  BSYNC.RECONVERGENT B2 ;  /* 0x0000000000027941 */ /* 0x000fea0003800200 */
.L_x_858:
        /* <DEDUP_REMOVED lines=33> */
.L_x_861:
[----:B------:R-:W-:Y:S05]  /*1c7d0*/  BSYNC.RECONVERGENT B3 ;  /* 0x0000000000037941 */ /* 0x000fea0003800200 */
.L_x_860:
[----:B------:R-:W-:Y:S01]  /*1c7e0*/  DFMA R28, R4, UR6, R28 ;  /* 0x00000006041c7c2b */ /* 0x000fe2000800001c */
[----:B------:R-:W-:Y:S01]  /*1c7f0*/  VIADD R11, R11, 0x200 ;  /* 0x000002000b0b7836 */ /* 0x000fe20000000000 */
[----:B------:R-:W-:Y:S09]  /*1c800*/  @!P2 BRA `(.L_x_862) ;  /* 0xffffffe40094a947 */ /* 0x000ff2000383ffff */
.L_x_840:
[----:B01----:R-:W-:Y:S05]  /*1c810*/  BSYNC.RECONVERGENT B1 ;  /* 0x0000000000017941 */ /* 0x003fea0003800200 */
.L_x_838:
        /* <DEDUP_REMOVED lines=25> */
[----:B------:R-:W0:Y:S01]  /*1c9b0*/  SHFL.DOWN PT, R3, R9, 0x8, 0x1f ;  /* 0x09001f0009037f89 */ /* 0x000e2200000e0000 */
[----:B-1----:R-:W-:-:S02]  /*1c9c0*/  @!P1 LEA R7, R10, R7, 0x18 ;  /* 0x000000070a079211 */ /* 0x002fc400078ec0ff */
[----:B------:R-:W-:-:S05]  /*1c9d0*/  @!P1 LOP3.LUT R6, R6, 0xf8, RZ, 0xc0, !PT ;  /* 0x000000f806069812 */ /* 0x000fca00078ec0ff */
[----:B------:R-:W-:Y:S01]  /*1c9e0*/  @!P1 IMAD.IADD R7, R6, 0x1, R7 ;  /* 0x0000000106079824 */ /* 0x000fe200078e0207 */
[----:B0-----:R-:W-:-:S10]  /*1c9f0*/  DADD R2, R2, R8 ;  /* 0x0000000002027229 */ /* 0x001fd40000000008 */
[----:B------:R-:W-:Y:S02]  /*1ca00*/  FSEL R4, R8, R2, P0 ;  /* 0x0000000208047208 */ /* 0x000fe40000000000 */
[----:B------:R-:W-:Y:S02]  /*1ca10*/  FSEL R5, R9, R3, P0 ;  /* 0x0000000309057208 */ /* 0x000fe40000000000 */
[----:B------:R-:W-:Y:S01]  /*1ca20*/  ISETP.GT.AND P0, PT, R0, 0xf, PT ;  /* 0x0000000f0000780c */ /* 0x000fe20003f04270 */
[----:B------:R-:W-:Y:S04]  /*1ca30*/  SHFL.DOWN PT, R2, R4, 0x10, 0x1f ;  /* 0x0a001f0004027f89 */ /* 0x000fe800000e0000 */
[----:B------:R-:W0:Y:S02]  /*1ca40*/  SHFL.DOWN PT, R3, R5, 0x10, 0x1f ;  /* 0x0a001f0005037f89 */ /* 0x000e2400000e0000 */
[----:B0-----:R-:W-:-:S07]  /*1ca50*/  DADD R2, R2, R4 ;  /* 0x0000000002027229 */ /* 0x001fce0000000004 */
[----:B------:R0:W-:Y:S01]  /*1ca60*/  @!P1 STS.64 [R7+0x10], R2 ;  /* 0x0000100207009388 */ /* 0x0001e20000000a00 */
[----:B------:R-:W-:Y:S01]  /*1ca70*/  BAR.SYNC.DEFER_BLOCKING 0x0 ;  /* 0x0000000000007b1d */ /* 0x000fe20000010000 */
[----:B------:R-:W-:Y:S02]  /*1ca80*/  ISETP.NE.AND P1, PT, R12, RZ, PT ;  /* 0x000000ff0c00720c */ /* 0x000fe40003f25270 */
[----:B------:R-:W-:Y:S02]  /*1ca90*/  FSEL R0, R4, R2, P0 ;  /* 0x0000000204007208 */ /* 0x000fe40000000000 */
[----:B------:R-:W-:-:S03]  /*1caa0*/  FSEL R5, R5, R3, P0 ;  /* 0x0000000305057208 */ /* 0x000fc60000000000 */
[----:B0-----:R-:W-:Y:S02]  /*1cab0*/  IMAD.MOV.U32 R2, RZ, RZ, R0 ;  /* 0x000000ffff027224 */ /* 0x001fe400078e0000 */
[----:B------:R-:W-:-:S04]  /*1cac0*/  IMAD.MOV.U32 R3, RZ, RZ, R5 ;  /* 0x000000ffff037224 */ /* 0x000fc800078e0005 */
[----:B------:R-:W-:Y:S05]  /*1cad0*/  @P1 BRA `(.L_x_506) ;  /* 0x0000000000681947 */ /* 0x000fea0003800000 */
        /* <DEDUP_REMOVED lines=25> */
[----:B------:R-:W-:-:S11]  /*1cc70*/  DADD R2, R4, R10 ;  /* 0x0000000004027229 */ /* 0x000fd6000000000a */
.L_x_506:
[----:B------:R-:W-:Y:S05]  /*1cc80*/  BSYNC.RECONVERGENT B0 ;  /* 0x0000000000007941 */ /* 0x000fea0003800200 */
.L_x_456:
[----:B------:R-:W-:Y:S05]  /*1cc90*/  @P1 EXIT ;  /* 0x000000000000194d */ /* 0x000fea0003800000 */
[----:B------:R-:W0:Y:S01]  /*1cca0*/  LDCU.64 UR4, c[0x0][0x3a0] ;  /* 0x00007400ff0477ac */ /* 0x000e220008000a00 */
[----:B------:R-:W1:Y:S01]  /*1ccb0*/  LDC.64 R4, c[0x0][0x388] ;  /* 0x0000e200ff047b82 */ /* 0x000e620000000a00 */
[----:B0-----:R-:W-:-:S07]  /*1ccc0*/  DADD R2, R2, UR4 ;  /* 0x0000000402027e29 */ /* 0x001fce0008000000 */
[----:B-1----:R-:W-:Y:S01]  /*1ccd0*/  STG.E.64 desc[UR8][R4.64], R2 ;  /* 0x0000000204007986 */ /* 0x002fe2000c101b08 */
[----:B------:R-:W-:Y:S05]  /*1cce0*/  EXIT ;  /* 0x000000000000794d */ /* 0x000fea0003800000 */
        .weak           $__internal_2_$__cuda_sm20_div_rn_f64_full
        .type           $__internal_2_$__cuda_sm20_div_rn_f64_full,@function
        .size           $__internal_2_$__cuda_sm20_div_rn_f64_full,($__internal_3_$__cuda_sm20_dsqrt_rn_f64_mediumpath_v1 - $__internal_2_$__cuda_sm20_div_rn_f64_full)
$__internal_2_$__cuda_sm20_div_rn_f64_full:
[C---:B------:R-:W-:Y:S01]  /*1ccf0*/  FSETP.GEU.AND P0, PT, |R17|.reuse, 1.469367938527859385e-39, PT ;  /* 0x001000001100780b */ /* 0x040fe20003f0e200 */
[----:B------:R-:W-:Y:S01]  /*1cd00*/  IMAD.MOV.U32 R22, RZ, RZ, 0x1 ;  /* 0x00000001ff167424 */ /* 0x000fe200078e00ff */
[----:B------:R-:W-:Y:S01]  /*1cd10*/  LOP3.LUT R34, R17, 0x800fffff, RZ, 0xc0, !PT ;  /* 0x800fffff11227812 */ /* 0x000fe200078ec0ff */
[----:B------:R-:W-:Y:S01]  /*1cd20*/  IMAD.MOV.U32 R19, RZ, RZ, 0x1ca00000 ;  /* 0x1ca00000ff137424 */ /* 0x000fe200078e00ff */
[C---:B------:R-:W-:Y:S01]  /*1cd30*/  FSETP.GEU.AND P3, PT, |R25|.reuse, 1.469367938527859385e-39, PT ;  /* 0x001000001900780b */ /* 0x040fe20003f6e200 */
[----:B------:R-:W-:Y:S01]  /*1cd40*/  IMAD.MOV.U32 R36, RZ, RZ, R24 ;  /* 0x000000ffff247224 */ /* 0x000fe200078e0018 */
[----:B------:R-:W-:Y:S01]  /*1cd50*/  LOP3.LUT R35, R34, 0x3ff00000, RZ, 0xfc, !PT ;  /* 0x3ff0000022237812 */ /* 0x000fe200078efcff */
[----:B------:R-:W-:Y:S01]  /*1cd60*/  IMAD.MOV.U32 R34, RZ, RZ, R16 ;  /* 0x000000ffff227224 */ /* 0x000fe200078e0010 */
[----:B------:R-:W-:Y:S01]  /*1cd70*/  LOP3.LUT R13, R25, 0x7ff00000, RZ, 0xc0, !PT ;  /* 0x7ff00000190d7812 */ /* 0x000fe200078ec0ff */
[----:B------:R-:W-:Y:S01]  /*1cd80*/  BSSY.RECONVERGENT B2, `(.L_x_863) ;  /* 0x000004e000027945 */ /* 0x000fe20003800200 */
[----:B------:R-:W-:-:S03]  /*1cd90*/  LOP3.LUT R21, R17, 0x7ff00000, RZ, 0xc0, !PT ;  /* 0x7ff0000011157812 */ /* 0x000fc600078ec0ff */
[----:B------:R-:W-:Y:S01]  /*1cda0*/  @!P0 DMUL R34, R16, 8.98846567431157953865e+307 ;  /* 0x7fe0000010228828 */ /* 0x000fe20000000000 */
[----:B------:R-:W-:-:S03]  /*1cdb0*/  ISETP.GE.U32.AND P1, PT, R13, R21, PT ;  /* 0x000000150d00720c */ /* 0x000fc60003f26070 */
[----:B------:R-:W-:Y:S01]  /*1cdc0*/  @!P3 LOP3.LUT R20, R17, 0x7ff00000, RZ, 0xc0, !PT ;  /* 0x7ff000001114b812 */ /* 0x000fe200078ec0ff */
[----:B------:R-:W-:Y:S01]  /*1cdd0*/  @!P3 IMAD.MOV.U32 R26, RZ, RZ, RZ ;  /* 0x000000ffff1ab224 */ /* 0x000fe200078e00ff */
[----:B------:R-:W0:Y:S02]  /*1cde0*/  MUFU.RCP64H R23, R35 ;  /* 0x0000002300177308 */ /* 0x000e240000001800 */
[----:B------:R-:W-:Y:S01]  /*1cdf0*/  @!P3 ISETP.GE.U32.AND P4, PT, R13, R20, PT ;  /* 0x000000140d00b20c */ /* 0x000fe20003f86070 */
[----:B------:R-:W-:Y:S01]  /*1ce00*/  IMAD.MOV.U32 R20, RZ, RZ, R13 ;  /* 0x000000ffff147224 */ /* 0x000fe200078e000d */
[----:B------:R-:W-:Y:S02]  /*1ce10*/  @!P0 LOP3.LUT R21, R35, 0x7ff00000, RZ, 0xc0, !PT ;  /* 0x7ff0000023158812 */ /* 0x000fe400078ec0ff */
[----:B------:R-:W-:-:S04]  /*1ce20*/  @!P3 SEL R27, R19, 0x63400000, !P4 ;  /* 0x63400000131bb807 */ /* 0x000fc80006000000 */
[----:B------:R-:W-:-:S04]  /*1ce30*/  @!P3 LOP3.LUT R27, R27, 0x80000000, R25, 0xf8, !PT ;  /* 0x800000001b1bb812 */ /* 0x000fc800078ef819 */
[----:B------:R-:W-:Y:S01]  /*1ce40*/  @!P3 LOP3.LUT R27, R27, 0x100000, RZ, 0xfc, !PT ;  /* 0x001000001b1bb812 */ /* 0x000fe200078efcff */
[----:B0-----:R-:W-:-:S08]  /*1ce50*/  DFMA R38, R22, -R34, 1 ;  /* 0x3ff000001626742b */ /* 0x001fd00000000822 */
[----:B------:R-:W-:-:S08]  /*1ce60*/  DFMA R38, R38, R38, R38 ;  /* 0x000000262626722b */ /* 0x000fd00000000026 */
[----:B------:R-:W-:Y:S01]  /*1ce70*/  DFMA R38, R22, R38, R22 ;  /* 0x000000261626722b */ /* 0x000fe20000000016 */
[----:B------:R-:W-:-:S04]  /*1ce80*/  SEL R23, R19, 0x63400000, !P1 ;  /* 0x6340000013177807 */ /* 0x000fc80004800000 */
[----:B------:R-:W-:-:S03]  /*1ce90*/  LOP3.LUT R37, R23, 0x800fffff, R25, 0xf8, !PT ;  /* 0x800fffff17257812 */ /* 0x000fc600078ef819 */
[----:B------:R-:W-:-:S03]  /*1cea0*/  DFMA R22, R38, -R34, 1 ;  /* 0x3ff000002616742b */ /* 0x000fc60000000822 */
[----:B------:R-:W-:-:S05]  /*1ceb0*/  @!P3 DFMA R36, R36, 2, -R26 ;  /* 0x400000002424b82b */ /* 0x000fca000000081a */
[----:B------:R-:W-:Y:S01]  /*1cec0*/  DFMA R38, R38, R22, R38 ;  /* 0x000000162626722b */ /* 0x000fe20000000026 */
[----:B------:R-:W-:-:S04]  /*1ced0*/  VIADD R23, R21, 0xffffffff ;  /* 0xffffffff15177836 */ /* 0x000fc80000000000 */
[----:B------:R-:W-:-:S03]  /*1cee0*/  @!P3 LOP3.LUT R20, R37, 0x7ff00000, RZ, 0xc0, !PT ;  /* 0x7ff000002514b812 */ /* 0x000fc600078ec0ff */
[----:B------:R-:W-:Y:S02]  /*1cef0*/  DMUL R26, R38, R36 ;  /* 0x00000024261a7228 */ /* 0x000fe40000000000 */
[----:B------:R-:W-:-:S05]  /*1cf00*/  VIADD R22, R20, 0xffffffff ;  /* 0xffffffff14167836 */ /* 0x000fca0000000000 */
[----:B------:R-:W-:Y:S01]  /*1cf10*/  ISETP.GT.U32.AND P0, PT, R22, 0x7feffffe, PT ;  /* 0x7feffffe1600780c */ /* 0x000fe20003f04070 */
[----:B------:R-:W-:-:S03]  /*1cf20*/  DFMA R40, R26, -R34, R36 ;  /* 0x800000221a28722b */ /* 0x000fc60000000024 */
[----:B------:R-:W-:-:S05]  /*1cf30*/  ISETP.GT.U32.OR P0, PT, R23, 0x7feffffe, P0 ;  /* 0x7feffffe1700780c */ /* 0x000fca0000704470 */
[----:B------:R-:W-:-:S08]  /*1cf40*/  DFMA R22, R38, R40, R26 ;  /* 0x000000282616722b */ /* 0x000fd0000000001a */
[----:B------:R-:W-:Y:S05]  /*1cf50*/  @P0 BRA `(.L_x_864) ;  /* 0x00000000006c0947 */ /* 0x000fea0003800000 */
[----:B------:R-:W-:Y:S02]  /*1cf60*/  LOP3.LUT R20, R17, 0x7ff00000, RZ, 0xc0, !PT ;  /* 0x7ff0000011147812 */ /* 0x000fe400078ec0ff */
[----:B------:R-:W-:Y:S02]  /*1cf70*/  MOV R24, RZ ;  /* 0x000000ff00187202 */ /* 0x000fe40000000f00 */
[CC--:B------:R-:W-:Y:S02]  /*1cf80*/  VIADDMNMX R21, R13.reuse, -R20.reuse, 0xb9600000, !PT ;  /* 0xb96000000d157446 */ /* 0x0c0fe40007800914 */
[----:B------:R-:W-:Y:S02]  /*1cf90*/  ISETP.GE.U32.AND P0, PT, R13, R20, PT ;  /* 0x000000140d00720c */ /* 0x000fe40003f06070 */
[----:B------:R-:W-:Y:S02]  /*1cfa0*/  VIMNMX R21, PT, PT, R21, 0x46a00000, PT ;  /* 0x46a0000015157848 */ /* 0x000fe40003fe0100 */
[----:B------:R-:W-:-:S05]  /*1cfb0*/  SEL R20, R19, 0x63400000, !P0 ;  /* 0x6340000013147807 */ /* 0x000fca0004000000 */
[----:B------:R-:W-:-:S04]  /*1cfc0*/  IMAD.IADD R20, R21, 0x1, -R20 ;  /* 0x0000000115147824 */ /* 0x000fc800078e0a14 */
[----:B------:R-:W-:-:S06]  /*1cfd0*/  VIADD R25, R20, 0x7fe00000 ;  /* 0x7fe0000014197836 */ /* 0x000fcc0000000000 */
[----:B------:R-:W-:-:S10]  /*1cfe0*/  DMUL R26, R22, R24 ;  /* 0x00000018161a7228 */ /* 0x000fd40000000000 */
[----:B------:R-:W-:-:S13]  /*1cff0*/  FSETP.GTU.AND P0, PT, |R27|, 1.469367938527859385e-39, PT ;  /* 0x001000001b00780b */ /* 0x000fda0003f0c200 */
[----:B------:R-:W-:Y:S05]  /*1d000*/  @P0 BRA `(.L_x_865) ;  /* 0x0000000000940947 */ /* 0x000fea0003800000 */
[----:B------:R-:W-:-:S06]  /*1d010*/  DFMA R34, R22, -R34, R36 ;  /* 0x800000221622722b */ /* 0x000fcc0000000024 */
[----:B------:R-:W-:-:S04]  /*1d020*/  IMAD.MOV.U32 R34, RZ, RZ, RZ ;  /* 0x000000ffff227224 */ /* 0x000fc800078e00ff */
[C---:B------:R-:W-:Y:S02]  /*1d030*/  FSETP.NEU.AND P0, PT, R35.reuse, RZ, PT ;  /* 0x000000ff2300720b */ /* 0x040fe40003f0d000 */
[----:B------:R-:W-:-:S04]  /*1d040*/  LOP3.LUT R17, R35, 0x80000000, R17, 0x48, !PT ;  /* 0x8000000023117812 */ /* 0x000fc800078e4811 */
[----:B------:R-:W-:-:S07]  /*1d050*/  LOP3.LUT R35, R17, R25, RZ, 0xfc, !PT ;  /* 0x0000001911237212 */ /* 0x000fce00078efcff */
[----:B------:R-:W-:Y:S05]  /*1d060*/  @!P0 BRA `(.L_x_865) ;  /* 0x00000000007c8947 */ /* 0x000fea0003800000 */
[----:B------:R-:W-:Y:S01]  /*1d070*/  IMAD.MOV R25, RZ, RZ, -R20 ;  /* 0x000000ffff197224 */ /* 0x000fe200078e0a14 */
[----:B------:R-:W-:Y:S01]  /*1d080*/  IADD3 R13, PT, PT, -R20, -0x43300000, RZ ;  /* 0xbcd00000140d7810 */ /* 0x000fe20007ffe1ff */
[----:B------:R-:W-:-:S06]  /*1d090*/  IMAD.MOV.U32 R24, RZ, RZ, RZ ;  /* 0x000000ffff187224 */ /* 0x000fcc00078e00ff */
[----:B------:R-:W-:Y:S02]  /*1d0a0*/  DFMA R24, R26, -R24, R22 ;  /* 0x800000181a18722b */ /* 0x000fe40000000016 */
[----:B------:R-:W-:-:S08]  /*1d0b0*/  DMUL.RP R22, R22, R34 ;  /* 0x0000002216167228 */ /* 0x000fd00000008000 */
[----:B------:R-:W-:Y:S02]  /*1d0c0*/  FSETP.NEU.AND P0, PT, |R25|, R13, PT ;  /* 0x0000000d1900720b */ /* 0x000fe40003f0d200 */
[----:B------:R-:W-:Y:S02]  /*1d0d0*/  LOP3.LUT R17, R23, R17, RZ, 0x3c, !PT ;  /* 0x0000001117117212 */ /* 0x000fe400078e3cff */
[----:B------:R-:W-:Y:S02]  /*1d0e0*/  FSEL R26, R22, R26, !P0 ;  /* 0x0000001a161a7208 */ /* 0x000fe40004000000 */
[----:B------:R-:W-:Y:S01]  /*1d0f0*/  FSEL R27, R17, R27, !P0 ;  /* 0x0000001b111b7208 */ /* 0x000fe20004000000 */
[----:B------:R-:W-:Y:S06]  /*1d100*/  BRA `(.L_x_865) ;  /* 0x0000000000547947 */ /* 0x000fec0003800000 */
.L_x_864:
        /* <DEDUP_REMOVED lines=12> */
[----:B------:R-:W-:Y:S02]  /*1d1d0*/  @!P0 IMAD.MOV.U32 R26, RZ, RZ, RZ ;  /* 0x000000ffff1a8224 */ /* 0x000fe400078e00ff */
[----:B------:R-:W-:Y:S02]  /*1d1e0*/  @P0 IMAD.MOV.U32 R26, RZ, RZ, RZ ;  /* 0x000000ffff1a0224 */ /* 0x000fe400078e00ff */
[----:B------:R-:W-:Y:S01]  /*1d1f0*/  @P0 IMAD.MOV.U32 R27, RZ, RZ, R13 ;  /* 0x000000ffff1b0224 */ /* 0x000fe200078e000d */
[----:B------:R-:W-:Y:S06]  /*1d200*/  BRA `(.L_x_865) ;  /* 0x0000000000147947 */ /* 0x000fec0003800000 */
.L_x_867:
[----:B------:R-:W-:Y:S01]  /*1d210*/  LOP3.LUT R27, R17, 0x80000, RZ, 0xfc, !PT ;  /* 0x00080000111b7812 */ /* 0x000fe200078efcff */
[----:B------:R-:W-:Y:S01]  /*1d220*/  IMAD.MOV.U32 R26, RZ, RZ, R16 ;  /* 0x000000ffff1a7224 */ /* 0x000fe200078e0010 */
[----:B------:R-:W-:Y:S06]  /*1d230*/  BRA `(.L_x_865) ;  /* 0x0000000000087947 */ /* 0x000fec0003800000 */
.L_x_866:
[----:B------:R-:W-:Y:S01]  /*1d240*/  LOP3.LUT R27, R25, 0x80000, RZ, 0xfc, !PT ;  /* 0x00080000191b7812 */ /* 0x000fe200078efcff */
[----:B------:R-:W-:-:S07]  /*1d250*/  IMAD.MOV.U32 R26, RZ, RZ, R24 ;  /* 0x000000ffff1a7224 */ /* 0x000fce00078e0018 */
.L_x_865:
[----:B------:R-:W-:Y:S05]  /*1d260*/  BSYNC.RECONVERGENT B2 ;  /* 0x0000000000027941 */ /* 0x000fea0003800200 */
.L_x_863:
[----:B------:R-:W-:Y:S02]  /*1d270*/  IMAD.MOV.U32 R19, RZ, RZ, 0x0 ;  /* 0x00000000ff137424 */ /* 0x000fe400078e00ff */
[----:B------:R-:W-:Y:S02]  /*1d280*/  IMAD.MOV.U32 R16, RZ, RZ, R26 ;  /* 0x000000ffff107224 */ /* 0x000fe400078e001a */
[----:B------:R-:W-:Y:S01]  /*1d290*/  IMAD.MOV.U32 R17, RZ, RZ, R27 ;  /* 0x000000ffff117224 */ /* 0x000fe200078e001b */
[----:B------:R-:W-:Y:S06]  /*1d2a0*/  RET.REL.NODEC R18 `(_ZN3cub18CUB_300001_SM_10006detail6reduce28DeviceReduceSingleTileKernelINS2_10policy_hubIdyN4cuda3std3__44plusIdEEE10Policy1000EN6thrust24THRUST_300001_SM_1000_NS17counting_iteratorIiNSD_11use_defaultESF_SF_EEPdyS9_dd22ComplexRiemannFunctionEEvT0_T1_T2_T3_T4_T6_) ;  /* 0xfffffe2c12547950 */ /* 0x000fec0003c3ffff */
        .weak           $__internal_3_$__cuda_sm20_dsqrt_rn_f64_mediumpath_v1
        .type           $__internal_3_$__cuda_sm20_dsqrt_rn_f64_mediumpath_v1,@function
        .size           $__internal_3_$__cuda_sm20_dsqrt_rn_f64_mediumpath_v1,($_ZN3cub18CUB_300001_SM_10006detail6reduce28DeviceReduceSingleTileKernelINS2_10policy_hubIdyN4cuda3std3__44plusIdEEE10Policy1000EN6thrust24THRUST_300001_SM_1000_NS17counting_iteratorIiNSD_11use_defaultESF_SF_EEPdyS9_dd22ComplexRiemannFunctionEEvT0_T1_T2_T3_T4_T6_$__internal_accurate_pow - $__internal_3_$__cuda_sm20_dsqrt_rn_f64_mediumpath_v1)
$__internal_3_$__cuda_sm20_dsqrt_rn_f64_mediumpath_v1:
[----:B------:R-:W-:Y:S01]  /*1d2b0*/  ISETP.GE.U32.AND P0, PT, R24, -0x3400000, PT ;  /* 0xfcc000001800780c */ /* 0x000fe20003f06070 */
[----:B------:R-:W-:Y:S01]  /*1d2c0*/  BSSY.RECONVERGENT B2, `(.L_x_868) ;  /* 0x0000027000027945 */ /* 0x000fe20003800200 */
[----:B------:R-:W-:Y:S02]  /*1d2d0*/  IMAD.MOV.U32 R27, RZ, RZ, R21 ;  /* 0x000000ffff1b7224 */ /* 0x000fe400078e0015 */
[----:B------:R-:W-:Y:S02]  /*1d2e0*/  IMAD.MOV.U32 R23, RZ, RZ, R19 ;  /* 0x000000ffff177224 */ /* 0x000fe400078e0013 */
[----:B------:R-:W-:Y:S02]  /*1d2f0*/  IMAD.MOV.U32 R21, RZ, RZ, R17 ;  /* 0x000000ffff157224 */ /* 0x000fe400078e0011 */
[----:B------:R-:W-:-:S05]  /*1d300*/  IMAD.MOV.U32 R19, RZ, RZ, R13 ;  /* 0x000000ffff137224 */ /* 0x000fca00078e000d */
[----:B------:R-:W-:Y:S05]  /*1d310*/  @!P0 BRA `(.L_x_869) ;  /* 0x0000000000208947 */ /* 0x000fea0003800000 */
[----:B------:R-:W-:-:S10]  /*1d320*/  DFMA.RM R20, R22, R20, R18 ;  /* 0x000000141614722b */ /* 0x000fd40000004012 */
[----:B------:R-:W-:-:S04]  /*1d330*/  IADD3 R18, P0, PT, R20, 0x1, RZ ;  /* 0x0000000114127810 */ /* 0x000fc80007f1e0ff */
[----:B------:R-:W-:-:S06]  /*1d340*/  IADD3.X R19, PT, PT, RZ, R21, RZ, P0, !PT ;  /* 0x00000015ff137210 */ /* 0x000fcc00007fe4ff */
[----:B------:R-:W-:-:S08]  /*1d350*/  DFMA.RP R26, -R20, R18, R26 ;  /* 0x00000012141a722b */ /* 0x000fd0000000811a */
[----:B------:R-:W-:-:S06]  /*1d360*/  DSETP.GT.AND P0, PT, R26, RZ, PT ;  /* 0x000000ff1a00722a */ /* 0x000fcc0003f04000 */
[----:B------:R-:W-:Y:S02]  /*1d370*/  FSEL R18, R18, R20, P0 ;  /* 0x0000001412127208 */ /* 0x000fe40000000000 */
[----:B------:R-:W-:Y:S01]  /*1d380*/  FSEL R19, R19, R21, P0 ;  /* 0x0000001513137208 */ /* 0x000fe20000000000 */
[----:B------:R-:W-:Y:S06]  /*1d390*/  BRA `(.L_x_870) ;  /* 0x0000000000647947 */ /* 0x000fec0003800000 */
.L_x_869:
        /* <DEDUP_REMOVED lines=24> */
.L_x_871:
[----:B------:R-:W-:-:S11]  /*1d520*/  DADD R18, R26, R26 ;  /* 0x000000001a127229 */ /* 0x000fd6000000001a */
.L_x_870:
[----:B------:R-:W-:Y:S05]  /*1d530*/  BSYNC.RECONVERGENT B2 ;  /* 0x0000000000027941 */ /* 0x000fea0003800200 */
.L_x_868:
[----:B------:R-:W-:Y:S02]  /*1d540*/  IMAD.MOV.U32 R17, RZ, RZ, 0x0 ;  /* 0x00000000ff117424 */ /* 0x000fe400078e00ff */
[----:B------:R-:W-:Y:S02]  /*1d550*/  IMAD.MOV.U32 R13, RZ, RZ, R19 ;  /* 0x000000ffff0d7224 */ /* 0x000fe400078e0013 */
[----:B------:R-:W-:Y:S05]  /*1d560*/  RET.REL.NODEC R16 `(_ZN3cub18CUB_300001_SM_10006detail6reduce28DeviceReduceSingleTileKernelINS2_10policy_hubIdyN4cuda3std3__44plusIdEEE10Policy1000EN6thrust24THRUST_300001_SM_1000_NS17counting_iteratorIiNSD_11use_defaultESF_SF_EEPdyS9_dd22ComplexRiemannFunctionEEvT0_T1_T2_T3_T4_T6_) ;  /* 0xfffffe2810a47950 */ /* 0x000fea0003c3ffff */
        .type           $_ZN3cub18CUB_300001_SM_10006detail6reduce28DeviceReduceSingleTileKernelINS2_10policy_hubIdyN4cuda3std3__44plusIdEEE10Policy1000EN6thrust24THRUST_300001_SM_1000_NS17counting_iteratorIiNSD_11use_defaultESF_SF_EEPdyS9_dd22ComplexRiemannFunctionEEvT0_T1_T2_T3_T4_T6_$__internal_accurate_pow,@function
        .size           $_ZN3cub18CUB_300001_SM_10006detail6reduce28DeviceReduceSingleTileKernelINS2_10policy_hubIdyN4cuda3std3__44plusIdEEE10Policy1000EN6thrust24THRUST_300001_SM_1000_NS17counting_iteratorIiNSD_11use_defaultESF_SF_EEPdyS9_dd22ComplexRiemannFunctionEEvT0_T1_T2_T3_T4_T6_$__internal_accurate_pow,($_ZN3cub18CUB_300001_SM_10006detail6reduce28DeviceReduceSingleTileKernelINS2_10policy_hubIdyN4cuda3std3__44plusIdEEE10Policy1000EN6thrust24THRUST_300001_SM_1000_NS17counting_iteratorIiNSD_11use_defaultESF_SF_EEPdyS9_dd22ComplexRiemannFunctionEEvT0_T1_T2_T3_T4_T6_$__internal_trig_reduction_slowpathd - $_ZN3cub18CUB_300001_SM_10006detail6reduce28DeviceReduceSingleTileKernelINS2_10policy_hubIdyN4cuda3std3__44plusIdEEE10Policy1000EN6thrust24THRUST_300001_SM_1000_NS17counting_iteratorIiNSD_11use_defaultESF_SF_EEPdyS9_dd22ComplexRiemannFunctionEEvT0_T1_T2_T3_T4_T6_$__internal_accurate_pow)
$_ZN3cub18CUB_300001_SM_10006detail6reduce28DeviceReduceSingleTileKernelINS2_10policy_hubIdyN4cuda3std3__44plusIdEEE10Policy1000EN6thrust24THRUST_300001_SM_1000_NS17counting_iteratorIiNSD_11use_defaultESF_SF_EEPdyS9_dd22ComplexRiemannFunctionEEvT0_T1_T2_T3_T4_T6_$__internal_accurate_pow:
[----:B------:R-:W-:Y:S01]  /*1d570*/  ISETP.GT.U32.AND P0, PT, R13, 0xfffff, PT ;  /* 0x000fffff0d00780c */ /* 0x000fe20003f04070 */
[--C-:B------:R-:W-:Y:S01]  /*1d580*/  IMAD.MOV.U32 R19, RZ, RZ, R13.reuse ;  /* 0x000000ffff137224 */ /* 0x100fe200078e000d */
[----:B------:R-:W-:Y:S01]  /*1d590*/  UMOV UR16, 0x7d2cafe2 ;  /* 0x7d2cafe200107882 */ /* 0x000fe20000000000 */
[----:B------:R-:W-:Y:S01]  /*1d5a0*/  IMAD.MOV.U32 R17, RZ, RZ, R13 ;  /* 0x000000ffff117224 */ /* 0x000fe200078e000d */
[----:B------:R-:W-:Y:S01]  /*1d5b0*/  UMOV UR17, 0x3eb0f5ff ;  /* 0x3eb0f5ff00117882 */ /* 0x000fe20000000000 */
[----:B------:R-:W-:Y:S01]  /*1d5c0*/  UMOV UR18, 0x3b39803f ;  /* 0x3b39803f00127882 */ /* 0x000fe20000000000 */
[----:B------:R-:W-:-:S07]  /*1d5d0*/  UMOV UR19, 0x3c7abc9e ;  /* 0x3c7abc9e00137882 */ /* 0x000fce0000000000 */
[----:B------:R-:W-:-:S10]  /*1d5e0*/  @!P0 DMUL R20, R18, 1.80143985094819840000e+16 ;  /* 0x4350000012148828 */ /* 0x000fd40000000000 */
[----:B------:R-:W-:Y:S02]  /*1d5f0*/  @!P0 IMAD.MOV.U32 R17, RZ, RZ, R21 ;  /* 0x000000ffff118224 */ /* 0x000fe400078e0015 */
[----:B------:R-:W-:-:S03]  /*1d600*/  @!P0 IMAD.MOV.U32 R18, RZ, RZ, R20 ;  /* 0x000000ffff128224 */ /* 0x000fc600078e0014 */
[----:B------:R-:W-:Y:S01]  /*1d610*/  LOP3.LUT R17, R17, 0x800fffff, RZ, 0xc0, !PT ;  /* 0x800fffff11117812 */ /* 0x000fe200078ec0ff */
[----:B------:R-:W-:Y:S01]  /*1d620*/  IMAD.MOV.U32 R40, RZ, RZ, R18 ;  /* 0x000000ffff287224 */ /* 0x000fe200078e0012 */
[----:B------:R-:W-:Y:S02]  /*1d630*/  MOV R18, RZ ;  /* 0x000000ff00127202 */ /* 0x000fe40000000f00 */
[----:B------:R-:W-:-:S04]  /*1d640*/  LOP3.LUT R17, R17, 0x3ff00000, RZ, 0xfc, !PT ;  /* 0x3ff0000011117812 */ /* 0x000fc800078efcff */
[----:B------:R-:W-:Y:S01]  /*1d650*/  ISETP.GE.U32.AND P1, PT, R17, 0x3ff6a09f, PT ;  /* 0x3ff6a09f1100780c */ /* 0x000fe20003f26070 */
[----:B------:R-:W-:-:S12]  /*1d660*/  IMAD.MOV.U32 R41, RZ, RZ, R17 ;  /* 0x000000ffff297224 */ /* 0x000fd800078e0011 */
[----:B------:R-:W-:-:S04]  /*1d670*/  @P1 VIADD R17, R41, 0xfff00000 ;  /* 0xfff0000029111836 */ /* 0x000fc80000000000 */
[----:B------:R-:W-:Y:S01]  /*1d680*/  @P1 IMAD.MOV.U32 R41, RZ, RZ, R17 ;  /* 0x000000ffff291224 */ /* 0x000fe200078e0011 */
[----:B------:R-:W-:Y:S02]  /*1d690*/  SHF.R.U32.HI R17, RZ, 0x14, R13 ;  /* 0x00000014ff117819 */ /* 0x000fe4000001160d */
[----:B------:R-:W-:-:S03]  /*1d6a0*/  @!P0 LEA.HI R17, R21, 0xffffffca, RZ, 0xc ;  /* 0xffffffca15118811 */ /* 0x000fc600078f60ff */
[C---:B------:R-:W-:Y:S02]  /*1d6b0*/  DADD R24, R40.reuse, 1 ;  /* 0x3ff0000028187429 */ /* 0x040fe40000000000 */
[----:B------:R-:W-:Y:S01]  /*1d6c0*/  DADD R40, R40, -1 ;  /* 0xbff0000028287429 */ /* 0x000fe20000000000 */
[C---:B------:R-:W-:Y:S02]  /*1d6d0*/  VIADD R13, R17.reuse, 0xfffffc01 ;  /* 0xfffffc01110d7836 */ /* 0x040fe40000000000 */
[----:B------:R-:W-:Y:S01]  /*1d6e0*/  @P1 VIADD R13, R17, 0xfffffc02 ;  /* 0xfffffc02110d1836 */ /* 0x000fe20000000000 */
[----:B------:R-:W0:Y:S02]  /*1d6f0*/  MUFU.RCP64H R19, R25 ;  /* 0x0000001900137308 */ /* 0x000e240000001800 */
[----:B0-----:R-:W-:-:S08]  /*1d700*/  DFMA R22, -R24, R18, 1 ;  /* 0x3ff000001816742b */ /* 0x001fd00000000112 */
[----:B------:R-:W-:-:S08]  /*1d710*/  DFMA R22, R22, R22, R22 ;  /* 0x000000161616722b */ /* 0x000fd00000000016 */
[----:B------:R-:W-:Y:S01]  /*1d720*/  DFMA R22, R18, R22, R18 ;  /* 0x000000161216722b */ /* 0x000fe20000000012 */
[----:B------:R-:W-:Y:S02]  /*1d730*/  IMAD.MOV.U32 R18, RZ, RZ, 0x41ad3b5a ;  /* 0x41ad3b5aff127424 */ /* 0x000fe400078e00ff */
[----:B------:R-:W-:-:S05]  /*1d740*/  IMAD.MOV.U32 R19, RZ, RZ, 0x3ed0f5d2 ;  /* 0x3ed0f5d2ff137424 */ /* 0x000fca00078e00ff */
[----:B------:R-:W-:-:S08]  /*1d750*/  DMUL R46, R40, R22 ;  /* 0x00000016282e7228 */ /* 0x000fd00000000000 */
[----:B------:R-:W-:-:S08]  /*1d760*/  DFMA R46, R40, R22, R46 ;  /* 0x00000016282e722b */ /* 0x000fd0000000002e */
[CC--:B------:R-:W-:Y:S02]  /*1d770*/  DMUL R36, R46.reuse, R46.reuse ;  /* 0x0000002e2e247228 */ /* 0x0c0fe40000000000 */
[----:B------:R-:W-:-:S06]  /*1d780*/  DMUL R38, R46, R46 ;  /* 0x0000002e2e267228 */ /* 0x000fcc0000000000 */
        /* <DEDUP_REMOVED lines=22> */
[----:B------:R-:W-:-:S08]  /*1d8f0*/  DFMA R44, R36, R26, UR16 ;  /* 0x00000010242c7e2b */ /* 0x000fd0000800001a */
[----:B------:R-:W-:Y:S01]  /*1d900*/  DADD R24, -R44, UR16 ;  /* 0x000000102c187e29 */ /* 0x000fe20008000100 */
[----:B------:R-:W-:Y:S01]  /*1d910*/  UMOV UR16, 0xb9e7b0 ;  /* 0x00b9e7b000107882 */ /* 0x000fe20000000000 */
[----:B------:R-:W-:-:S06]  /*1d920*/  UMOV UR17, 0x3c46a4cb ;  /* 0x3c46a4cb00117882 */ /* 0x000fcc0000000000 */
[----:B------:R-:W-:Y:S02]  /*1d930*/  DFMA R42, R36, R26, R24 ;  /* 0x0000001a242a722b */ /* 0x000fe40000000018 */
[C---:B------:R-:W-:Y:S01]  /*1d940*/  DMUL R24, R46.reuse, R38 ;  /* 0x000000262e187228 */ /* 0x040fe20000000000 */
[----:B------:R-:W-:Y:S01]  /*1d950*/  VIADD R27, R19, 0x100000 ;  /* 0x00100000131b7836 */ /* 0x000fe20000000000 */
[----:B------:R-:W-:Y:S01]  /*1d960*/  DFMA R36, R46, R46, -R38 ;  /* 0x0000002e2e24722b */ /* 0x000fe20000000826 */
[----:B------:R-:W-:-:S03]  /*1d970*/  IMAD.MOV.U32 R26, RZ, RZ, R18 ;  /* 0x000000ffff1a7224 */ /* 0x000fc600078e0012 */
[----:B------:R-:W-:Y:S01]  /*1d980*/  DADD R42, R42, -UR16 ;  /* 0x800000102a2a7e29 */ /* 0x000fe20008000000 */
[----:B------:R-:W-:Y:S01]  /*1d990*/  UMOV UR16, 0x80000000 ;  /* 0x8000000000107882 */ /* 0x000fe20000000000 */
[C---:B------:R-:W-:Y:S01]  /*1d9a0*/  DFMA R22, R46.reuse, R38, -R24 ;  /* 0x000000262e16722b */ /* 0x040fe20000000818 */
[----:B------:R-:W-:Y:S01]  /*1d9b0*/  UMOV UR17, 0x43300000 ;  /* 0x4330000000117882 */ /* 0x000fe20000000000 */
[----:B------:R-:W-:-:S04]  /*1d9c0*/  DFMA R36, R46, R26, R36 ;  /* 0x0000001a2e24722b */ /* 0x000fc80000000024 */
[----:B------:R-:W-:Y:S02]  /*1d9d0*/  DADD R40, R44, R42 ;  /* 0x000000002c287229 */ /* 0x000fe4000000002a */
[----:B------:R-:W-:-:S06]  /*1d9e0*/  DFMA R22, R18, R38, R22 ;  /* 0x000000261216722b */ /* 0x000fcc0000000016 */
[----:B------:R-:W-:Y:S02]  /*1d9f0*/  DMUL R26, R40, R24 ;  /* 0x00000018281a7228 */ /* 0x000fe40000000000 */
[----:B------:R-:W-:Y:S02]  /*1da00*/  DFMA R22, R46, R36, R22 ;  /* 0x000000242e16722b */ /* 0x000fe40000000016 */
[----:B------:R-:W-:-:S04]  /*1da10*/  DADD R44, R44, -R40 ;  /* 0x000000002c2c7229 */ /* 0x000fc80000000828 */
[----:B------:R-:W-:-:S04]  /*1da20*/  DFMA R36, R40, R24, -R26 ;  /* 0x000000182824722b */ /* 0x000fc8000000081a */
[----:B------:R-:W-:-:S04]  /*1da30*/  DADD R44, R42, R44 ;  /* 0x000000002a2c7229 */ /* 0x000fc8000000002c */
[----:B------:R-:W-:-:S08]  /*1da40*/  DFMA R22, R40, R22, R36 ;  /* 0x000000162816722b */ /* 0x000fd00000000024 */
[----:B------:R-:W-:-:S08]  /*1da50*/  DFMA R44, R44, R24, R22 ;  /* 0x000000182c2c722b */ /* 0x000fd00000000016 */
[----:B------:R-:W-:-:S08]  /*1da60*/  DADD R24, R26, R44 ;  /* 0x000000001a187229 */ /* 0x000fd0000000002c */
[--C-:B------:R-:W-:Y:S02]  /*1da70*/  DADD R22, R46, R24.reuse ;  /* 0x000000002e167229 */ /* 0x100fe40000000018 */
[----:B------:R-:W-:-:S06]  /*1da80*/  DADD R26, R26, -R24 ;  /* 0x000000001a1a7229 */ /* 0x000fcc0000000818 */
[----:B------:R-:W-:Y:S02]  /*1da90*/  DADD R46, R46, -R22 ;  /* 0x000000002e2e7229 */ /* 0x000fe40000000816 */
[----:B------:R-:W-:-:S06]  /*1daa0*/  DADD R26, R44, R26 ;  /* 0x000000002c1a7229 */ /* 0x000fcc000000001a */
[----:B------:R-:W-:Y:S01]  /*1dab0*/  DADD R46, R24, R46 ;  /* 0x00000000182e7229 */ /* 0x000fe2000000002e */
[----:B------:R-:W-:Y:S01]  /*1dac0*/  LOP3.LUT R24, R13, 0x80000000, RZ, 0x3c, !PT ;  /* 0x800000000d187812 */ /* 0x000fe200078e3cff */
[----:B------:R-:W-:-:S06]  /*1dad0*/  IMAD.MOV.U32 R25, RZ, RZ, 0x43300000 ;  /* 0x43300000ff197424 */ /* 0x000fcc00078e00ff */
[----:B------:R-:W-:Y:S02]  /*1dae0*/  DADD R26, R26, R46 ;  /* 0x000000001a1a7229 */ /* 0x000fe4000000002e */
[----:B------:R-:W-:Y:S01]  /*1daf0*/  DADD R24, R24, -UR16 ;  /* 0x8000001018187e29 */ /* 0x000fe20008000000 */
[----:B------:R-:W-:Y:S01]  /*1db00*/  UMOV UR16, 0xfefa39ef ;  /* 0xfefa39ef00107882 */ /* 0x000fe20000000000 */
[----:B------:R-:W-:-:S04]  /*1db10*/  UMOV UR17, 0x3fe62e42 ;  /* 0x3fe62e4200117882 */ /* 0x000fc80000000000 */
        /* <DEDUP_REMOVED lines=69> */
[----:B------:R-:W-:Y:S02]  /*1df70*/  @!P1 IMAD R19, R17, 0x100000, R19 ;  /* 0x0010000011139824 */ /* 0x000fe400078e0213 */
[----:B------:R-:W-:Y:S01]  /*1df80*/  @!P1 IMAD.MOV.U32 R24, RZ, RZ, RZ ;  /* 0x000000ffff189224 */ /* 0x000fe200078e00ff */
[----:B------:R-:W-:-:S06]  /*1df90*/  @!P1 LEA R25, R13, 0x3ff00000, 0x14 ;  /* 0x3ff000000d199811 */ /* 0x000fcc00078ea0ff */
[----:B------:R-:W-:-:S11]  /*1dfa0*/  @!P1 DMUL R22, R18, R24 ;  /* 0x0000001812169228 */ /* 0x000fd60000000000 */
.L_x_872:
[----:B------:R-:W-:Y:S01]  /*1dfb0*/  DFMA R20, R20, R22, R22 ;  /* 0x000000161414722b */ /* 0x000fe20000000016 */
[----:B------:R-:W-:Y:S01]  /*1dfc0*/  IMAD.MOV.U32 R18, RZ, RZ, R16 ;  /* 0x000000ffff127224 */ /* 0x000fe200078e0010 */
[----:B------:R-:W-:Y:S01]  /*1dfd0*/  DSETP.NEU.AND P0, PT, |R22|, +INF , PT ;  /* 0x7ff000001600742a */ /* 0x000fe20003f0d200 */
[----:B------:R-:W-:-:S07]  /*1dfe0*/  MOV R19, 0x0 ;  /* 0x0000000000137802 */ /* 0x000fce0000000f00 */
[----:B------:R-:W-:Y:S02]  /*1dff0*/  FSEL R17, R22, R20, !P0 ;  /* 0x0000001416117208 */ /* 0x000fe40004000000 */
[----:B------:R-:W-:Y:S01]  /*1e000*/  FSEL R13, R23, R21, !P0 ;  /* 0x00000015170d7208 */ /* 0x000fe20004000000 */
[----:B------:R-:W-:Y:S06]  /*1e010*/  RET.REL.NODEC R18 `(_ZN3cub18CUB_300001_SM_10006detail6reduce28DeviceReduceSingleTileKernelINS2_10policy_hubIdyN4cuda3std3__44plusIdEEE10Policy1000EN6thrust24THRUST_300001_SM_1000_NS17counting_iteratorIiNSD_11use_defaultESF_SF_EEPdyS9_dd22ComplexRiemannFunctionEEvT0_T1_T2_T3_T4_T6_) ;  /* 0xfffffe1c12f87950 */ /* 0x000fec0003c3ffff */
        .type           $_ZN3cub18CUB_300001_SM_10006detail6reduce28DeviceReduceSingleTileKernelINS2_10policy_hubIdyN4cuda3std3__44plusIdEEE10Policy1000EN6thrust24THRUST_300001_SM_1000_NS17counting_iteratorIiNSD_11use_defaultESF_SF_EEPdyS9_dd22ComplexRiemannFunctionEEvT0_T1_T2_T3_T4_T6_$__internal_trig_reduction_slowpathd,@function
        .size           $_ZN3cub18CUB_300001_SM_10006detail6reduce28DeviceReduceSingleTileKernelINS2_10policy_hubIdyN4cuda3std3__44plusIdEEE10Policy1000EN6thrust24THRUST_300001_SM_1000_NS17counting_iteratorIiNSD_11use_defaultESF_SF_EEPdyS9_dd22ComplexRiemannFunctionEEvT0_T1_T2_T3_T4_T6_$__internal_trig_reduction_slowpathd,(.L_x_1866 - $_ZN3cub18CUB_300001_SM_10006detail6reduce28DeviceReduceSingleTileKernelINS2_10policy_hubIdyN4cuda3std3__44plusIdEEE10Policy1000EN6thrust24THRUST_300001_SM_1000_NS17counting_iteratorIiNSD_11use_defaultESF_SF_EEPdyS9_dd22ComplexRiemannFunctionEEvT0_T1_T2_T3_T4_T6_$__internal_trig_reduction_slowpathd)
$_ZN3cub18CUB_300001_SM_10006detail6reduce28DeviceReduceSingleTileKernelINS2_10policy_hubIdyN4cuda3std3__44plusIdEEE10Policy1000EN6thrust24THRUST_300001_SM_1000_NS17counting_iteratorIiNSD_11use_defaultESF_SF_EEPdyS9_dd22ComplexRiemannFunctionEEvT0_T1_T2_T3_T4_T6_$__internal_trig_reduction_slowpathd:
        /* <DEDUP_REMOVED lines=22> */
[----:B------:R-:W-:Y:S01]  /*1e180*/  LOP3.LUT R17, R17, 0x80000000, RZ, 0xfc, !PT ;  /* 0x8000000011117812 */ /* 0x000fe200078efcff */
[----:B------:R-:W1:Y:S06]  /*1e190*/  LDC.64 R42, c[0x4][0x158] ;  /* 0x01005600ff2a7b82 */ /* 0x000e6c0000000a00 */
.L_x_877:
[----:B0-----:R-:W-:Y:S01]  /*1e1a0*/  R2UR UR16, R44 ;  /* 0x000000002c1072ca */ /* 0x001fe200000e0000 */
[----:B-1----:R-:W-:Y:S01]  /*1e1b0*/  IMAD.WIDE R46, R21, 0x8, R42 ;  /* 0x00000008152e7825 */ /* 0x002fe200078e022a */
[----:B------:R-:W-:-:S13]  /*1e1c0*/  R2UR UR17, R45 ;  /* 0x000000002d1172ca */ /* 0x000fda00000e0000 */
[----:B------:R-:W2:Y:S01]  /*1e1d0*/  LDG.E.64.CONSTANT R46, desc[UR16][R46.64] ;  /* 0x000000102e2e7981 */ /* 0x000ea2000c1e9b00 */
[----:B------:R-:W-:Y:S02]  /*1e1e0*/  IMAD.MOV.U32 R24, RZ, RZ, R48 ;  /* 0x000000ffff187224 */ /* 0x000fe400078e0030 */
[----:B------:R-:W-:Y:S02]  /*1e1f0*/  IMAD.MOV.U32 R25, RZ, RZ, R49 ;  /* 0x000000ffff197224 */ /* 0x000fe400078e0031 */
[----:B------:R-:W-:Y:S02]  /*1e200*/  VIADD R19, R19, 0x1 ;  /* 0x0000000113137836 */ /* 0x000fe40000000000 */
[C---:B------:R-:W-:Y:S02]  /*1e210*/  IMAD R26, R20.reuse, 0x8, R1 ;  /* 0x00000008141a7824 */ /* 0x040fe400078e0201 */
[----:B------:R-:W-:Y:S02]  /*1e220*/  VIADD R21, R21, 0x1 ;  /* 0x0000000115157836 */ /* 0x000fe40000000000 */
[----:B------:R-:W-:-:S02]  /*1e230*/  VIADD R20, R20, 0x1 ;  /* 0x0000000114147836 */ /* 0x000fc40000000000 */
[----:B--2---:R-:W-:-:S04]  /*1e240*/  IMAD.WIDE.U32 R24, P3, R46, R18, R24 ;  /* 0x000000122e187225 */ /* 0x004fc80007860018 */
[C---:B------:R-:W-:Y:S02]  /*1e250*/  IMAD R23, R46.reuse, R17, RZ ;  /* 0x000000112e177224 */ /* 0x040fe400078e02ff */
[----:B------:R-:W-:Y:S02]  /*1e260*/  IMAD R22, R47, R18, RZ ;  /* 0x000000122f167224 */ /* 0x000fe400078e02ff */
[----:B------:R-:W-:Y:S01]  /*1e270*/  IMAD.MOV.U32 R48, RZ, RZ, R24 ;  /* 0x000000ffff307224 */ /* 0x000fe200078e0018 */
        /* <DEDUP_REMOVED lines=17> */
.L_x_876:
[----:B------:R-:W-:-:S07]  /*1e390*/  IMAD.MOV.U32 R21, RZ, RZ, R16 ;  /* 0x000000ffff157224 */ /* 0x000fce00078e0010 */
.L_x_875:
[----:B------:R-:W-:Y:S05]  /*1e3a0*/  BSYNC.RECONVERGENT B2 ;  /* 0x0000000000027941 */ /* 0x000fea0003800200 */
.L_x_874:
[----:B------:R-:W-:Y:S02]  /*1e3b0*/  LOP3.LUT P0, R39, R39, 0x3f, RZ, 0xc0, !PT ;  /* 0x0000003f27277812 */ /* 0x000fe4000780c0ff */
[----:B------:R-:W-:-:S05]  /*1e3c0*/  IADD3 R16, PT, PT, R13, R21, RZ ;  /* 0x000000150d107210 */ /* 0x000fca0007ffe0ff */
[----:B------:R-:W-:-:S05]  /*1e3d0*/  IMAD.U32 R25, R16, 0x8, R1 ;  /* 0x0000000810197824 */ /* 0x000fca00078e0001 */
[----:B------:R0:W-:Y:S04]  /*1e3e0*/  STL.64 [R25+-0x78], R48 ;  /* 0xffff883019007387 */ /* 0x0001e80000100a00 */
[----:B------:R-:W2:Y:S04]  /*1e3f0*/  @P0 LDL.64 R26, [R1+0x8] ;  /* 0x00000800011a0983 */ /* 0x000ea80000100a00 */
[----:B------:R-:W3:Y:S04]  /*1e400*/  LDL.64 R16, [R1+0x10] ;  /* 0x0000100001107983 */ /* 0x000ee80000100a00 */
[----:B------:R-:W0:Y:S01]  /*1e410*/  LDL.64 R18, [R1+0x18] ;  /* 0x0000180001127983 */ /* 0x000e220000100a00 */
[----:B------:R-:W-:Y:S01]  /*1e420*/  @P0 LOP3.LUT R13, R39, 0x3f, RZ, 0x3c, !PT ;  /* 0x0000003f270d0812 */ /* 0x000fe200078e3cff */
[----:B------:R-:W-:Y:S01]  /*1e430*/  BSSY.RECONVERGENT B2, `(.L_x_878) ;  /* 0x0000034000027945 */ /* 0x000fe20003800200 */
[----:B--2---:R-:W-:-:S02]  /*1e440*/  @P0 SHF.R.U64 R24, R26, 0x1, R27 ;  /* 0x000000011a180819 */ /* 0x004fc4000000121b */
[----:B------:R-:W-:Y:S02]  /*1e450*/  @P0 SHF.R.U32.HI R26, RZ, 0x1, R27 ;  /* 0x00000001ff1a0819 */ /* 0x000fe4000001161b */
[----:B---3--:R-:W-:Y:S02]  /*1e460*/  @P0 SHF.L.U32 R23, R16, R39, RZ ;  /* 0x0000002710170219 */ /* 0x008fe400000006ff */
[----:B------:R-:W-:Y:S02]  /*1e470*/  @P0 SHF.R.U64 R24, R24, R13, R26 ;  /* 0x0000000d18180219 */ /* 0x000fe4000000121a */
[--C-:B------:R-:W-:Y:S02]  /*1e480*/  @P0 SHF.R.U32.HI R20, RZ, 0x1, R17.reuse ;  /* 0x00000001ff140819 */ /* 0x100fe40000011611 */
[C-C-:B------:R-:W-:Y:S02]  /*1e490*/  @P0 SHF.R.U64 R21, R16.reuse, 0x1, R17.reuse ;  /* 0x0000000110150819 */ /* 0x140fe40000001211 */
[----:B------:R-:W-:-:S02]  /*1e4a0*/  @P0 SHF.L.U64.HI R22, R16, R39, R17 ;  /* 0x0000002710160219 */ /* 0x000fc40000010211 */
[----:B------:R-:W-:Y:S02]  /*1e4b0*/  @P0 SHF.R.U32.HI R27, RZ, R13, R26 ;  /* 0x0000000dff1b0219 */ /* 0x000fe4000001161a */
[----:B------:R-:W-:Y:S02]  /*1e4c0*/  @P0 LOP3.LUT R16, R23, R24, RZ, 0xfc, !PT ;  /* 0x0000001817100212 */ /* 0x000fe400078efcff */
[----:B0-----:R-:W-:Y:S02]  /*1e4d0*/  @P0 SHF.L.U32 R25, R18, R39, RZ ;  /* 0x0000002712190219 */ /* 0x001fe400000006ff */
[--C-:B------:R-:W-:Y:S02]  /*1e4e0*/  @P0 SHF.R.U64 R26, R21, R13, R20.reuse ;  /* 0x0000000d151a0219 */ /* 0x100fe40000001214 */
[----:B------:R-:W-:Y:S02]  /*1e4f0*/  @P0 LOP3.LUT R17, R22, R27, RZ, 0xfc, !PT ;  /* 0x0000001b16110212 */ /* 0x000fe400078efcff */
[----:B------:R-:W-:Y:S01]  /*1e500*/  @P0 SHF.R.U32.HI R20, RZ, R13, R20 ;  /* 0x0000000dff140219 */ /* 0x000fe20000011614 */
[----:B------:R-:W-:Y:S01]  /*1e510*/  IMAD.SHL.U32 R13, R16, 0x4, RZ ;  /* 0x00000004100d7824 */ /* 0x000fe200078e00ff */
[----:B------:R-:W-:-:S02]  /*1e520*/  @P0 SHF.L.U64.HI R39, R18, R39, R19 ;  /* 0x0000002712270219 */ /* 0x000fc40000010213 */
[----:B------:R-:W-:Y:S02]  /*1e530*/  @P0 LOP3.LUT R18, R25, R26, RZ, 0xfc, !PT ;  /* 0x0000001a19120212 */ /* 0x000fe400078efcff */
[----:B------:R-:W-:Y:S02]  /*1e540*/  SHF.L.U64.HI R16, R16, 0x2, R17 ;  /* 0x0000000210107819 */ /* 0x000fe40000010211 */
[----:B------:R-:W-:Y:S02]  /*1e550*/  @P0 LOP3.LUT R19, R39, R20, RZ, 0xfc, !PT ;  /* 0x0000001427130212 */ /* 0x000fe400078efcff */
[----:B------:R-:W-:Y:S02]  /*1e560*/  SHF.L.W.U32.HI R22, R17, 0x2, R18 ;  /* 0x0000000211167819 */ /* 0x000fe40000010e12 */
[----:B------:R-:W-:Y:S02]  /*1e570*/  IADD3 RZ, P0, PT, RZ, -R13, RZ ;  /* 0x8000000dffff7210 */ /* 0x000fe40007f1e0ff */
[----:B------:R-:W-:-:S02]  /*1e580*/  LOP3.LUT R23, RZ, R16, RZ, 0x33, !PT ;  /* 0x00000010ff177212 */ /* 0x000fc400078e33ff */
[----:B------:R-:W-:Y:S02]  /*1e590*/  SHF.L.W.U32.HI R21, R18, 0x2, R19 ;  /* 0x0000000212157819 */ /* 0x000fe40000010e13 */
[----:B------:R-:W-:Y:S02]  /*1e5a0*/  LOP3.LUT R25, RZ, R22, RZ, 0x33, !PT ;  /* 0x00000016ff197212 */ /* 0x000fe400078e33ff */
[----:B------:R-:W-:Y:S02]  /*1e5b0*/  IADD3.X R23, P0, PT, RZ, R23, RZ, P0, !PT ;  /* 0x00000017ff177210 */ /* 0x000fe4000071e4ff */
[----:B------:R-:W-:Y:S02]  /*1e5c0*/  LOP3.LUT R18, RZ, R21, RZ, 0x33, !PT ;  /* 0x00000015ff127212 */ /* 0x000fe400078e33ff */
[----:B------:R-:W-:Y:S02]  /*1e5d0*/  IADD3.X R25, P1, PT, RZ, R25, RZ, P0, !PT ;  /* 0x00000019ff197210 */ /* 0x000fe4000073e4ff */
        /* <DEDUP_REMOVED lines=15> */
[--C-:B------:R-:W-:Y:S02]  /*1e6d0*/  SHF.R.U64 R13, R13, 0x1, R16.reuse ;  /* 0x000000010d0d7819 */ /* 0x100fe40000001210 */
[C---:B------:R-:W-:Y:S02]  /*1e6e0*/  LOP3.LUT R23, R20.reuse, 0x3f, RZ, 0xc0, !PT ;  /* 0x0000003f14177812 */ /* 0x040fe400078ec0ff */
[----:B------:R-:W-:Y:S02]  /*1e6f0*/  SHF.R.U32.HI R16, RZ, 0x1, R16 ;  /* 0x00000001ff107819 */ /* 0x000fe40000011610 */
[----:B------:R-:W-:Y:S02]  /*1e700*/  LOP3.LUT R25, R20, 0x3f, RZ, 0xc, !PT ;  /* 0x0000003f14197812 */ /* 0x000fe400078e0cff */
[----:B------:R-:W-:Y:S02]  /*1e710*/  SHF.L.U64.HI R17, R18, R23, R17 ;  /* 0x0000001712117219 */ /* 0x000fe40000010211 */
[----:B------:R-:W-:-:S02]  /*1e720*/  SHF.R.U64 R13, R13, R25, R16 ;  /* 0x000000190d0d7219 */ /* 0x000fc40000001210 */
[----:B------:R-:W-:Y:S02]  /*1e730*/  SHF.L.U32 R18, R18, R23, RZ ;  /* 0x0000001712127219 */ /* 0x000fe400000006ff */
[----:B------:R-:W-:Y:S02]  /*1e740*/  SHF.R.U32.HI R16, RZ, R25, R16 ;  /* 0x00000019ff107219 */ /* 0x000fe40000011610 */
[----:B------:R-:W-:Y:S02]  /*1e750*/  LOP3.LUT R18, R18, R13, RZ, 0xfc, !PT ;  /* 0x0000000d12127212 */ /* 0x000fe400078efcff */
[----:B------:R-:W-:-:S07]  /*1e760*/  LOP3.LUT R17, R17, R16, RZ, 0xfc, !PT ;  /* 0x0000001011117212 */ /* 0x000fce00078efcff */
.L_x_879:
[----:B------:R-:W-:Y:S05]  /*1e770*/  BSYNC.RECONVERGENT B2 ;  /* 0x0000000000027941 */ /* 0x000fea0003800200 */
.L_x_878:
[----:B------:R-:W-:-:S04]  /*1e780*/  IMAD.WIDE.U32 R24, R18, 0x2168c235, RZ ;  /* 0x2168c23512187825 */ /* 0x000fc800078e00ff */
[----:B------:R-:W-:Y:S01]  /*1e790*/  IMAD.MOV.U32 R22, RZ, RZ, R25 ;  /* 0x000000ffff167224 */ /* 0x000fe200078e0019 */
[----:B------:R-:W-:Y:S01]  /*1e7a0*/  IADD3 RZ, P1, PT, R24, R24, RZ ;  /* 0x0000001818ff7210 */ /* 0x000fe20007f3e0ff */
[----:B------:R-:W-:Y:S02]  /*1e7b0*/  IMAD.MOV.U32 R23, RZ, RZ, RZ ;  /* 0x000000ffff177224 */ /* 0x000fe400078e00ff */
[----:B------:R-:W-:-:S04]  /*1e7c0*/  IMAD.HI.U32 R13, R17, -0x36f0255e, RZ ;  /* 0xc90fdaa2110d7827 */ /* 0x000fc800078e00ff */
[----:B------:R-:W-:-:S04]  /*1e7d0*/  IMAD.WIDE.U32 R22, R18, -0x36f0255e, R22 ;  /* 0xc90fdaa212167825 */ /* 0x000fc800078e0016 */
[----:B------:R-:W-:-:S04]  /*1e7e0*/  IMAD.WIDE.U32 R22, P3, R17, 0x2168c235, R22 ;  /* 0x2168c23511167825 */ /* 0x000fc80007860016 */
[----:B------:R-:W-:Y:S01]  /*1e7f0*/  IMAD R17, R17, -0x36f0255e, RZ ;  /* 0xc90fdaa211117824 */ /* 0x000fe200078e02ff */
[----:B------:R-:W-:Y:S01]  /*1e800*/  IADD3.X RZ, P1, PT, R22, R22, RZ, P1, !PT ;  /* 0x0000001616ff7210 */ /* 0x000fe20000f3e4ff */
[----:B------:R-:W-:-:S03]  /*1e810*/  IMAD.X R13, RZ, RZ, R13, P3 ;  /* 0x000000ffff0d7224 */ /* 0x000fc600018e060d */
[----:B------:R-:W-:-:S04]  /*1e820*/  IADD3 R17, P3, PT, R17, R23, RZ ;  /* 0x0000001711117210 */ /* 0x000fc80007f7e0ff */
        /* <DEDUP_REMOVED lines=13> */
[----:B------:R-:W-:Y:S02]  /*1e900*/  SHF.R.U32.HI R20, RZ, 0x1e, R19 ;  /* 0x0000001eff147819 */ /* 0x000fe40000011613 */
[----:B------:R-:W-:Y:S01]  /*1e910*/  IADD3 R17, P3, PT, R17, 0x1, RZ ;  /* 0x0000000111117810 */ /* 0x000fe20007f7e0ff */
[----:B------:R-:W-:Y:S01]  /*1e920*/  IMAD.SHL.U32 R13, R13, 0x100000, RZ ;  /* 0x001000000d0d7824 */ /* 0x000fe200078e00ff */
[----:B------:R-:W-:-:S02]  /*1e930*/  LEA.HI R20, R21, R20, RZ, 0x1 ;  /* 0x0000001415147211 */ /* 0x000fc400078f08ff */
[----:B------:R-:W-:Y:S02]  /*1e940*/  LEA.HI.X R16, R16, RZ, RZ, 0x16, P3 ;  /* 0x000000ff10107211 */ /* 0x000fe400018fb4ff */
[----:B------:R-:W-:Y:S01]  /*1e950*/  @!P0 LOP3.LUT R37, R37, 0x80000000, RZ, 0x3c, !PT ;  /* 0x8000000025258812 */ /* 0x000fe200078e3cff */
[----:B------:R-:W-:Y:S01]  /*1e960*/  @P1 IMAD.MOV R20, RZ, RZ, -R20 ;  /* 0x000000ffff141224 */ /* 0x000fe200078e0a14 */
[--C-:B------:R-:W-:Y:S02]  /*1e970*/  SHF.R.U64 R17, R17, 0x1, R16.reuse ;  /* 0x0000000111117819 */ /* 0x100fe40000001210 */
[----:B------:R-:W-:Y:S02]  /*1e980*/  SHF.R.U32.HI R16, RZ, 0x1, R16 ;  /* 0x00000001ff107819 */ /* 0x000fe40000011610 */
[----:B------:R-:W-:-:S04]  /*1e990*/  IADD3 R18, P3, P4, RZ, RZ, R17 ;  /* 0x000000ffff127210 */ /* 0x000fc80007c7e011 */
[----:B------:R-:W-:-:S04]  /*1e9a0*/  IADD3.X R16, PT, PT, R13, 0x3fe00000, R16, P3, P4 ;  /* 0x3fe000000d107810 */ /* 0x000fc80001fe8410 */
[----:B------:R-:W-:-:S07]  /*1e9b0*/  LOP3.LUT R37, R16, R37, RZ, 0xfc, !PT ;  /* 0x0000002510257212 */ /* 0x000fce00078efcff */
.L_x_873:
[----:B------:R-:W-:Y:S02]  /*1e9c0*/  IMAD.MOV.U32 R19, RZ, RZ, R37 ;  /* 0x000000ffff137224 */ /* 0x000fe400078e0025 */
[----:B------:R-:W-:-:S04]  /*1e9d0*/  IMAD.MOV.U32 R37, RZ, RZ, 0x0 ;  /* 0x00000000ff257424 */ /* 0x000fc800078e00ff */
[----:B------:R-:W-:Y:S05]  /*1e9e0*/  RET.REL.NODEC R36 `(_ZN3cub18CUB_300001_SM_10006detail6reduce28DeviceReduceSingleTileKernelINS2_10policy_hubIdyN4cuda3std3__44plusIdEEE10Policy1000EN6thrust24THRUST_300001_SM_1000_NS17counting_iteratorIiNSD_11use_defaultESF_SF_EEPdyS9_dd22ComplexRiemannFunctionEEvT0_T1_T2_T3_T4_T6_) ;  /* 0xfffffe1424847950 */ /* 0x000fea0003c3ffff */
.L_x_880:
        /* <DEDUP_REMOVED lines=9> */
.L_x_1866:


//--------------------- .text._ZN3cub18CUB_300001_SM_10006detail6reduce28DeviceReduceSingleTileKernelINS2_10policy_hubIdjN4cuda3std3__44plusIdEEE10Policy1000EPdSC_iS9_ddNS7_10__identityEEEvT0_T1_T2_T3_T4_T6_ --------------------------
	.section	.text._ZN3cub18CUB_300001_SM_10006detail6reduce28DeviceReduceSingleTileKernelINS2_10policy_hubIdjN4cuda3std3__44plusIdEEE10Policy1000EPdSC_iS9_ddNS7_10__identityEEEvT0_T1_T2_T3_T4_T6_,"ax",@progbits
	.align	128
        .global         _ZN3cub18CUB_300001_SM_10006detail6reduce28DeviceReduceSingleTileKernelINS2_10policy_hubIdjN4cuda3std3__44plusIdEEE10Policy1000EPdSC_iS9_ddNS7_10__identityEEEvT0_T1_T2_T3_T4_T6_
        .type           _ZN3cub18CUB_300001_SM_10006detail6reduce28DeviceReduceSingleTileKernelINS2_10policy_hubIdjN4cuda3std3__44plusIdEEE10Policy1000EPdSC_iS9_ddNS7_10__identityEEEvT0_T1_T2_T3_T4_T6_,@function
        .size           _ZN3cub18CUB_300001_SM_10006detail6reduce28DeviceReduceSingleTileKernelINS2_10policy_hubIdjN4cuda3std3__44plusIdEEE10Policy1000EPdSC_iS9_ddNS7_10__identityEEEvT0_T1_T2_T3_T4_T6_,(.L_x_1878 - _ZN3cub18CUB_300001_SM_10006detail6reduce28DeviceReduceSingleTileKernelINS2_10policy_hubIdjN4cuda3std3__44plusIdEEE10Policy1000EPdSC_iS9_ddNS7_10__identityEEEvT0_T1_T2_T3_T4_T6_)
        .other          _ZN3cub18CUB_300001_SM_10006detail6reduce28DeviceReduceSingleTileKernelINS2_10policy_hubIdjN4cuda3std3__44plusIdEEE10Policy1000EPdSC_iS9_ddNS7_10__identityEEEvT0_T1_T2_T3_T4_T6_,@"STO_CUDA_ENTRY STV_DEFAULT"
_ZN3cub18CUB_300001_SM_10006detail6reduce28DeviceReduceSingleTileKernelINS2_10policy_hubIdjN4cuda3std3__44plusIdEEE10Policy1000EPdSC_iS9_ddNS7_10__identityEEEvT0_T1_T2_T3_T4_T6_:
.text._ZN3cub18CUB_300001_SM_10006detail6reduce28DeviceReduceSingleTileKernelINS2_10policy_hubIdjN4cuda3std3__44plusIdEEE10Policy1000EPdSC_iS9_ddNS7_10__identityEEEvT0_T1_T2_T3_T4_T6_:
        /* <DEDUP_REMOVED lines=13> */
.L_x_881:
        /* <DEDUP_REMOVED lines=13> */
.L_x_885:
[----:B------:R-:W-:Y:S05]  /*01a0*/  BSYNC.RECONVERGENT B1 ;  /* 0x0000000000017941 */ /* 0x000fea0003800200 */
.L_x_884:
[----:B------:R-:W-:Y:S01]  /*01b0*/  ISETP.GE.AND P0, PT, R5, R4, PT ;  /* 0x000000040500720c */ /* 0x000fe20003f06270 */
[----:B------:R-:W-:-:S12]  /*01c0*/  BSSY.RECONVERGENT B1, `(.L_x_886) ;  /* 0x0000078000017945 */ /* 0x000fd80003800200 */
[----:B------:R-:W-:Y:S05]  /*01d0*/  @P0 BRA `(.L_x_887) ;  /* 0x0000000400d80947 */ /* 0x000fea0003800000 */
[----:B------:R-:W-:Y:S01]  /*01e0*/  LOP3.LUT R9, RZ, R5, RZ, 0x33, !PT ;  /* 0x00000005ff097212 */ /* 0x000fe200078e33ff */
[----:B------:R-:W-:Y:S04]  /*01f0*/  BSSY.RECONVERGENT B2, `(.L_x_888) ;  /* 0x0000019000027945 */ /* 0x000fe80003800200 */
[----:B------:R-:W-:-:S04]  /*0200*/  IMAD.IADD R9, R9, 0x1, R4 ;  /* 0x0000000109097824 */ /* 0x000fc800078e0204 */
[C---:B------:R-:W-:Y:S01]  /*0210*/  IMAD.HI.U32 R0, R9.reuse, -0x33333333, RZ ;  /* 0xcccccccd09007827 */ /* 0x040fe200078e00ff */
[----:B------:R-:W-:-:S04]  /*0220*/  ISETP.GE.U32.AND P0, PT, R9, 0x780, PT ;  /* 0x000007800900780c */ /* 0x000fc80003f06070 */
[----:B------:R-:W-:-:S04]  /*0230*/  SHF.R.U32.HI R0, RZ, 0x9, R0 ;  /* 0x00000009ff007819 */ /* 0x000fc80000011600 */
[----:B------:R-:W-:-:S04]  /*0240*/  LOP3.LUT R2, R0, 0x3, RZ, 0xc0, !PT ;  /* 0x0000000300027812 */ /* 0x000fc800078ec0ff */
[----:B------:R-:W-:-:S13]  /*0250*/  ISETP.NE.AND P1, PT, R2, 0x3, PT ;  /* 0x000000030200780c */ /* 0x000fda0003f25270 */
[----:B------:R-:W-:Y:S05]  /*0260*/  @!P1 BRA `(.L_x_889) ;  /* 0x0000000000449947 */ /* 0x000fea0003800000 */
[----:B------:R-:W0:Y:S01]  /*0270*/  LDC.64 R8, c[0x0][0x380] ;  /* 0x0000e000ff087b82 */ /* 0x000e220000000a00 */
[----:B------:R-:W-:-:S05]  /*0280*/  VIADD R0, R0, 0x1 ;  /* 0x0000000100007836 */ /* 0x000fca0000000000 */
[----:B------:R-:W-:-:S05]  /*0290*/  LOP3.LUT R0, R0, 0x3, RZ, 0xc0, !PT ;  /* 0x0000000300007812 */ /* 0x000fca00078ec0ff */
[----:B------:R-:W-:Y:S02]  /*02a0*/  IMAD.MOV R0, RZ, RZ, -R0 ;  /* 0x000000ffff007224 */ /* 0x000fe400078e0a00 */
[----:B0-----:R-:W-:-:S04]  /*02b0*/  IMAD.WIDE.U32 R8, R5, 0x8, R8 ;  /* 0x0000000805087825 */ /* 0x001fc800078e0008 */
[----:B------:R-:W-:Y:S02]  /*02c0*/  IMAD.MOV.U32 R2, RZ, RZ, R8 ;  /* 0x000000ffff027224 */ /* 0x000fe400078e0008 */
[----:B------:R-:W-:-:S07]  /*02d0*/  IMAD.MOV.U32 R11, RZ, RZ, R9 ;  /* 0x000000ffff0b7224 */ /* 0x000fce00078e0009 */
.L_x_890:
        /* <DEDUP_REMOVED lines=10> */
.L_x_889:
[----:B------:R-:W-:Y:S05]  /*0380*/  BSYNC.RECONVERGENT B2 ;  /* 0x0000000000027941 */ /* 0x000fea0003800200 */
.L_x_888:
        /* <DEDUP_REMOVED lines=8> */
.L_x_893:
        /* <DEDUP_REMOVED lines=43> */
.L_x_892:
[----:B------:R-:W-:Y:S05]  /*06c0*/  BSYNC.RECONVERGENT B2 ;  /* 0x0000000000027941 */ /* 0x000fea0003800200 */
.L_x_891:
        /* <DEDUP_REMOVED lines=26> */
.L_x_895:
[----:B------:R-:W-:Y:S05]  /*0870*/  BSYNC.RECONVERGENT B2 ;  /* 0x0000000000027941 */ /* 0x000fea0003800200 */
.L_x_894:
        /* <DEDUP_REMOVED lines=12> */
.L_x_887:
[----:B------:R-:W-:Y:S05]  /*0940*/  BSYNC.RECONVERGENT B1 ;  /* 0x0000000000017941 */ /* 0x000fea0003800200 */
.L_x_886:
        /* <DEDUP_REMOVED lines=47> */
[----:B------:R-:W0:Y:S04]  /*0c40*/  LDS.128 R8, [UR4+0x20] ;  /* 0x00002004ff087984 */ /* 0x000e280008000c00 */
[----:B------:R-:W1:Y:S04]  /*0c50*/  LDS.128 R16, [UR4+0x30] ;  /* 0x00003004ff107984 */ /* 0x000e680008000c00 */
[----:B--2---:R-:W2:Y:S01]  /*0c60*/  LDS.128 R4, [UR4+0x40] ;  /* 0x00004004ff047984 */ /* 0x004ea20008000c00 */
[----:B0-----:R-:W-:-:S03]  /*0c70*/  DADD R8, R12, R8 ;  /* 0x000000000c087229 */ /* 0x001fc60000000008 */
[----:B------:R-:W-:Y:S05]  /*0c80*/  LDS.128 R12, [UR4+0x60] ;  /* 0x00006004ff0c7984 */ /* 0x000fea0008000c00 */
[----:B------:R-:W-:Y:S02]  /*0c90*/  DADD R2, R8, R10 ;  /* 0x0000000008027229 */ /* 0x000fe4000000000a */
[----:B------:R-:W0:Y:S06]  /*0ca0*/  LDS.128 R8, [UR4+0x50] ;  /* 0x00005004ff087984 */ /* 0x000e2c0008000c00 */
[----:B-1----:R-:W-:-:S08]  /*0cb0*/  DADD R2, R2, R16 ;  /* 0x0000000002027229 */ /* 0x002fd00000000010 */
[----:B------:R-:W-:-:S08]  /*0cc0*/  DADD R2, R2, R18 ;  /* 0x0000000002027229 */ /* 0x000fd00000000012 */
[----:B--2---:R-:W-:-:S08]  /*0cd0*/  DADD R2, R2, R4 ;  /* 0x0000000002027229 */ /* 0x004fd00000000004 */
[----:B------:R-:W-:Y:S01]  /*0ce0*/  DADD R2, R2, R6 ;  /* 0x0000000002027229 */ /* 0x000fe20000000006 */
[----:B------:R-:W1:Y:S07]  /*0cf0*/  LDS.128 R4, [UR4+0x70] ;  /* 0x00007004ff047984 */ /* 0x000e6e0008000c00 */
[----:B0-----:R-:W-:-:S08]  /*0d00*/  DADD R2, R2, R8 ;  /* 0x0000000002027229 */ /* 0x001fd00000000008 */
[----:B------:R-:W-:Y:S01]  /*0d10*/  DADD R2, R2, R10 ;  /* 0x0000000002027229 */ /* 0x000fe2000000000a */
[----:B------:R-:W0:Y:S07]  /*0d20*/  LDS.128 R8, [UR4+0x80] ;  /* 0x00008004ff087984 */ /* 0x000e2e0008000c00 */
[----:B------:R-:W-:-:S08]  /*0d30*/  DADD R2, R2, R12 ;  /* 0x0000000002027229 */ /* 0x000fd0000000000c */
[----:B------:R-:W-:Y:S01]  /*0d40*/  DADD R2, R2, R14 ;  /* 0x0000000002027229 */ /* 0x000fe2000000000e */
[----:B------:R-:W2:Y:S07]  /*0d50*/  LDS.128 R12, [UR4+0x90] ;  /* 0x00009004ff0c7984 */ /* 0x000eae0008000c00 */
[----:B-1----:R-:W-:-:S08]  /*0d60*/  DADD R2, R2, R4 ;  /* 0x0000000002027229 */ /* 0x002fd00000000004 */
[----:B------:R-:W-:Y:S01]  /*0d70*/  DADD R2, R2, R6 ;  /* 0x0000000002027229 */ /* 0x000fe20000000006 */
[----:B------:R-:W1:Y:S07]  /*0d80*/  LDS.128 R4, [UR4+0xa0] ;  /* 0x0000a004ff047984 */ /* 0x000e6e0008000c00 */
[----:B0-----:R-:W-:Y:S01]  /*0d90*/  DADD R2, R2, R8 ;  /* 0x0000000002027229 */ /* 0x001fe20000000008 */
[----:B------:R-:W0:Y:S07]  /*0da0*/  LDS.64 R8, [UR4+0xb0] ;  /* 0x0000b004ff087984 */ /* 0x000e2e0008000a00 */
[----:B------:R-:W-:-:S08]  /*0db0*/  DADD R2, R2, R10 ;  /* 0x0000000002027229 */ /* 0x000fd0000000000a */
[----:B--2---:R-:W-:-:S08]  /*0dc0*/  DADD R2, R2, R12 ;  /* 0x0000000002027229 */ /* 0x004fd0000000000c */
[----:B------:R-:W-:-:S08]  /*0dd0*/  DADD R2, R2, R14 ;  /* 0x0000000002027229 */ /* 0x000fd0000000000e */
[----:B-1----:R-:W-:-:S08]  /*0de0*/  DADD R2, R2, R4 ;  /* 0x0000000002027229 */ /* 0x002fd00000000004 */
[----:B------:R-:W-:-:S08]  /*0df0*/  DADD R2, R2, R6 ;  /* 0x0000000002027229 */ /* 0x000fd00000000006 */
[----:B0-----:R-:W-:Y:S01]  /*0e00*/  DADD R12, R2, R8 ;  /* 0x00000000020c7229 */ /* 0x001fe20000000008 */
[----:B------:R-:W-:Y:S10]  /*0e10*/  BRA `(.L_x_897) ;  /* 0x0000001800487947 */ /* 0x000ff40003800000 */
.L_x_896:
        /* <DEDUP_REMOVED lines=32> */
[----:B------:R-:W-:Y:S01]  /*1020*/  VIADD R0, R2, 0x10 ;  /* 0x0000001002007836 */ /* 0x000fe20000000000 */
[----:B------:R-:W-:Y:S02]  /*1030*/  @!P1 SHF.R.U32.HI R2, RZ, 0x2, R3 ;  /* 0x00000002ff029819 */ /* 0x000fe40000011603 */
[----:B------:R-:W1:Y:S02]  /*1040*/  SHFL.DOWN PT, R7, R11, 0x8, R5 ;  /* 0x090000000b077989 */ /* 0x000e6400000e0005 */
[----:B------:R-:W-:Y:S01]  /*1050*/  @!P1 LOP3.LUT R2, R2, 0xf8, RZ, 0xc0, !PT ;  /* 0x000000f802029812 */ /* 0x000fe200078ec0ff */
[----:B-1----:R-:W-:-:S10]  /*1060*/  DADD R6, R6, R10 ;  /* 0x0000000006067229 */ /* 0x002fd4000000000a */
[----:B------:R-:W-:Y:S02]  /*1070*/  FSEL R8, R10, R6, P0 ;  /* 0x000000060a087208 */ /* 0x000fe40000000000 */
[----:B------:R-:W-:Y:S02]  /*1080*/  FSEL R9, R11, R7, P0 ;  /* 0x000000070b097208 */ /* 0x000fe40000000000 */
[----:B------:R-:W-:Y:S01]  /*1090*/  @!P1 MOV R10, 0x400 ;  /* 0x00000400000a9802 */ /* 0x000fe20000000f00 */
[----:B------:R-:W-:Y:S01]  /*10a0*/  SHFL.DOWN PT, R6, R8, 0x10, R5 ;  /* 0x0a00000008067989 */ /* 0x000fe200000e0005 */
[----:B------:R-:W-:Y:S02]  /*10b0*/  ISETP.GT.AND P0, PT, R0, R5, PT ;  /* 0x000000050000720c */ /* 0x000fe40003f04270 */
[----:B0-----:R-:W-:Y:S01]  /*10c0*/  @!P1 LEA R11, R13, R10, 0x18 ;  /* 0x0000000a0d0b9211 */ /* 0x001fe200078ec0ff */
[----:B------:R-:W0:Y:S04]  /*10d0*/  SHFL.DOWN PT, R7, R9, 0x10, R5 ;  /* 0x0a00000009077989 */ /* 0x000e2800000e0005 */
        /* <DEDUP_REMOVED lines=12> */
[----:B------:R-:W0:Y:S04]  /*11a0*/  LDS.128 R16, [UR4+0x20] ;  /* 0x00002004ff107984 */ /* 0x000e280008000c00 */
[----:B-1----:R-:W1:Y:S01]  /*11b0*/  LDS.128 R8, [UR4+0x30] ;  /* 0x00003004ff087984 */ /* 0x002e620008000c00 */
[----:B0-----:R-:W-:-:S10]  /*11c0*/  DADD R16, R12, R16 ;  /* 0x000000000c107229 */ /* 0x001fd40000000010 */
[----:B------:R-:W-:Y:S02]  /*11d0*/  FSEL R2, R16, R12, P1 ;  /* 0x0000000c10027208 */ /* 0x000fe40000800000 */
[----:B------:R-:W-:Y:S02]  /*11e0*/  FSEL R3, R17, R13, P1 ;  /* 0x0000000d11037208 */ /* 0x000fe40000800000 */
[----:B------:R-:W-:Y:S01]  /*11f0*/  ISETP.GT.AND P1, PT, R4, 0x40, PT ;  /* 0x000000400400780c */ /* 0x000fe20003f24270 */
[----:B------:R-:W0:Y:S03]  /*1200*/  LDS.128 R12, [UR4+0x40] ;  /* 0x00004004ff0c7984 */ /* 0x000e260008000c00 */
        /* <DEDUP_REMOVED lines=65> */
[----:B------:R-:W1:Y:S01]  /*1620*/  LDS.64 R2, [UR4+0xb0] ;  /* 0x0000b004ff027984 */ /* 0x000e620008000a00 */
        /* <DEDUP_REMOVED lines=11> */
[----:B------:R-:W-:Y:S01]  /*16e0*/  FSEL R13, R3, R7, P1 ;  /* 0x00000007030d7208 */ /* 0x000fe20000800000 */
[----:B------:R-:W-:Y:S06]  /*16f0*/  BRA `(.L_x_897) ;  /* 0x0000001000107947 */ /* 0x000fec0003800000 */
.L_x_883:
[----:B------:R-:W0:Y:S01]  /*1700*/  S2R R0, SR_TID.X ;  /* 0x0000000000007919 */ /* 0x000e220000002100 */
[----:B------:R-:W0:Y:S02]  /*1710*/  LDC.64 R6, c[0x0][0x380] ;  /* 0x0000e000ff067b82 */ /* 0x000e240000000a00 */
[----:B0-----:R-:W-:-:S05]  /*1720*/  IMAD.WIDE.U32 R6, R0, 0x8, R6 ;  /* 0x0000000800067825 */ /* 0x001fca00078e0006 */
[----:B------:R-:W2:Y:S04]  /*1730*/  LDG.E.64.CONSTANT R20, desc[UR6][R6.64] ;  /* 0x0000000606147981 */ /* 0x000ea8000c1e9b00 */
[----:B------:R-:W2:Y:S04]  /*1740*/  LDG.E.64.CONSTANT R2, desc[UR6][R6.64+0x1400] ;  /* 0x0014000606027981 */ /* 0x000ea8000c1e9b00 */
[----:B------:R-:W3:Y:S04]  /*1750*/  LDG.E.64.CONSTANT R8, desc[UR6][R6.64+0x2800] ;  /* 0x0028000606087981 */ /* 0x000ee8000c1e9b00 */
[----:B------:R-:W4:Y:S04]  /*1760*/  LDG.E.64.CONSTANT R10, desc[UR6][R6.64+0x3c00] ;  /* 0x003c0006060a7981 */ /* 0x000f28000c1e9b00 */
[----:B------:R-:W5:Y:S04]  /*1770*/  LDG.E.64.CONSTANT R12, desc[UR6][R6.64+0x5000] ;  /* 0x00500006060c7981 */ /* 0x000f68000c1e9b00 */
[----:B------:R-:W5:Y:S04]  /*1780*/  LDG.E.64.CONSTANT R14, desc[UR6][R6.64+0x6400] ;  /* 0x00640006060e7981 */ /* 0x000f68000c1e9b00 */
[----:B------:R-:W5:Y:S04]  /*1790*/  LDG.E.64.CONSTANT R16, desc[UR6][R6.64+0x7800] ;  /* 0x0078000606107981 */ /* 0x000f68000c1e9b00 */
[----:B------:R-:W5:Y:S01]  /*17a0*/  LDG.E.64.CONSTANT R18, desc[UR6][R6.64+0x8c00] ;  /* 0x008c000606127981 */ /* 0x000f62000c1e9b00 */
[----:B------:R-:W-:Y:S01]  /*17b0*/  ISETP.GE.U32.AND P0, PT, R4, 0x2800, PT ;  /* 0x000028000400780c */ /* 0x000fe20003f06070 */
[----:B--2---:R-:W-:-:S08]  /*17c0*/  DADD R2, R20, R2 ;  /* 0x0000000014027229 */ /* 0x004fd00000000002 */
[----:B---3--:R-:W-:Y:S01]  /*17d0*/  DADD R2, R8, R2 ;  /* 0x0000000008027229 */ /* 0x008fe20000000002 */
[----:B------:R-:W-:-:S07]  /*17e0*/  IMAD.MOV.U32 R9, RZ, RZ, 0x1400 ;  /* 0x00001400ff097424 */ /* 0x000fce00078e00ff */
[----:B----4-:R-:W-:-:S08]  /*17f0*/  DADD R2, R10, R2 ;  /* 0x000000000a027229 */ /* 0x010fd00000000002 */
[----:B-----5:R-:W-:-:S08]  /*1800*/  DADD R2, R12, R2 ;  /* 0x000000000c027229 */ /* 0x020fd00000000002 */
[----:B------:R-:W-:-:S08]  /*1810*/  DADD R2, R14, R2 ;  /* 0x000000000e027229 */ /* 0x000fd00000000002 */
[----:B------:R-:W-:-:S08]  /*1820*/  DADD R2, R16, R2 ;  /* 0x0000000010027229 */ /* 0x000fd00000000002 */
[----:B------:R-:W-:Y:S01]  /*1830*/  DADD R2, R18, R2 ;  /* 0x0000000012027229 */ /* 0x000fe20000000002 */
[----:B------:R-:W-:Y:S10]  /*1840*/  @!P0 BRA `(.L_x_898) ;  /* 0x00000000006c8947 */ /* 0x000ff40003800000 */
[----:B------:R-:W0:Y:S01]  /*1850*/  LDC R26, c[0x0][0x390] ;  /* 0x0000e400ff1a7b82 */ /* 0x000e220000000800 */
[----:B------:R-:W-:Y:S02]  /*1860*/  VIADD R8, R4, 0xffffec00 ;  /* 0xffffec0004087836 */ /* 0x000fe40000000000 */
[----:B------:R-:W-:-:S07]  /*1870*/  IMAD.MOV.U32 R9, RZ, RZ, 0x1400 ;  /* 0x00001400ff097424 */ /* 0x000fce00078e00ff */
.L_x_900:
[----:B------:R-:W-:-:S05]  /*1880*/  IMAD.WIDE R12, R9, 0x8, R6 ;  /* 0x00000008090c7825 */ /* 0x000fca00078e0206 */
[----:B------:R-:W2:Y:S04]  /*1890*/  LDG.E.64.CONSTANT R4, desc[UR6][R12.64] ;  /* 0x000000060c047981 */ /* 0x000ea8000c1e9b00 */
[----:B------:R-:W3:Y:S04]  /*18a0*/  LDG.E.64.CONSTANT R14, desc[UR6][R12.64+0x1400] ;  /* 0x001400060c0e7981 */ /* 0x000ee8000c1e9b00 */
[----:B------:R-:W4:Y:S04]  /*18b0*/  LDG.E.64.CONSTANT R16, desc[UR6][R12.64+0x2800] ;  /* 0x002800060c107981 */ /* 0x000f28000c1e9b00 */
[----:B------:R-:W5:Y:S04]  /*18c0*/  LDG.E.64.CONSTANT R18, desc[UR6][R12.64+0x3c00] ;  /* 0x003c00060c127981 */ /* 0x000f68000c1e9b00 */
        /* <DEDUP_REMOVED lines=8> */
[----:B------:R-:W-:-:S08]  /*1950*/  DADD R4, R20, R4 ;  /* 0x0000000014047229 */ /* 0x000fd00000000004 */
[----:B------:R-:W-:Y:S01]  /*1960*/  DADD R22, R22, R4 ;  /* 0x0000000016167229 */ /* 0x000fe20000000004 */
[----:B0-----:R-:W-:-:S04]  /*1970*/  IMAD.MOV.U32 R4, RZ, RZ, R26 ;  /* 0x000000ffff047224 */ /* 0x001fc800078e001a */
[----:B------:R-:W-:-:S03]  /*1980*/  IMAD.IADD R2, R4, 0x1, -R9 ;  /* 0x0000000104027824 */ /* 0x000fc600078e0a09 */
[----:B------:R-:W-:Y:S02]  /*1990*/  DADD R22, R24, R22 ;  /* 0x0000000018167229 */ /* 0x000fe40000000016 */
[----:B------:R-:W-:-:S06]  /*19a0*/  ISETP.GE.AND P0, PT, R2, 0x1400, PT ;  /* 0x000014000200780c */ /* 0x000fcc0003f06270 */
[----:B------:R-:W-:-:S07]  /*19b0*/  DADD R2, R10, R22 ;  /* 0x000000000a027229 */ /* 0x000fce0000000016 */
[----:B------:R-:W-:Y:S05]  /*19c0*/  @!P0 BRA `(.L_x_899) ;  /* 0x0000000800348947 */ /* 0x000fea0003800000 */
[----:B------:R-:W-:-:S05]  /*19d0*/  VIADD R9, R9, 0x1400 ;  /* 0x0000140009097836 */ /* 0x000fca0000000000 */
[----:B------:R-:W-:-:S13]  /*19e0*/  ISETP.GT.AND P0, PT, R9, R8, PT ;  /* 0x000000080900720c */ /* 0x000fda0003f04270 */
[----:B------:R-:W-:Y:S05]  /*19f0*/  @!P0 BRA `(.L_x_900) ;  /* 0xfffffffc00a08947 */ /* 0x000fea000383ffff */
.L_x_898:
[----:B------:R-:W-:-:S13]  /*1a00*/  ISETP.GE.AND P0, PT, R9, R4, PT ;  /* 0x000000040900720c */ /* 0x000fda0003f06270 */
[----:B------:R-:W-:Y:S05]  /*1a10*/  @P0 BRA `(.L_x_899) ;  /* 0x0000000800200947 */ /* 0x000fea0003800000 */
[----:B------:R-:W-:Y:S01]  /*1a20*/  IMAD.IADD R39, R4, 0x1, -R9 ;  /* 0x0000000104277824 */ /* 0x000fe200078e0a09 */
[----:B------:R-:W-:Y:S04]  /*1a30*/  BSSY.RECONVERGENT B1, `(.L_x_899) ;  /* 0x0000086000017945 */ /* 0x000fe80003800200 */
[----:B------:R-:W-:-:S13]  /*1a40*/  ISETP.GE.AND P0, PT, R0, R39, PT ;  /* 0x000000270000720c */ /* 0x000fda0003f06270 */
[----:B------:R-:W-:Y:S05]  /*1a50*/  @P0 BRA `(.L_x_901) ;  /* 0x00000008000c0947 */ /* 0x000fea0003800000 */
[----:B------:R-:W-:Y:S01]  /*1a60*/  LOP3.LUT R5, RZ, R0, RZ, 0x33, !PT ;  /* 0x00000000ff057212 */ /* 0x000fe200078e33ff */
[----:B------:R-:W-:Y:S01]  /*1a70*/  BSSY.RECONVERGENT B2, `(.L_x_902) ;  /* 0x0000017000027945 */ /* 0x000fe20003800200 */
[----:B------:R-:W-:Y:S02]  /*1a80*/  IMAD.MOV.U32 R38, RZ, RZ, R0 ;  /* 0x000000ffff267224 */ /* 0x000fe400078e0000 */
[----:B------:R-:W-:-:S04]  /*1a90*/  IADD3 R5, PT, PT, -R9, R4, R5 ;  /* 0x0000000409057210 */ /* 0x000fc80007ffe105 */
[C---:B------:R-:W-:Y:S01]  /*1aa0*/  ISETP.GE.U32.AND P1, PT, R5.reuse, 0x780, PT ;  /* 0x000007800500780c */ /* 0x040fe20003f26070 */
[----:B------:R-:W-:-:S05]  /*1ab0*/  IMAD.HI.U32 R4, R5, -0x33333333, RZ ;  /* 0xcccccccd05047827 */ /* 0x000fca00078e00ff */
[----:B------:R-:W-:-:S04]  /*1ac0*/  SHF.R.U32.HI R4, RZ, 0x9, R4 ;  /* 0x00000009ff047819 */ /* 0x000fc80000011604 */
[----:B------:R-:W-:-:S04]  /*1ad0*/  LOP3.LUT R6, R4, 0x3, RZ, 0xc0, !PT ;  /* 0x0000000304067812 */ /* 0x000fc800078ec0ff */
[----:B------:R-:W-:-:S13]  /*1ae0*/  ISETP.NE.AND P0, PT, R6, 0x3, PT ;  /* 0x000000030600780c */ /* 0x000fda0003f05270 */
[----:B------:R-:W-:Y:S05]  /*1af0*/  @!P0 BRA `(.L_x_903) ;  /* 0x0000000000388947 */ /* 0x000fea0003800000 */
[----:B------:R-:W0:Y:S01]  /*1b00*/  LDC.64 R6, c[0x0][0x380] ;  /* 0x0000e000ff067b82 */ /* 0x000e220000000a00 */
[----:B------:R-:W-:Y:S02]  /*1b10*/  VIADD R4, R4, 0x1 ;  /* 0x0000000104047836 */ /* 0x000fe40000000000 */
[----:B------:R-:W-:Y:S02]  /*1b20*/  IMAD.IADD R11, R0, 0x1, R9 ;  /* 0x00000001000b7824 */ /* 0x000fe400078e0209 */
[----:B------:R-:W-:Y:S01]  /*1b30*/  IMAD.MOV.U32 R38, RZ, RZ, R0 ;  /* 0x000000ffff267224 */ /* 0x000fe200078e0000 */
[----:B------:R-:W-:-:S05]  /*1b40*/  LOP3.LUT R4, R4, 0x3, RZ, 0xc0, !PT ;  /* 0x0000000304047812 */ /* 0x000fca00078ec0ff */
[----:B------:R-:W-:-:S07]  /*1b50*/  IMAD.MOV R8, RZ, RZ, -R4 ;  /* 0x000000ffff087224 */ /* 0x000fce00078e0a04 */
.L_x_904:
[----:B0-----:R-:W-:-:S06]  /*1b60*/  IMAD.WIDE.U32 R4, R11, 0x8, R6 ;  /* 0x000000080b047825 */ /* 0x001fcc00078e0006 */
[----:B------:R-:W2:Y:S01]  /*1b70*/  LDG.E.64.CONSTANT R4, desc[UR6][R4.64] ;  /* 0x0000000604047981 */ /* 0x000ea2000c1e9b00 */
[----:B------:R-:W-:Y:S02]  /*1b80*/  VIADD R8, R8, 0x1 ;  /* 0x0000000108087836 */ /* 0x000fe40000000000 */
[----:B------:R-:W-:Y:S02]  /*1b90*/  VIADD R38, R38, 0x280 ;  /* 0x0000028026267836 */ /* 0x000fe40000000000 */
[----:B------:R-:W-:Y:S01]  /*1ba0*/  VIADD R11, R11, 0x280 ;  /* 0x000002800b0b7836 */ /* 0x000fe20000000000 */
[----:B------:R-:W-:Y:S01]  /*1bb0*/  ISETP.NE.AND P0, PT, R8, RZ, PT ;  /* 0x000000ff0800720c */ /* 0x000fe20003f05270 */
[----:B--2---:R-:W-:-:S12]  /*1bc0*/  DADD R2, R4, R2 ;  /* 0x0000000004027229 */ /* 0x004fd80000000002 */
[----:B------:R-:W-:Y:S05]  /*1bd0*/  @P0 BRA `(.L_x_904) ;  /* 0xfffffffc00e00947 */ /* 0x000fea000383ffff */
.L_x_903:
[----:B------:R-:W-:Y:S05]  /*1be0*/  BSYNC.RECONVERGENT B2 ;  /* 0x0000000000027941 */ /* 0x000fea0003800200 */
.L_x_902:
[----:B------:R-:W-:Y:S05]  /*1bf0*/  @!P1 BRA `(.L_x_901) ;  /* 0x0000000400a49947 */ /* 0x000fea0003800000 */
[----:B------:R-:W0:Y:S01]  /*1c00*/  LDCU.64 UR4, c[0x0][0x380] ;  /* 0x00007000ff0477ac */ /* 0x000e220008000a00 */
[----:B------:R-:W-:Y:S01]  /*1c10*/  IMAD.IADD R7, R39, 0x1, -R38 ;  /* 0x0000000127077824 */ /* 0x000fe200078e0a26 */
[C---:B------:R-:W-:Y:S01]  /*1c20*/  IADD3 R5, P0, PT, R38.reuse, R9, RZ ;  /* 0x0000000926057210 */ /* 0x040fe20007f1e0ff */
[----:B------:R-:W-:Y:S01]  /*1c30*/  BSSY.RECONVERGENT B2, `(.L_x_905) ;  /* 0x000003a000027945 */ /* 0x000fe20003800200 */
[----:B------:R-:W-:Y:S02]  /*1c40*/  IMAD.IADD R40, R38, 0x1, R9 ;  /* 0x0000000126287824 */ /* 0x000fe400078e0209 */
        /* <DEDUP_REMOVED lines=10> */
.L_x_907:
[----:B------:R-:W0:Y:S01]  /*1cf0*/  LDC.64 R30, c[0x0][0x380] ;  /* 0x0000e000ff1e7b82 */ /* 0x000e220000000a00 */
[----:B------:R-:W2:Y:S04]  /*1d00*/  LDG.E.64.CONSTANT R8, desc[UR6][R4.64+-0x1400] ;  /* 0xffec000604087981 */ /* 0x000ea8000c1e9b00 */
[----:B------:R-:W3:Y:S01]  /*1d10*/  LDG.E.64.CONSTANT R10, desc[UR6][R4.64] ;  /* 0x00000006040a7981 */ /* 0x000ee2000c1e9b00 */
[----:B------:R-:W-:-:S03]  /*1d20*/  VIADD R15, R40, 0xa00 ;  /* 0x00000a00280f7836 */ /* 0x000fc60000000000 */
[----:B------:R-:W4:Y:S04]  /*1d30*/  LDG.E.64.CONSTANT R12, desc[UR6][R4.64+0x1400] ;  /* 0x00140006040c7981 */ /* 0x000f28000c1e9b00 */
[----:B------:R-:W5:Y:S04]  /*1d40*/  LDG.E.64.CONSTANT R16, desc[UR6][R4.64+0x3c00] ;  /* 0x003c000604107981 */ /* 0x000f68000c1e9b00 */
[----:B------:R-:W5:Y:S01]  /*1d50*/  LDG.E.64.CONSTANT R18, desc[UR6][R4.64+0x5000] ;  /* 0x0050000604127981 */ /* 0x000f62000c1e9b00 */
[----:B------:R-:W-:-:S03]  /*1d60*/  VIADD R23, R40, 0x1400 ;  /* 0x0000140028177836 */ /* 0x000fc60000000000 */
[----:B------:R-:W5:Y:S01]  /*1d70*/  LDG.E.64.CONSTANT R20, desc[UR6][R4.64+0x6400] ;  /* 0x0064000604147981 */ /* 0x000f62000c1e9b00 */
[----:B0-----:R-:W-:-:S03]  /*1d80*/  IMAD.WIDE.U32 R6, R40, 0x8, R30 ;  /* 0x0000000828067825 */ /* 0x001fc600078e001e */
[----:B------:R-:W5:Y:S04]  /*1d90*/  LDG.E.64.CONSTANT R24, desc[UR6][R4.64+0x8c00] ;  /* 0x008c000604187981 */ /* 0x000f68000c1e9b00 */
[----:B------:R-:W5:Y:S04]  /*1da0*/  LDG.E.64.CONSTANT R26, desc[UR6][R4.64+0xa000] ;  /* 0x00a00006041a7981 */ /* 0x000f68000c1e9b00 */
[----:B------:R-:W2:Y:S01]  /*1db0*/  LDG.E.64.CONSTANT R6, desc[UR6][R6.64] ;  /* 0x0000000606067981 */ /* 0x000ea2000c1e9b00 */
[----:B------:R-:W-:-:S03]  /*1dc0*/  IMAD.WIDE.U32 R14, R15, 0x8, R30 ;  /* 0x000000080f0e7825 */ /* 0x000fc600078e001e */
[----:B------:R-:W5:Y:S04]  /*1dd0*/  LDG.E.64.CONSTANT R28, desc[UR6][R4.64+0xb400] ;  /* 0x00b40006041c7981 */ /* 0x000f68000c1e9b00 */
[----:B------:R-:W5:Y:S01]  /*1de0*/  LDG.E.64.CONSTANT R14, desc[UR6][R14.64] ;  /* 0x000000060e0e7981 */ /* 0x000f62000c1e9b00 */
[----:B------:R-:W-:-:S03]  /*1df0*/  IMAD.WIDE.U32 R22, R23, 0x8, R30 ;  /* 0x0000000817167825 */ /* 0x000fc600078e001e */
[----:B------:R-:W5:Y:S04]  /*1e00*/  LDG.E.64.CONSTANT R34, desc[UR6][R4.64+0xf000] ;  /* 0x00f0000604227981 */ /* 0x000f68000c1e9b00 */
[----:B------:R-:W5:Y:S01]  /*1e10*/  LDG.E.64.CONSTANT R22, desc[UR6][R22.64] ;  /* 0x0000000616167981 */ /* 0x000f62000c1e9b00 */
[----:B------:R-:W-:-:S03]  /*1e20*/  VIADD R33, R40, 0x1e00 ;  /* 0x00001e0028217836 */ /* 0x000fc60000000000 */
[----:B------:R-:W5:Y:S01]  /*1e30*/  LDG.E.64.CONSTANT R36, desc[UR6][R4.64+0x10400] ;  /* 0x0104000604247981 */ /* 0x000f62000c1e9b00 */
[----:B------:R-:W-:-:S03]  /*1e40*/  IMAD.WIDE.U32 R30, R33, 0x8, R30 ;  /* 0x00000008211e7825 */ /* 0x000fc600078e001e */
[----:B------:R0:W5:Y:S04]  /*1e50*/  LDG.E.64.CONSTANT R32, desc[UR6][R4.64+0xdc00] ;  /* 0x00dc000604207981 */ /* 0x000168000c1e9b00 */
[----:B------:R-:W5:Y:S01]  /*1e60*/  LDG.E.64.CONSTANT R30, desc[UR6][R30.64] ;  /* 0x000000061e1e7981 */ /* 0x000f62000c1e9b00 */
[----:B------:R-:W-:-:S05]  /*1e70*/  VIADD R38, R38, 0x2800 ;  /* 0x0000280026267836 */ /* 0x000fca0000000000 */
[----:B------:R-:W-:Y:S02]  /*1e80*/  ISETP.GE.AND P1, PT, R38, R41, PT ;  /* 0x000000292600720c */ /* 0x000fe40003f26270 */
[----:B0-----:R-:W-:Y:S01]  /*1e90*/  IADD3 R4, P2, PT, R4, 0x14000, RZ ;  /* 0x0001400004047810 */ /* 0x001fe20007f5e0ff */
[----:B------:R-:W-:-:S04]  /*1ea0*/  VIADD R40, R40, 0x2800 ;  /* 0x0000280028287836 */ /* 0x000fc80000000000 */
[----:B------:R-:W-:Y:S01]  /*1eb0*/  IMAD.X R5, RZ, RZ, R5, P2 ;  /* 0x000000ffff057224 */ /* 0x000fe200010e0605 */
[----:B--2---:R-:W-:-:S08]  /*1ec0*/  DADD R6, R6, R2 ;  /* 0x0000000006067229 */ /* 0x004fd00000000002 */
[----:B------:R-:W-:-:S08]  /*1ed0*/  DADD R6, R6, R8 ;  /* 0x0000000006067229 */ /* 0x000fd00000000008 */
[----:B---3--:R-:W-:-:S08]  /*1ee0*/  DADD R6, R6, R10 ;  /* 0x0000000006067229 */ /* 0x008fd0000000000a */
[----:B----4-:R-:W-:-:S08]  /*1ef0*/  DADD R6, R6, R12 ;  /* 0x0000000006067229 */ /* 0x010fd0000000000c */
        /* <DEDUP_REMOVED lines=13> */
.L_x_906:
[----:B------:R-:W-:Y:S05]  /*1fd0*/  BSYNC.RECONVERGENT B2 ;  /* 0x0000000000027941 */ /* 0x000fea0003800200 */
.L_x_905:
[----:B------:R-:W-:Y:S01]  /*1fe0*/  IMAD.IADD R6, R39, 0x1, -R38 ;  /* 0x0000000127067824 */ /* 0x000fe200078e0a26 */
[----:B------:R-:W-:Y:S04]  /*1ff0*/  BSSY.RECONVERGENT B2, `(.L_x_908) ;  /* 0x000001d000027945 */ /* 0x000fe80003800200 */
[----:B------:R-:W-:-:S13]  /*2000*/  ISETP.GT.AND P1, PT, R6, 0xa00, PT ;  /* 0x00000a000600780c */ /* 0x000fda0003f24270 */
[----:B------:R-:W-:Y:S05]  /*2010*/  @!P1 BRA `(.L_x_909) ;  /* 0x0000000000689947 */ /* 0x000fea0003800000 */
[----:B------:R-:W0:Y:S01]  /*2020*/  LDC.64 R14, c[0x0][0x380] ;  /* 0x0000e000ff0e7b82 */ /* 0x000e220000000a00 */
[----:B------:R-:W2:Y:S04]  /*2030*/  LDG.E.64.CONSTANT R8, desc[UR6][R4.64+-0x1400] ;  /* 0xffec000604087981 */ /* 0x000ea8000c1e9b00 */
[----:B------:R-:W3:Y:S01]  /*2040*/  LDG.E.64.CONSTANT R10, desc[UR6][R4.64] ;  /* 0x00000006040a7981 */ /* 0x000ee2000c1e9b00 */
[----:B------:R-:W-:-:S03]  /*2050*/  VIADD R17, R40, 0xa00 ;  /* 0x00000a0028117836 */ /* 0x000fc60000000000 */
[----:B------:R-:W4:Y:S04]  /*2060*/  LDG.E.64.CONSTANT R12, desc[UR6][R4.64+0x1400] ;  /* 0x00140006040c7981 */ /* 0x000f28000c1e9b00 */
[----:B------:R-:W5:Y:S04]  /*2070*/  LDG.E.64.CONSTANT R18, desc[UR6][R4.64+0x5000] ;  /* 0x0050000604127981 */ /* 0x000f68000c1e9b00 */
[----:B------:R1:W5:Y:S01]  /*2080*/  LDG.E.64.CONSTANT R20, desc[UR6][R4.64+0x6400] ;  /* 0x0064000604147981 */ /* 0x000362000c1e9b00 */
[----:B0-----:R-:W-:-:S06]  /*2090*/  IMAD.WIDE.U32 R6, R40, 0x8, R14 ;  /* 0x0000000828067825 */ /* 0x001fcc00078e000e */
[----:B------:R-:W2:Y:S01]  /*20a0*/  LDG.E.64.CONSTANT R6, desc[UR6][R6.64] ;  /* 0x0000000606067981 */ /* 0x000ea2000c1e9b00 */
[----:B------:R-:W-:-:S03]  /*20b0*/  IMAD.WIDE.U32 R14, R17, 0x8, R14 ;  /* 0x00000008110e7825 */ /* 0x000fc600078e000e */
[----:B------:R-:W5:Y:S04]  /*20c0*/  LDG.E.64.CONSTANT R16, desc[UR6][R4.64+0x3c00] ;  /* 0x003c000604107981 */ /* 0x000f68000c1e9b00 */
[----:B------:R-:W5:Y:S01]  /*20d0*/  LDG.E.64.CONSTANT R14, desc[UR6][R14.64] ;  /* 0x000000060e0e7981 */ /* 0x000f62000c1e9b00 */
[----:B------:R-:W-:Y:S01]  /*20e0*/  PLOP3.LUT P0, PT, PT, PT, PT, 0x8, 0x80 ;  /* 0x000000000080781c */ /* 0x000fe20003f0e170 */
[----:B------:R-:W-:Y:S02]  /*20f0*/  VIADD R38, R38, 0x1400 ;  /* 0x0000140026267836 */ /* 0x000fe40000000000 */
[----:B------:R-:W-:Y:S01]  /*2100*/  VIADD R40, R40, 0x1400 ;  /* 0x0000140028287836 */ /* 0x000fe20000000000 */
[----:B--2---:R-:W-:-:S08]  /*2110*/  DADD R2, R2, R6 ;  /* 0x0000000002027229 */ /* 0x004fd00000000006 */
[----:B------:R-:W-:-:S08]  /*2120*/  DADD R2, R2, R8 ;  /* 0x0000000002027229 */ /* 0x000fd00000000008 */
[----:B---3--:R-:W-:-:S08]  /*2130*/  DADD R2, R2, R10 ;  /* 0x0000000002027229 */ /* 0x008fd0000000000a */
[----:B----4-:R-:W-:-:S08]  /*2140*/  DADD R2, R2, R12 ;  /* 0x0000000002027229 */ /* 0x010fd0000000000c */
[----:B-----5:R-:W-:-:S08]  /*2150*/  DADD R2, R2, R14 ;  /* 0x0000000002027229 */ /* 0x020fd0000000000e */
[----:B------:R-:W-:Y:S01]  /*2160*/  DADD R2, R2, R16 ;  /* 0x0000000002027229 */ /* 0x000fe20000000010 */
[----:B------:R-:W-:-:S07]  /*2170*/  IADD3 R6, P1, PT, R4, 0xa000, RZ ;  /* 0x0000a00004067810 */ /* 0x000fce0007f3e0ff */
[----:B------:R-:W-:Y:S01]  /*2180*/  DADD R2, R2, R18 ;  /* 0x0000000002027229 */ /* 0x000fe20000000012 */
[----:B-1----:R-:W-:Y:S02]  /*2190*/  IMAD.X R5, RZ, RZ, R5, P1 ;  /* 0x000000ffff057224 */ /* 0x002fe400008e0605 */
[----:B------:R-:W-:-:S05]  /*21a0*/  IMAD.MOV.U32 R4, RZ, RZ, R6 ;  /* 0x000000ffff047224 */ /* 0x000fca00078e0006 */
[----:B------:R-:W-:-:S11]  /*21b0*/  DADD R2, R2, R20 ;  /* 0x0000000002027229 */ /* 0x000fd60000000014 */
.L_x_909:
[----:B------:R-:W-:Y:S05]  /*21c0*/  BSYNC.RECONVERGENT B2 ;  /* 0x0000000000027941 */ /* 0x000fea0003800200 */
.L_x_908:
[----:B------:R-:W-:-:S13]  /*21d0*/  ISETP.LT.OR P0, PT, R38, R39, P0 ;  /* 0x000000272600720c */ /* 0x000fda0000701670 */
[----:B------:R-:W-:Y:S05]  /*21e0*/  @!P0 BRA `(.L_x_901) ;  /* 0x0000000000288947 */ /* 0x000fea0003800000 */
[----:B------:R-:W0:Y:S01]  /*21f0*/  LDC.64 R6, c[0x0][0x380] ;  /* 0x0000e000ff067b82 */ /* 0x000e220000000a00 */
[----:B------:R-:W2:Y:S04]  /*2200*/  LDG.E.64.CONSTANT R8, desc[UR6][R4.64] ;  /* 0x0000000604087981 */ /* 0x000ea8000c1e9b00 */
[----:B------:R-:W3:Y:S01]  /*2210*/  LDG.E.64.CONSTANT R10, desc[UR6][R4.64+0x1400] ;  /* 0x00140006040a7981 */ /* 0x000ee2000c1e9b00 */
[----:B0-----:R-:W-:-:S03]  /*2220*/  IMAD.WIDE.U32 R40, R40, 0x8, R6 ;  /* 0x0000000828287825 */ /* 0x001fc600078e0006 */
[----:B------:R-:W4:Y:S04]  /*2230*/  LDG.E.64.CONSTANT R6, desc[UR6][R4.64+-0x1400] ;  /* 0xffec000604067981 */ /* 0x000f28000c1e9b00 */
[----:B------:R-:W5:Y:S02]  /*2240*/  LDG.E.64.CONSTANT R40, desc[UR6][R40.64] ;  /* 0x0000000628287981 */ /* 0x000f64000c1e9b00 */
[----:B-----5:R-:W-:-:S08]  /*2250*/  DADD R2, R2, R40 ;  /* 0x0000000002027229 */ /* 0x020fd00000000028 */
[----:B----4-:R-:W-:-:S08]  /*2260*/  DADD R2, R2, R6 ;  /* 0x0000000002027229 */ /* 0x010fd00000000006 */
[----:B--2---:R-:W-:-:S08]  /*2270*/  DADD R2, R2, R8 ;  /* 0x0000000002027229 */ /* 0x004fd00000000008 */
[----:B---3--:R-:W-:-:S11]  /*2280*/  DADD R2, R2, R10 ;  /* 0x0000000002027229 */ /* 0x008fd6000000000a */
.L_x_901:
[----:B------:R-:W-:Y:S05]  /*2290*/  BSYNC.RECONVERGENT B1 ;  /* 0x0000000000017941 */ /* 0x000fea0003800200 */
.L_x_899:
        /* <DEDUP_REMOVED lines=45> */
[----:B------:R-:W1:Y:S04]  /*2570*/  LDS.128 R8, [UR4+0x20] ;  /* 0x00002004ff087984 */ /* 0x000e680008000c00 */
[----:B------:R-:W2:Y:S04]  /*2580*/  LDS.128 R16, [UR4+0x30] ;  /* 0x00003004ff107984 */ /* 0x000ea80008000c00 */
[----:B0-----:R-:W0:Y:S01]  /*2590*/  LDS.128 R4, [UR4+0x40] ;  /* 0x00004004ff047984 */ /* 0x001e220008000c00 */
[----:B-1----:R-:W-:-:S03]  /*25a0*/  DADD R8, R12, R8 ;  /* 0x000000000c087229 */ /* 0x002fc60000000008 */
[----:B------:R-:W-:Y:S05]  /*25b0*/  LDS.128 R12, [UR4+0x60] ;  /* 0x00006004ff0c7984 */ /* 0x000fea0008000c00 */
[----:B------:R-:W-:Y:S02]  /*25c0*/  DADD R2, R8, R10 ;  /* 0x0000000008027229 */ /* 0x000fe4000000000a */
[----:B------:R-:W1:Y:S06]  /*25d0*/  LDS.128 R8, [UR4+0x50] ;  /* 0x00005004ff087984 */ /* 0x000e6c0008000c00 */
[----:B--2---:R-:W-:-:S08]  /*25e0*/  DADD R2, R2, R16 ;  /* 0x0000000002027229 */ /* 0x004fd00000000010 */
[----:B------:R-:W-:-:S08]  /*25f0*/  DADD R2, R2, R18 ;  /* 0x0000000002027229 */ /* 0x000fd00000000012 */
[----:B0-----:R-:W-:-:S08]  /*2600*/  DADD R2, R2, R4 ;  /* 0x0000000002027229 */ /* 0x001fd00000000004 */
[----:B------:R-:W-:Y:S01]  /*2610*/  DADD R2, R2, R6 ;  /* 0x0000000002027229 */ /* 0x000fe20000000006 */
[----:B------:R-:W0:Y:S07]  /*2620*/  LDS.128 R4, [UR4+0x70] ;  /* 0x00007004ff047984 */ /* 0x000e2e0008000c00 */
[----:B-1----:R-:W-:-:S08]  /*2630*/  DADD R2, R2, R8 ;  /* 0x0000000002027229 */ /* 0x002fd00000000008 */
[----:B------:R-:W-:Y:S01]  /*2640*/  DADD R2, R2, R10 ;  /* 0x0000000002027229 */ /* 0x000fe2000000000a */
[----:B------:R-:W1:Y:S07]  /*2650*/  LDS.128 R8, [UR4+0x80] ;  /* 0x00008004ff087984 */ /* 0x000e6e0008000c00 */
[----:B------:R-:W-:-:S08]  /*2660*/  DADD R2, R2, R12 ;  /* 0x0000000002027229 */ /* 0x000fd0000000000c */
[----:B------:R-:W-:Y:S01]  /*2670*/  DADD R2, R2, R14 ;  /* 0x0000000002027229 */ /* 0x000fe2000000000e */
[----:B------:R-:W2:Y:S07]  /*2680*/  LDS.128 R12, [UR4+0x90] ;  /* 0x00009004ff0c7984 */ /* 0x000eae0008000c00 */
[----:B0-----:R-:W-:-:S08]  /*2690*/  DADD R2, R2, R4 ;  /* 0x0000000002027229 */ /* 0x001fd00000000004 */
[----:B------:R-:W-:Y:S01]  /*26a0*/  DADD R2, R2, R6 ;  /* 0x0000000002027229 */ /* 0x000fe20000000006 */
[----:B------:R-:W0:Y:S07]  /*26b0*/  LDS.128 R4, [UR4+0xa0] ;  /* 0x0000a004ff047984 */ /* 0x000e2e0008000c00 */
[----:B-1----:R-:W-:Y:S01]  /*26c0*/  DADD R2, R2, R8 ;  /* 0x0000000002027229 */ /* 0x002fe20000000008 */
[----:B------:R-:W1:Y:S07]  /*26d0*/  LDS.64 R8, [UR4+0xb0] ;  /* 0x0000b004ff087984 */ /* 0x000e6e0008000a00 */
[----:B------:R-:W-:-:S08]  /*26e0*/  DADD R2, R2, R10 ;  /* 0x0000000002027229 */ /* 0x000fd0000000000a */
[----:B--2---:R-:W-:-:S08]  /*26f0*/  DADD R2, R2, R12 ;  /* 0x0000000002027229 */ /* 0x004fd0000000000c */
[----:B------:R-:W-:-:S08]  /*2700*/  DADD R2, R2, R14 ;  /* 0x0000000002027229 */ /* 0x000fd0000000000e */
[----:B0-----:R-:W-:-:S08]  /*2710*/  DADD R2, R2, R4 ;  /* 0x0000000002027229 */ /* 0x001fd00000000004 */
[----:B------:R-:W-:-:S08]  /*2720*/  DADD R2, R2, R6 ;  /* 0x0000000002027229 */ /* 0x000fd00000000006 */
[----:B-1----:R-:W-:-:S11]  /*2730*/  DADD R12, R2, R8 ;  /* 0x00000000020c7229 */ /* 0x002fd60000000008 */
.L_x_897:
[----:B------:R-:W-:Y:S05]  /*2740*/  BSYNC.RECONVERGENT B0 ;  /* 0x0000000000007941 */ /* 0x000fea0003800200 */
.L_x_882:
[----:B------:R-:W-:Y:S05]  /*2750*/  @P0 EXIT ;  /* 0x000000000000094d */ /* 0x000fea0003800000 */
[----:B------:R-:W1:Y:S01]  /*2760*/  LDCU.64 UR4, c[0x0][0x398] ;  /* 0x00007300ff0477ac */ /* 0x000e620008000a00 */
[----:B0-----:R-:W0:Y:S01]  /*2770*/  LDC.64 R2, c[0x0][0x388] ;  /* 0x0000e200ff027b82 */ /* 0x001e220000000a00 */
[----:B-1----:R-:W-:-:S07]  /*2780*/  DADD R12, R12, UR4 ;  /* 0x000000040c0c7e29 */ /* 0x002fce0008000000 */
[----:B0-----:R-:W-:Y:S01]  /*2790*/  STG.E.64 desc[UR6][R2.64], R12 ;  /* 0x0000000c02007986 */ /* 0x001fe2000c101b06 */
[----:B------:R-:W-:Y:S05]  /*27a0*/  EXIT ;  /* 0x000000000000794d */ /* 0x000fea0003800000 */
.L_x_910:
        /* <DEDUP_REMOVED lines=13> */
.L_x_1878:


//--------------------- .text._ZN3cub18CUB_300001_SM_10006detail6reduce18DeviceReduceKernelINS2_10policy_hubIdjN4cuda3std3__44plusIdEEE10Policy1000EN6thrust24THRUST_300001_SM_1000_NS17counting_iteratorIiNSD_11use_defaultESF_SF_EEjS9_d22ComplexRiemannFunctionEEvT0_PT3_T1_NS0_13GridEvenShareISL_EET2_T4_ --------------------------
	.section	.text._ZN3cub18CUB_300001_SM_10006detail6reduce18DeviceReduceKernelINS2_10policy_hubIdjN4cuda3std3__44plusIdEEE10Policy1000EN6thrust24THRUST_300001_SM_1000_NS17counting_iteratorIiNSD_11use_defaultESF_SF_EEjS9_d22ComplexRiemannFunctionEEvT0_PT3_T1_NS0_13GridEvenShareISL_EET2_T4_,"ax",@progbits
	.align	128
        .global         _ZN3cub18CUB_300001_SM_10006detail6reduce18DeviceReduceKernelINS2_10policy_hubIdjN4cuda3std3__44plusIdEEE10Policy1000EN6thrust24THRUST_300001_SM_1000_NS17counting_iteratorIiNSD_11use_defaultESF_SF_EEjS9_d22ComplexRiemannFunctionEEvT0_PT3_T1_NS0_13GridEvenShareISL_EET2_T4_
        .type           _ZN3cub18CUB_300001_SM_10006detail6reduce18DeviceReduceKernelINS2_10policy_hubIdjN4cuda3std3__44plusIdEEE10Policy1000EN6thrust24THRUST_300001_SM_1000_NS17counting_iteratorIiNSD_11use_defaultESF_SF_EEjS9_d22ComplexRiemannFunctionEEvT0_PT3_T1_NS0_13GridEvenShareISL_EET2_T4_,@function
        .size           _ZN3cub18CUB_300001_SM_10006detail6reduce18DeviceReduceKernelINS2_10policy_hubIdjN4cuda3std3__44plusIdEEE10Policy1000EN6thrust24THRUST_300001_SM_1000_NS17counting_iteratorIiNSD_11use_defaultESF_SF_EEjS9_d22ComplexRiemannFunctionEEvT0_PT3_T1_NS0_13GridEvenShareISL_EET2_T4_,(.L_x_1870 - _ZN3cub18CUB_300001_SM_10006detail6reduce18DeviceReduceKernelINS2_10policy_hubIdjN4cuda3std3__44plusIdEEE10Policy1000EN6thrust24THRUST_300001_SM_1000_NS17counting_iteratorIiNSD_11use_defaultESF_SF_EEjS9_d22ComplexRiemannFunctionEEvT0_PT3_T1_NS0_13GridEvenShareISL_EET2_T4_)
        .other          _ZN3cub18CUB_300001_SM_10006detail6reduce18DeviceReduceKernelINS2_10policy_hubIdjN4cuda3std3__44plusIdEEE10Policy1000EN6thrust24THRUST_300001_SM_1000_NS17counting_iteratorIiNSD_11use_defaultESF_SF_EEjS9_d22ComplexRiemannFunctionEEvT0_PT3_T1_NS0_13GridEvenShareISL_EET2_T4_,@"STO_CUDA_ENTRY STV_DEFAULT"
_ZN3cub18CUB_300001_SM_10006detail6reduce18DeviceReduceKernelINS2_10policy_hubIdjN4cuda3std3__44plusIdEEE10Policy1000EN6thrust24THRUST_300001_SM_1000_NS17counting_iteratorIiNSD_11use_defaultESF_SF_EEjS9_d22ComplexRiemannFunctionEEvT0_PT3_T1_NS0_13GridEvenShareISL_EET2_T4_:
.text._ZN3cub18CUB_300001_SM_10006detail6reduce18DeviceReduceKernelINS2_10policy_hubIdjN4cuda3std3__44plusIdEEE10Policy1000EN6thrust24THRUST_300001_SM_1000_NS17counting_iteratorIiNSD_11use_defaultESF_SF_EEjS9_d22ComplexRiemannFunctionEEvT0_PT3_T1_NS0_13GridEvenShareISL_EET2_T4_:
[----:B------:R-:W0:Y:S08]  /*0000*/  LDC R1, c[0x0][0x37c] ;  /* 0x0000df00ff017b82 */ /* 0x000e300000000800 */
[----:B------:R-:W1:Y:S01]  /*0010*/  S2UR UR9, SR_CTAID.X ;  /* 0x00000000000979c3 */ /* 0x000e620000002500 */
[----:B------:R-:W2:Y:S01]  /*0020*/  LDCU UR4, c[0x0][0x3a8] ;  /* 0x00007500ff0477ac */ /* 0x000ea20008000800 */
[----:B------:R-:W-:Y:S01]  /*0030*/  BSSY.RECONVERGENT B0, `(.L_x_911) ;  /* 0x000201c000007945 */ /* 0x000fe20003800200 */
[----:B0-----:R-:W-:Y:S01]  /*0040*/  VIADD R1, R1, 0xffffffd8 ;  /* 0xffffffd801017836 */ /* 0x001fe20000000000 */
[----:B------:R-:W0:Y:S01]  /*0050*/  LDCU.64 UR10, c[0x0][0x358] ;  /* 0x00006b00ff0a77ac */ /* 0x000e220008000a00 */
[----:B-1----:R-:W-:-:S04]  /*0060*/  UIMAD UR12, UR9, 0x1400, URZ ;  /* 0x00001400090c78a4 */ /* 0x002fc8000f8e02ff */
[----:B--2---:R-:W-:-:S06]  /*0070*/  UIADD3 UR4, UPT, UPT, -UR12, UR4, URZ ;  /* 0x000000040c047290 */ /* 0x004fcc000fffe1ff */
[----:B------:R-:W-:-:S05]  /*0080*/  IMAD.U32 R0, RZ, RZ, UR4 ;  /* 0x00000004ff007e24 */ /* 0x000fca000f8e00ff */
[----:B------:R-:W-:-:S13]  /*0090*/  ISETP.GT.U32.AND P0, PT, R0, 0x13ff, PT ;  /* 0x000013ff0000780c */ /* 0x000fda0003f04070 */
[----:B0-----:R-:W-:Y:S05]  /*00a0*/  @P0 BRA `(.L_x_912) ;  /* 0x0000004000780947 */ /* 0x001fea0003800000 */
[----:B------:R-:W0:Y:S01]  /*00b0*/  S2R R0, SR_TID.X ;  /* 0x0000000000007919 */ /* 0x000e220000002100 */
[----:B------:R-:W-:Y:S01]  /*00c0*/  BSSY.RECONVERGENT B1, `(.L_x_913) ;  /* 0x000019b000017945 */ /* 0x000fe20003800200 */
[----:B------:R-:W-:Y:S02]  /*00d0*/  CS2R R8, SRZ ;  /* 0x0000000000087805 */ /* 0x000fe4000001ff00 */
[----:B0-----:R-:W-:Y:S01]  /*00e0*/  ISETP.GE.U32.AND P0, PT, R0, UR4, PT ;  /* 0x0000000400007c0c */ /* 0x001fe2000bf06070 */
[----:B------:R-:W-:-:S12]  /*00f0*/  IMAD.MOV.U32 R3, RZ, RZ, R0 ;  /* 0x000000ffff037224 */ /* 0x000fd800078e0000 */
[----:B------:R-:W-:Y:S05]  /*0100*/  @P0 BRA `(.L_x_914) ;  /* 0x0000001800580947 */ /* 0x000fea0003800000 */
[----:B------:R-:W0:Y:S01]  /*0110*/  LDCU UR5, c[0x0][0x380] ;  /* 0x00007000ff0577ac */ /* 0x000e220008000800 */
[----:B------:R-:W1:Y:S01]  /*0120*/  LDC.64 R6, c[0x0][0x3c0] ;  /* 0x0000f000ff067b82 */ /* 0x000e620000000a00 */
[----:B------:R-:W-:Y:S01]  /*0130*/  BSSY.RECONVERGENT B2, `(.L_x_915) ;  /* 0x0000049000027945 */ /* 0x000fe20003800200 */
[----:B------:R-:W-:Y:S01]  /*0140*/  UMOV UR6, 0x3b39803f ;  /* 0x3b39803f00067882 */ /* 0x000fe20000000000 */
[----:B------:R-:W-:-:S05]  /*0150*/  UMOV UR7, 0x3c7abc9e ;  /* 0x3c7abc9e00077882 */ /* 0x000fca0000000000 */
[----:B------:R-:W1:Y:S01]  /*0160*/  LDC.64 R2, c[0x0][0x3c8] ;  /* 0x0000f200ff027b82 */ /* 0x000e620000000a00 */
[----:B0-----:R-:W-:-:S05]  /*0170*/  IMAD.U32 R5, RZ, RZ, UR5 ;  /* 0x00000005ff057e24 */ /* 0x001fca000f8e00ff */
[----:B------:R-:W-:-:S04]  /*0180*/  IADD3 R12, PT, PT, R5, UR12, R0 ;  /* 0x0000000c050c7c10 */ /* 0x000fc8000fffe000 */
[----:B------:R-:W1:Y:S02]  /*0190*/  I2F.F64 R4, R12 ;  /* 0x0000000c00047312 */ /* 0x000e640000201c00 */
[----:B-1----:R-:W-:Y:S01]  /*01a0*/  DFMA R4, R4, R2, R6 ;  /* 0x000000020404722b */ /* 0x002fe20000000006 */
[----:B------:R-:W-:Y:S02]  /*01b0*/  IMAD.MOV.U32 R6, RZ, RZ, 0x652b82fe ;  /* 0x652b82feff067424 */ /* 0x000fe400078e00ff */
[----:B------:R-:W-:Y:S02]  /*01c0*/  IMAD.MOV.U32 R7, RZ, RZ, 0x3ff71547 ;  /* 0x3ff71547ff077424 */ /* 0x000fe400078e00ff */
[----:B------:R-:W-:Y:S02]  /*01d0*/  IMAD.MOV.U32 R2, RZ, RZ, -0x105c611 ;  /* 0xfefa39efff027424 */ /* 0x000fe400078e00ff */
[----:B------:R-:W-:Y:S01]  /*01e0*/  IMAD.MOV.U32 R3, RZ, RZ, 0x3fe62e42 ;  /* 0x3fe62e42ff037424 */ /* 0x000fe200078e00ff */
[----:B------:R-:W-:-:S02]  /*01f0*/  DADD R16, R4, 1 ;  /* 0x3ff0000004107429 */ /* 0x000fc40000000000 */
[----:B------:R-:W-:Y:S01]  /*0200*/  FSETP.GEU.AND P0, PT, |R5|, 4.1917929649353027344, PT ;  /* 0x4086232b0500780b */ /* 0x000fe20003f0e200 */
[----:B------:R-:W-:-:S08]  /*0210*/  DFMA R6, R4, R6, 6.75539944105574400000e+15 ;  /* 0x433800000406742b */ /* 0x000fd00000000006 */
[----:B------:R-:W-:Y:S01]  /*0220*/  DADD R8, R6, -6.75539944105574400000e+15 ;  /* 0xc338000006087429 */ /* 0x000fe20000000000 */
[----:B------:R-:W-:Y:S01]  /*0230*/  ISETP.GT.AND P2, PT, R17, 0xfffff, PT ;  /* 0x000fffff1100780c */ /* 0x000fe20003f44270 */
[----:B------:R-:W-:Y:S02]  /*0240*/  IMAD.MOV.U32 R12, RZ, RZ, R16 ;  /* 0x000000ffff0c7224 */ /* 0x000fe400078e0010 */
[----:B------:R-:W-:-:S04]  /*0250*/  IMAD.MOV.U32 R13, RZ, RZ, R17 ;  /* 0x000000ffff0d7224 */ /* 0x000fc800078e0011 */
[----:B------:R-:W-:-:S06]  /*0260*/  DFMA R10, R8, -R2, R4 ;  /* 0x80000002080a722b */ /* 0x000fcc0000000004 */
[----:B------:R-:W-:Y:S02]  /*0270*/  @!P2 DMUL R12, R12, 1.80143985094819840000e+16 ;  /* 0x435000000c0ca828 */ /* 0x000fe40000000000 */
        /* <DEDUP_REMOVED lines=35> */
[----:B------:R-:W-:Y:S02]  /*04b0*/  ISETP.GT.U32.AND P3, PT, R8, 0x7feffffe, PT ;  /* 0x7feffffe0800780c */ /* 0x000fe40003f64070 */
[----:B------:R-:W-:Y:S02]  /*04c0*/  MOV R8, 0xfffffc01 ;  /* 0xfffffc0100087802 */ /* 0x000fe40000000f00 */
        /* <DEDUP_REMOVED lines=15> */
.L_x_916:
[----:B------:R-:W-:Y:S05]  /*05c0*/  BSYNC.RECONVERGENT B2 ;  /* 0x0000000000027941 */ /* 0x000fea0003800200 */
.L_x_915:
        /* <DEDUP_REMOVED lines=66> */
.L_x_918:
[----:B------:R-:W-:Y:S01]  /*09f0*/  IMAD.MOV.U32 R2, RZ, RZ, 0x0 ;  /* 0x00000000ff027424 */ /* 0x000fe200078e00ff */
[----:B------:R-:W-:Y:S01]  /*0a00*/  LOP3.LUT P0, RZ, R13, 0x7fffffff, RZ, 0xc0, !PT ;  /* 0x7fffffff0dff7812 */ /* 0x000fe2000780c0ff */
[----:B------:R-:W-:-:S06]  /*0a10*/  IMAD.MOV.U32 R3, RZ, RZ, 0x7ff00000 ;  /* 0x7ff00000ff037424 */ /* 0x000fcc00078e00ff */
[----:B------:R-:W-:-:S10]  /*0a20*/  DFMA R2, R12, R2, +INF ;  /* 0x7ff000000c02742b */ /* 0x000fd40000000002 */
[----:B------:R-:W-:Y:S02]  /*0a30*/  FSEL R2, R2, RZ, P0 ;  /* 0x000000ff02027208 */ /* 0x000fe40000000000 */
[----:B------:R-:W-:-:S07]  /*0a40*/  FSEL R3, R3, -QNAN , P0 ;  /* 0xfff0000003037808 */ /* 0x000fce0000000000 */
.L_x_919:
[----:B------:R-:W-:Y:S05]  /*0a50*/  BSYNC.RECONVERGENT B2 ;  /* 0x0000000000027941 */ /* 0x000fea0003800200 */
.L_x_917:
[----:B------:R-:W-:Y:S01]  /*0a60*/  DADD R18, R2, R10 ;  /* 0x0000000002127229 */ /* 0x000fe2000000000a */
[----:B------:R-:W-:Y:S07]  /*0a70*/  BSSY.RECONVERGENT B4, `(.L_x_920) ;  /* 0x000001b000047945 */ /* 0x000fee0003800200 */
[----:B------:R-:W-:-:S14]  /*0a80*/  DSETP.NEU.AND P0, PT, |R18|, +INF , PT ;  /* 0x7ff000001200742a */ /* 0x000fdc0003f0d200 */
[----:B------:R-:W-:Y:S01]  /*0a90*/  @!P0 DMUL R6, RZ, R18 ;  /* 0x00000012ff068228 */ /* 0x000fe20000000000 */
[----:B------:R-:W-:Y:S01]  /*0aa0*/  @!P0 MOV R2, RZ ;  /* 0x000000ff00028202 */ /* 0x000fe20000000f00 */
        /* <DEDUP_REMOVED lines=19> */
[----:B------:R-:W-:Y:S05]  /*0be0*/  CALL.REL.NOINC `($_ZN3cub18CUB_300001_SM_10006detail6reduce18DeviceReduceKernelINS2_10policy_hubIdjN4cuda3std3__44plusIdEEE10Policy1000EN6thrust24THRUST_300001_SM_1000_NS17counting_iteratorIiNSD_11use_defaultESF_SF_EEjS9_d22ComplexRiemannFunctionEEvT0_PT3_T1_NS0_13GridEvenShareISL_EET2_T4_$__internal_trig_reduction_slowpathd) ;  /* 0x0000020800787944 */ /* 0x000fea0003c00000 */
[----:B------:R-:W-:Y:S02]  /*0bf0*/  IMAD.MOV.U32 R2, RZ, RZ, R13 ;  /* 0x000000ffff027224 */ /* 0x000fe400078e000d */
[----:B------:R-:W-:Y:S02]  /*0c00*/  IMAD.MOV.U32 R6, RZ, RZ, R18 ;  /* 0x000000ffff067224 */ /* 0x000fe400078e0012 */
[----:B------:R-:W-:-:S07]  /*0c10*/  IMAD.MOV.U32 R7, RZ, RZ, R19 ;  /* 0x000000ffff077224 */ /* 0x000fce00078e0013 */
.L_x_921:
[----:B------:R-:W-:Y:S05]  /*0c20*/  BSYNC.RECONVERGENT B4 ;  /* 0x0000000000047941 */ /* 0x000fea0003800200 */
.L_x_920:
        /* <DEDUP_REMOVED lines=52> */
[----:B------:R-:W-:-:S07]  /*0f70*/  IMAD.MOV.U32 R15, RZ, RZ, R25 ;  /* 0x000000ffff0f7224 */ /* 0x000fce00078e0019 */
[----:B------:R-:W-:Y:S05]  /*0f80*/  CALL.REL.NOINC `($__internal_5_$__cuda_sm20_dsqrt_rn_f64_mediumpath_v1) ;  /* 0x000001f800347944 */ /* 0x000fea0003c00000 */
[----:B------:R-:W-:-:S07]  /*0f90*/  IMAD.MOV.U32 R15, RZ, RZ, R13 ;  /* 0x000000ffff0f7224 */ /* 0x000fce00078e000d */
.L_x_923:
[----:B------:R-:W-:Y:S05]  /*0fa0*/  BSYNC.RECONVERGENT B3 ;  /* 0x0000000000037941 */ /* 0x000fea0003800200 */
.L_x_922:
[----:B------:R-:W-:Y:S01]  /*0fb0*/  DADD R2, R14, R2 ;  /* 0x000000000e027229 */ /* 0x000fe20000000002 */
[----:B------:R-:W-:Y:S07]  /*0fc0*/  BSSY.RECONVERGENT B2, `(.L_x_924) ;  /* 0x000000b000027945 */ /* 0x000fee0003800200 */
[----:B------:R-:W-:-:S14]  /*0fd0*/  DSETP.NEU.AND P0, PT, R2, RZ, PT ;  /* 0x000000ff0200722a */ /* 0x000fdc0003f0d000 */
[----:B------:R-:W-:Y:S01]  /*0fe0*/  @!P0 CS2R R14, SRZ ;  /* 0x00000000000e8805 */ /* 0x000fe2000001ff00 */
[----:B------:R-:W-:Y:S06]  /*0ff0*/  @!P0 BRA `(.L_x_925) ;  /* 0x00000000001c8947 */ /* 0x000fec0003800000 */
[----:B------:R-:W-:-:S10]  /*1000*/  DADD R12, -RZ, |R2| ;  /* 0x00000000ff0c7229 */ /* 0x000fd40000000502 */
[----:B------:R-:W-:Y:S01]  /*1010*/  IMAD.MOV.U32 R14, RZ, RZ, R12 ;  /* 0x000000ffff0e7224 */ /* 0x000fe200078e000c */
[----:B------:R-:W-:-:S07]  /*1020*/  MOV R12, 0x1040 ;  /* 0x00001040000c7802 */ /* 0x000fce0000000f00 */
[----:B------:R-:W-:Y:S05]  /*1030*/  CALL.REL.NOINC `($_ZN3cub18CUB_300001_SM_10006detail6reduce18DeviceReduceKernelINS2_10policy_hubIdjN4cuda3std3__44plusIdEEE10Policy1000EN6thrust24THRUST_300001_SM_1000_NS17counting_iteratorIiNSD_11use_defaultESF_SF_EEjS9_d22ComplexRiemannFunctionEEvT0_PT3_T1_NS0_13GridEvenShareISL_EET2_T4_$__internal_accurate_pow) ;  /* 0x000001f800bc7944 */ /* 0x000fea0003c00000 */
[----:B------:R-:W-:-:S04]  /*1040*/  ISETP.GE.AND P0, PT, R3, RZ, PT ;  /* 0x000000ff0300720c */ /* 0x000fc80003f06270 */
[----:B------:R-:W-:Y:S02]  /*1050*/  FSEL R14, R14, RZ, P0 ;  /* 0x000000ff0e0e7208 */ /* 0x000fe40000000000 */
[----:B------:R-:W-:-:S07]  /*1060*/  FSEL R15, R13, -QNAN , P0 ;  /* 0xfff800000d0f7808 */ /* 0x000fce0000000000 */
.L_x_925:
[----:B------:R-:W-:Y:S05]  /*1070*/  BSYNC.RECONVERGENT B2 ;  /* 0x0000000000027941 */ /* 0x000fea0003800200 */
.L_x_924:
        /* <DEDUP_REMOVED lines=15> */
.L_x_927:
[----:B------:R-:W-:Y:S05]  /*1170*/  BSYNC.RECONVERGENT B2 ;  /* 0x0000000000027941 */ /* 0x000fea0003800200 */
.L_x_926:
        /* <DEDUP_REMOVED lines=26> */
[----:B------:R-:W-:-:S07]  /*1320*/  IMAD.MOV.U32 R7, RZ, RZ, R19 ;  /* 0x000000ffff077224 */ /* 0x000fce00078e0013 */
.L_x_931:
[----:B------:R-:W-:Y:S05]  /*1330*/  BSYNC.RECONVERGENT B5 ;  /* 0x0000000000057941 */ /* 0x000fea0003800200 */
.L_x_930:
[----:B------:R-:W-:-:S07]  /*1340*/  VIADD R20, R13, 0x1 ;  /* 0x000000010d147836 */ /* 0x000fce0000000000 */
.L_x_929:
[----:B------:R-:W-:Y:S05]  /*1350*/  BSYNC.RECONVERGENT B4 ;  /* 0x0000000000047941 */ /* 0x000fea0003800200 */
.L_x_928:
        /* <DEDUP_REMOVED lines=78> */
.L_x_933:
[----:B------:R-:W-:Y:S05]  /*1840*/  BSYNC.RECONVERGENT B2 ;  /* 0x0000000000027941 */ /* 0x000fea0003800200 */
.L_x_932:
        /* <DEDUP_REMOVED lines=29> */
[----:B------:R-:W-:Y:S05]  /*1a20*/  CALL.REL.NOINC `($__internal_4_$__cuda_sm20_div_rn_f64_full) ;  /* 0x000001e800107944 */ /* 0x000fea0003c00000 */
.L_x_935:
[----:B------:R-:W-:Y:S05]  /*1a30*/  BSYNC.RECONVERGENT B3 ;  /* 0x0000000000037941 */ /* 0x000fea0003800200 */
.L_x_934:
[----:B------:R-:W0:Y:S01]  /*1a40*/  LDCU.64 UR6, c[0x0][0x3c8] ;  /* 0x00007900ff0677ac */ /* 0x000e220008000a00 */
[----:B------:R-:W-:Y:S01]  /*1a50*/  VIADD R3, R0, 0x280 ;  /* 0x0000028000037836 */ /* 0x000fe20000000000 */
[----:B0-----:R-:W-:-:S11]  /*1a60*/  DMUL R8, R40, UR6 ;  /* 0x0000000628087c28 */ /* 0x001fd60008000000 */
.L_x_914:
[----:B------:R-:W-:Y:S05]  /*1a70*/  BSYNC.RECONVERGENT B1 ;  /* 0x0000000000017941 */ /* 0x000fea0003800200 */
.L_x_913:
[----:B------:R-:W-:Y:S01]  /*1a80*/  ISETP.GE.U32.AND P0, PT, R3, UR4, PT ;  /* 0x0000000403007c0c */ /* 0x000fe2000bf06070 */
[----:B------:R-:W0:Y:S01]  /*1a90*/  LDCU.64 UR6, c[0x0][0x3c8] ;  /* 0x00007900ff0677ac */ /* 0x000e220008000a00 */
[----:B------:R-:W-:Y:S01]  /*1aa0*/  BSSY.RECONVERGENT B1, `(.L_x_936) ;  /* 0x00001a1000017945 */ /* 0x000fe20003800200 */
[----:B------:R-:W1:Y:S10]  /*1ab0*/  LDCU.64 UR14, c[0x4][0x160] ;  /* 0x01002c00ff0e77ac */ /* 0x000e740008000a00 */
[----:B------:R-:W-:Y:S05]  /*1ac0*/  @P0 BRA `(.L_x_937) ;  /* 0x0000001800780947 */ /* 0x000fea0003800000 */
[----:B------:R-:W2:Y:S02]  /*1ad0*/  LDCU UR5, c[0x0][0x380] ;  /* 0x00007000ff0577ac */ /* 0x000ea40008000800 */
[----:B--2---:R-:W-:-:S05]  /*1ae0*/  IMAD.U32 R2, RZ, RZ, UR5 ;  /* 0x00000005ff027e24 */ /* 0x004fca000f8e00ff */
[----:B------:R-:W-:-:S07]  /*1af0*/  IADD3 R2, PT, PT, R2, UR12, R3 ;  /* 0x0000000c02027c10 */ /* 0x000fce000fffe003 */
.L_x_959:
[----:B------:R-:W2:Y:S01]  /*1b00*/  LDC.64 R10, c[0x0][0x3c0] ;  /* 0x0000f000ff0a7b82 */ /* 0x000ea20000000a00 */
[----:B------:R-:W2:Y:S01]  /*1b10*/  I2F.F64 R4, R2 ;  /* 0x0000000200047312 */ /* 0x000ea20000201c00 */
[----:B------:R-:W-:Y:S01]  /*1b20*/  UMOV UR16, 0x3b39803f ;  /* 0x3b39803f00107882 */ /* 0x000fe20000000000 */
[----:B------:R-:W-:Y:S01]  /*1b30*/  UMOV UR17, 0x3c7abc9e ;  /* 0x3c7abc9e00117882 */ /* 0x000fe20000000000 */
[----:B------:R-:W-:Y:S04]  /*1b40*/  BSSY.RECONVERGENT B2, `(.L_x_938) ;  /* 0x0000045000027945 */ /* 0x000fe80003800200 */
[----:B------:R-:W2:Y:S02]  /*1b50*/  LDC.64 R6, c[0x0][0x3c8] ;  /* 0x0000f200ff067b82 */ /* 0x000ea40000000a00 */
[----:B--2---:R-:W-:Y:S01]  /*1b60*/  DFMA R4, R4, R6, R10 ;  /* 0x000000060404722b */ /* 0x004fe2000000000a */
[----:B------:R-:W-:Y:S01]  /*1b70*/  IMAD.MOV.U32 R10, RZ, RZ, 0x652b82fe ;  /* 0x652b82feff0a7424 */ /* 0x000fe200078e00ff */
[----:B------:R-:W-:Y:S01]  /*1b80*/  MOV R7, 0x3fe62e42 ;  /* 0x3fe62e4200077802 */ /* 0x000fe20000000f00 */
[----:B------:R-:W-:-:S02]  /*1b90*/  IMAD.MOV.U32 R11, RZ, RZ, 0x3ff71547 ;  /* 0x3ff71547ff0b7424 */ /* 0x000fc400078e00ff */
[----:B------:R-:W-:-:S03]  /*1ba0*/  IMAD.MOV.U32 R6, RZ, RZ, -0x105c611 ;  /* 0xfefa39efff067424 */ /* 0x000fc600078e00ff */
[C---:B------:R-:W-:Y:S02]  /*1bb0*/  DADD R20, R4.reuse, 1 ;  /* 0x3ff0000004147429 */ /* 0x040fe40000000000 */
[----:B------:R-:W-:Y:S01]  /*1bc0*/  DFMA R10, R4, R10, 6.75539944105574400000e+15 ;  /* 0x43380000040a742b */ /* 0x000fe2000000000a */
[----:B------:R-:W-:-:S07]  /*1bd0*/  FSETP.GEU.AND P0, PT, |R5|, 4.1917929649353027344, PT ;  /* 0x4086232b0500780b */ /* 0x000fce0003f0e200 */
        /* <DEDUP_REMOVED lines=59> */
.L_x_939:
[----:B01----:R-:W-:Y:S05]  /*1f90*/  BSYNC.RECONVERGENT B2 ;  /* 0x0000000000027941 */ /* 0x003fea0003800200 */
.L_x_938:
[----:B------:R-:W-:Y:S01]  /*1fa0*/  BSSY.RECONVERGENT B2, `(.L_x_940) ;  /* 0x0000049000027945 */ /* 0x000fe20003800200 */
[----:B------:R-:W-:Y:S01]  /*1fb0*/  @!P2 IMAD.MOV.U32 R14, RZ, RZ, -0x435 ;  /* 0xfffffbcbff0ea424 */ /* 0x000fe200078e00ff */
[----:B------:R-:W-:Y:S02]  /*1fc0*/  @!P2 MOV R20, R16 ;  /* 0x000000100014a202 */ /* 0x000fe40000000f00 */
[----:B------:R-:W-:Y:S05]  /*1fd0*/  @P3 BRA `(.L_x_941) ;  /* 0x0000000000fc3947 */ /* 0x000fea0003800000 */
        /* <DEDUP_REMOVED lines=63> */
.L_x_941:
[----:B------:R-:W-:Y:S01]  /*23d0*/  IMAD.MOV.U32 R6, RZ, RZ, 0x0 ;  /* 0x00000000ff067424 */ /* 0x000fe200078e00ff */
[----:B------:R-:W-:Y:S01]  /*23e0*/  LOP3.LUT P0, RZ, R17, 0x7fffffff, RZ, 0xc0, !PT ;  /* 0x7fffffff11ff7812 */ /* 0x000fe2000780c0ff */
[----:B------:R-:W-:-:S06]  /*23f0*/  IMAD.MOV.U32 R7, RZ, RZ, 0x7ff00000 ;  /* 0x7ff00000ff077424 */ /* 0x000fcc00078e00ff */
[----:B------:R-:W-:-:S10]  /*2400*/  DFMA R6, R16, R6, +INF ;  /* 0x7ff000001006742b */ /* 0x000fd40000000006 */
[----:B------:R-:W-:Y:S02]  /*2410*/  FSEL R6, R6, RZ, P0 ;  /* 0x000000ff06067208 */ /* 0x000fe40000000000 */
[----:B------:R-:W-:-:S07]  /*2420*/  FSEL R7, R7, -QNAN , P0 ;  /* 0xfff0000007077808 */ /* 0x000fce0000000000 */
.L_x_942:
[----:B------:R-:W-:Y:S05]  /*2430*/  BSYNC.RECONVERGENT B2 ;  /* 0x0000000000027941 */ /* 0x000fea0003800200 */
.L_x_940:
        /* <DEDUP_REMOVED lines=28> */
.L_x_944:
[----:B------:R-:W-:Y:S05]  /*2600*/  BSYNC.RECONVERGENT B4 ;  /* 0x0000000000047941 */ /* 0x000fea0003800200 */
.L_x_943:
        /* <DEDUP_REMOVED lines=28> */
[----:B------:R-:W-:Y:S02]  /*27d0*/  DFMA R18, R16, R18, 0.5 ;  /* 0x3fe000001012742b */ /* 0x000fe40000000012 */
[----:B------:R-:W-:Y:S02]  /*27e0*/  DMUL R16, R10, R16 ;  /* 0x000000100a107228 */ /* 0x000fe40000000000 */
[----:B------:R-:W-:-:S06]  /*27f0*/  DFMA R14, R26, R14, R22 ;  /* 0x0000000e1a0e722b */ /* 0x000fcc0000000016 */
[----:B------:R-:W-:Y:S02]  /*2800*/  DFMA R28, R18, R16, R10 ;  /* 0x00000010121c722b */ /* 0x000fe4000000000a */
[----:B------:R-:W-:Y:S02]  /*2810*/  DFMA R24, R14, R24, R24 ;  /* 0x000000180e18722b */ /* 0x000fe40000000018 */
[----:B------:R-:W-:-:S04]  /*2820*/  DFMA R26, R26, R14, 1 ;  /* 0x3ff000001a1a742b */ /* 0x000fc8000000000e */
[----:B------:R-:W-:Y:S02]  /*2830*/  DMUL R14, R12, R28 ;  /* 0x0000001c0c0e7228 */ /* 0x000fe40000000000 */
[----:B------:R-:W-:Y:S02]  /*2840*/  VIADD R21, R29, 0xfff00000 ;  /* 0xfff000001d157836 */ /* 0x000fe40000000000 */
[----:B------:R-:W-:Y:S02]  /*2850*/  IMAD.MOV.U32 R20, RZ, RZ, R28 ;  /* 0x000000ffff147224 */ /* 0x000fe400078e001c */
        /* <DEDUP_REMOVED lines=12> */
[----:B------:R-:W-:Y:S01]  /*2920*/  IMAD.MOV.U32 R13, RZ, RZ, R15 ;  /* 0x000000ffff0d7224 */ /* 0x000fe200078e000f */
[----:B------:R-:W-:Y:S01]  /*2930*/  MOV R15, R21 ;  /* 0x00000015000f7202 */ /* 0x000fe20000000f00 */
[----:B------:R-:W-:Y:S02]  /*2940*/  IMAD.MOV.U32 R16, RZ, RZ, R28 ;  /* 0x000000ffff107224 */ /* 0x000fe400078e001c */
[----:B------:R-:W-:Y:S02]  /*2950*/  IMAD.MOV.U32 R18, RZ, RZ, R24 ;  /* 0x000000ffff127224 */ /* 0x000fe400078e0018 */
[----:B------:R-:W-:-:S02]  /*2960*/  IMAD.MOV.U32 R17, RZ, RZ, R25 ;  /* 0x000000ffff117224 */ /* 0x000fc400078e0019 */
[----:B------:R-:W-:-:S07]  /*2970*/  IMAD.MOV.U32 R20, RZ, RZ, R10 ;  /* 0x000000ffff147224 */ /* 0x000fce00078e000a */
[----:B------:R-:W-:Y:S05]  /*2980*/  CALL.REL.NOINC `($__internal_5_$__cuda_sm20_dsqrt_rn_f64_mediumpath_v1) ;  /* 0x000001dc00b47944 */ /* 0x000fea0003c00000 */
[----:B------:R-:W-:Y:S02]  /*2990*/  IMAD.MOV.U32 R18, RZ, RZ, R14 ;  /* 0x000000ffff127224 */ /* 0x000fe400078e000e */
[----:B------:R-:W-:-:S07]  /*29a0*/  IMAD.MOV.U32 R19, RZ, RZ, R13 ;  /* 0x000000ffff137224 */ /* 0x000fce00078e000d */
.L_x_946:
[----:B------:R-:W-:Y:S05]  /*29b0*/  BSYNC.RECONVERGENT B3 ;  /* 0x0000000000037941 */ /* 0x000fea0003800200 */
.L_x_945:
        /* <DEDUP_REMOVED lines=12> */
.L_x_948:
[----:B------:R-:W-:Y:S05]  /*2a80*/  BSYNC.RECONVERGENT B2 ;  /* 0x0000000000027941 */ /* 0x000fea0003800200 */
.L_x_947:
        /* <DEDUP_REMOVED lines=15> */
.L_x_950:
[----:B------:R-:W-:Y:S05]  /*2b80*/  BSYNC.RECONVERGENT B2 ;  /* 0x0000000000027941 */ /* 0x000fea0003800200 */
.L_x_949:
        /* <DEDUP_REMOVED lines=27> */
.L_x_954:
[----:B------:R-:W-:Y:S05]  /*2d40*/  BSYNC.RECONVERGENT B5 ;  /* 0x0000000000057941 */ /* 0x000fea0003800200 */
.L_x_953:
[----:B------:R-:W-:-:S07]  /*2d50*/  VIADD R26, R13, 0x1 ;  /* 0x000000010d1a7836 */ /* 0x000fce0000000000 */
.L_x_952:
[----:B------:R-:W-:Y:S05]  /*2d60*/  BSYNC.RECONVERGENT B4 ;  /* 0x0000000000047941 */ /* 0x000fea0003800200 */
.L_x_951:
        /* <DEDUP_REMOVED lines=77> */
.L_x_956:
[----:B------:R-:W-:Y:S05]  /*3240*/  BSYNC.RECONVERGENT B2 ;  /* 0x0000000000027941 */ /* 0x000fea0003800200 */
.L_x_955:
        /* <DEDUP_REMOVED lines=31> */
[----:B------:R-:W-:Y:S05]  /*3440*/  CALL.REL.NOINC `($__internal_4_$__cuda_sm20_div_rn_f64_full) ;  /* 0x000001cc00887944 */ /* 0x000fea0003c00000 */
.L_x_958:
[----:B------:R-:W-:Y:S05]  /*3450*/  BSYNC.RECONVERGENT B3 ;  /* 0x0000000000037941 */ /* 0x000fea0003800200 */
.L_x_957:
[----:B------:R-:W-:Y:S01]  /*3460*/  VIADD R3, R3, 0x280 ;  /* 0x0000028003037836 */ /* 0x000fe20000000000 */
[----:B------:R-:W-:Y:S01]  /*3470*/  DFMA R8, R40, UR6, R8 ;  /* 0x0000000628087c2b */ /* 0x000fe20008000008 */
[----:B------:R-:W-:-:S03]  /*3480*/  VIADD R2, R2, 0x280 ;  /* 0x0000028002027836 */ /* 0x000fc60000000000 */
[----:B------:R-:W-:-:S13]  /*3490*/  ISETP.GE.AND P0, PT, R3, UR4, PT ;  /* 0x0000000403007c0c */ /* 0x000fda000bf06270 */
[----:B------:R-:W-:Y:S05]  /*34a0*/  @!P0 BRA `(.L_x_959) ;  /* 0xffffffe400948947 */ /* 0x000fea000383ffff */
.L_x_937:
[----:B01----:R-:W-:Y:S05]  /*34b0*/  BSYNC.RECONVERGENT B1 ;  /* 0x0000000000017941 */ /* 0x003fea0003800200 */
.L_x_936:
[----:B------:R-:W-:-:S05]  /*34c0*/  IMAD.U32 R2, RZ, RZ, UR4 ;  /* 0x00000004ff027e24 */ /* 0x000fca000f8e00ff */
        /* <DEDUP_REMOVED lines=34> */
[----:B------:R-:W-:Y:S01]  /*36f0*/  ISETP.NE.AND P0, PT, R0, RZ, PT ;  /* 0x000000ff0000720c */ /* 0x000fe20003f05270 */
[----:B------:R-:W0:Y:S02]  /*3700*/  SHFL.DOWN PT, R3, R5, 0x10, 0x1f ;  /* 0x0a001f0005037f89 */ /* 0x000e2400000e0000 */
        /* <DEDUP_REMOVED lines=11> */
[----:B--2---:R-:W0:Y:S04]  /*37c0*/  LDS.128 R8, [UR5+0x20] ;  /* 0x00002005ff087984 */ /* 0x004e280008000c00 */
[----:B------:R-:W1:Y:S04]  /*37d0*/  LDS.128 R12, [UR5+0x30] ;  /* 0x00003005ff0c7984 */ /* 0x000e680008000c00 */
[----:B------:R-:W2:Y:S01]  /*37e0*/  LDS.128 R4, [UR5+0x40] ;  /* 0x00004005ff047984 */ /* 0x000ea20008000c00 */
[----:B0-----:R-:W-:-:S08]  /*37f0*/  DADD R8, R2, R8 ;  /* 0x0000000002087229 */ /* 0x001fd00000000008 */
[----:B------:R-:W-:Y:S02]  /*3800*/  DADD R2, R8, R10 ;  /* 0x0000000008027229 */ /* 0x000fe4000000000a */
[----:B------:R-:W0:Y:S06]  /*3810*/  LDS.128 R8, [UR5+0x50] ;  /* 0x00005005ff087984 */ /* 0x000e2c0008000c00 */
        /* <DEDUP_REMOVED lines=13> */
[----:B------:R-:W-:Y:S01]  /*38f0*/  DADD R2, R2, R6 ;  /* 0x0000000002027229 */ /* 0x000fe20000000006 */
[----:B------:R-:W2:Y:S07]  /*3900*/  LDS.128 R4, [UR5+0xa0] ;  /* 0x0000a005ff047984 */ /* 0x000eae0008000c00 */
[----:B0-----:R-:W-:Y:S01]  /*3910*/  DADD R2, R2, R8 ;  /* 0x0000000002027229 */ /* 0x001fe20000000008 */
[----:B------:R-:W0:Y:S07]  /*3920*/  LDS.64 R8, [UR5+0xb0] ;  /* 0x0000b005ff087984 */ /* 0x000e2e0008000a00 */
[----:B------:R-:W-:-:S08]  /*3930*/  DADD R2, R2, R10 ;  /* 0x0000000002027229 */ /* 0x000fd0000000000a */
[----:B-1----:R-:W-:-:S08]  /*3940*/  DADD R2, R2, R12 ;  /* 0x0000000002027229 */ /* 0x002fd0000000000c */
[----:B------:R-:W-:-:S08]  /*3950*/  DADD R2, R2, R14 ;  /* 0x0000000002027229 */ /* 0x000fd0000000000e */
[----:B--2---:R-:W-:-:S08]  /*3960*/  DADD R2, R2, R4 ;  /* 0x0000000002027229 */ /* 0x004fd00000000004 */
[----:B------:R-:W-:-:S08]  /*3970*/  DADD R2, R2, R6 ;  /* 0x0000000002027229 */ /* 0x000fd00000000006 */
[----:B0-----:R-:W-:Y:S01]  /*3980*/  DADD R2, R2, R8 ;  /* 0x0000000002027229 */ /* 0x001fe20000000008 */
[----:B------:R-:W-:Y:S10]  /*3990*/  BRA `(.L_x_961) ;  /* 0x000001c800147947 */ /* 0x000ff40003800000 */
.L_x_960:
[----:B------:R-:W-:Y:S01]  /*39a0*/  LOP3.LUT R2, R0, 0x3e0, RZ, 0xc0, !PT ;  /* 0x000003e000027812 */ /* 0x000fe200078ec0ff */
[----:B------:R-:W0:Y:S03]  /*39b0*/  S2R R10, SR_LANEID ;  /* 0x00000000000a7919 */ /* 0x000e260000000000 */
[----:B------:R-:W-:Y:S02]  /*39c0*/  IADD3 R3, PT, PT, R2, 0x20, RZ ;  /* 0x0000002002037810 */ /* 0x000fe40007ffe0ff */
[----:B------:R-:W-:Y:S02]  /*39d0*/  LOP3.LUT R2, RZ, R2, RZ, 0x33, !PT ;  /* 0x00000002ff027212 */ /* 0x000fe400078e33ff */
[----:B------:R-:W-:-:S03]  /*39e0*/  ISETP.GT.AND P0, PT, R3, UR4, PT ;  /* 0x0000000403007c0c */ /* 0x000fc6000bf04270 */
[----:B------:R-:W-:-:S05]  /*39f0*/  VIADD R2, R2, UR4 ;  /* 0x0000000402027c36 */ /* 0x000fca0008000000 */
        /* <DEDUP_REMOVED lines=48> */
[----:B------:R-:W-:-:S05]  /*3d00*/  IMAD.U32 R0, RZ, RZ, UR4 ;  /* 0x00000004ff007e24 */ /* 0x000fca000f8e00ff */
[----:B------:R-:W-:Y:S01]  /*3d10*/  ISETP.GT.AND P1, PT, R0, 0x20, PT ;  /* 0x000000200000780c */ /* 0x000fe20003f24270 */
[----:B0-----:R-:W-:-:S09]  /*3d20*/  ULEA UR5, UR6, UR5, 0x18 ;  /* 0x0000000506057291 */ /* 0x001fd2000f8ec0ff */
[----:B------:R-:W0:Y:S04]  /*3d30*/  LDS.128 R8, [UR5+0x20] ;  /* 0x00002005ff087984 */ /* 0x000e280008000c00 */
[----:B-1----:R-:W1:Y:S01]  /*3d40*/  LDS.128 R4, [UR5+0x30] ;  /* 0x00003005ff047984 */ /* 0x002e620008000c00 */
        /* <DEDUP_REMOVED lines=84> */
.L_x_912:
[----:B------:R-:W0:Y:S01]  /*4290*/  S2R R0, SR_TID.X ;  /* 0x0000000000007919 */ /* 0x000e220000002100 */
[----:B------:R-:W1:Y:S01]  /*42a0*/  LDCU UR5, c[0x0][0x380] ;  /* 0x00007000ff0577ac */ /* 0x000e620008000800 */
[----:B------:R-:W2:Y:S01]  /*42b0*/  LDC.64 R8, c[0x0][0x3c0] ;  /* 0x0000f000ff087b82 */ /* 0x000ea20000000a00 */
[----:B------:R-:W-:Y:S01]  /*42c0*/  BSSY.RECONVERGENT B1, `(.L_x_962) ;  /* 0x0000049000017945 */ /* 0x000fe20003800200 */
[----:B------:R-:W-:Y:S01]  /*42d0*/  IMAD.MOV.U32 R16, RZ, RZ, -0x3ff ;  /* 0xfffffc01ff107424 */ /* 0x000fe200078e00ff */
[----:B------:R-:W-:Y:S01]  /*42e0*/  UMOV UR6, 0xfefa39ef ;  /* 0xfefa39ef00067882 */ /* 0x000fe20000000000 */
[----:B------:R-:W-:Y:S01]  /*42f0*/  UMOV UR7, 0x3fe62e42 ;  /* 0x3fe62e4200077882 */ /* 0x000fe20000000000 */
[----:B------:R-:W-:Y:S01]  /*4300*/  UMOV UR14, 0x3b39803f ;  /* 0x3b39803f000e7882 */ /* 0x000fe20000000000 */
[----:B------:R-:W-:Y:S02]  /*4310*/  UMOV UR15, 0x3c7abc9e ;  /* 0x3c7abc9e000f7882 */ /* 0x000fe40000000000 */
[----:B------:R-:W2:Y:S01]  /*4320*/  LDC.64 R4, c[0x0][0x3c8] ;  /* 0x0000f200ff047b82 */ /* 0x000ea20000000a00 */
[----:B-1----:R-:W-:-:S05]  /*4330*/  IMAD.U32 R3, RZ, RZ, UR5 ;  /* 0x00000005ff037e24 */ /* 0x002fca000f8e00ff */
[----:B0-----:R-:W-:-:S04]  /*4340*/  IADD3 R6, PT, PT, R3, UR12, R0 ;  /* 0x0000000c03067c10 */ /* 0x001fc8000fffe000 */
[----:B------:R-:W2:Y:S02]  /*4350*/  I2F.F64 R2, R6 ;  /* 0x0000000600027312 */ /* 0x000ea40000201c00 */
[----:B--2---:R-:W-:Y:S01]  /*4360*/  DFMA R2, R2, R4, R8 ;  /* 0x000000040202722b */ /* 0x004fe20000000008 */
[----:B------:R-:W-:Y:S02]  /*4370*/  IMAD.MOV.U32 R8, RZ, RZ, 0x652b82fe ;  /* 0x652b82feff087424 */ /* 0x000fe400078e00ff */
[----:B------:R-:W-:-:S05]  /*4380*/  IMAD.MOV.U32 R9, RZ, RZ, 0x3ff71547 ;  /* 0x3ff71547ff097424 */ /* 0x000fca00078e00ff */
        /* <DEDUP_REMOVED lines=41> */
[----:B------:R-:W-:-:S03]  /*4620*/  @!P3 MOV R7, R11 ;  /* 0x0000000b0007b202 */ /* 0x000fc60000000f00 */
[----:B------:R-:W-:Y:S02]  /*4630*/  DFMA R12, R4, R12, 1 ;  /* 0x3ff00000040c742b */ /* 0x000fe4000000000c */
[----:B------:R-:W-:-:S05]  /*4640*/  VIADD R4, R7, 0xffffffff ;  /* 0xffffffff07047836 */ /* 0x000fca0000000000 */
[----:B------:R-:W-:-:S03]  /*4650*/  ISETP.GT.U32.AND P0, PT, R4, 0x7feffffe, PT ;  /* 0x7feffffe0400780c */ /* 0x000fc60003f04070 */
[----:B------:R-:W-:Y:S02]  /*4660*/  IMAD R5, R8, 0x100000, R13 ;  /* 0x0010000008057824 */ /* 0x000fe400078e020d */
[----:B------:R-:W-:Y:S01]  /*4670*/  IMAD.MOV.U32 R4, RZ, RZ, R12 ;  /* 0x000000ffff047224 */ /* 0x000fe200078e000c */
[----:B------:R-:W-:Y:S07]  /*4680*/  @!P1 BRA `(.L_x_963) ;  /* 0x0000000000309947 */ /* 0x000fee0003800000 */
        /* <DEDUP_REMOVED lines=12> */
.L_x_963:
[----:B------:R-:W-:Y:S05]  /*4750*/  BSYNC.RECONVERGENT B1 ;  /* 0x0000000000017941 */ /* 0x000fea0003800200 */
.L_x_962:
        /* <DEDUP_REMOVED lines=12> */
[----:B------:R-:W-:Y:S01]  /*4820*/  UMOV UR16, 0x80000000 ;  /* 0x8000000000107882 */ /* 0x000fe20000000000 */
[----:B------:R-:W-:Y:S01]  /*4830*/  ISETP.GE.U32.AND P0, PT, R15, 0x3ff6a09f, PT ;  /* 0x3ff6a09f0f00780c */ /* 0x000fe20003f06070 */
[----:B------:R-:W-:-:S12]  /*4840*/  UMOV UR17, 0x43300000 ;  /* 0x4330000000117882 */ /* 0x000fd80000000000 */
        /* <DEDUP_REMOVED lines=51> */
.L_x_965:
[----:B------:R-:W-:Y:S01]  /*4b80*/  IMAD.MOV.U32 R8, RZ, RZ, 0x0 ;  /* 0x00000000ff087424 */ /* 0x000fe200078e00ff */
[----:B------:R-:W-:Y:S01]  /*4b90*/  LOP3.LUT P0, RZ, R11, 0x7fffffff, RZ, 0xc0, !PT ;  /* 0x7fffffff0bff7812 */ /* 0x000fe2000780c0ff */
[----:B------:R-:W-:-:S06]  /*4ba0*/  IMAD.MOV.U32 R9, RZ, RZ, 0x7ff00000 ;  /* 0x7ff00000ff097424 */ /* 0x000fcc00078e00ff */
[----:B------:R-:W-:-:S10]  /*4bb0*/  DFMA R8, R10, R8, +INF ;  /* 0x7ff000000a08742b */ /* 0x000fd40000000008 */
[----:B------:R-:W-:Y:S02]  /*4bc0*/  FSEL R14, R8, RZ, P0 ;  /* 0x000000ff080e7208 */ /* 0x000fe40000000000 */
[----:B------:R-:W-:-:S07]  /*4bd0*/  FSEL R15, R9, -QNAN , P0 ;  /* 0xfff00000090f7808 */ /* 0x000fce0000000000 */
.L_x_966:
[----:B------:R-:W-:Y:S05]  /*4be0*/  BSYNC.RECONVERGENT B1 ;  /* 0x0000000000017941 */ /* 0x000fea0003800200 */
.L_x_964:
        /* <DEDUP_REMOVED lines=28> */
.L_x_968:
[----:B------:R-:W-:Y:S05]  /*4db0*/  BSYNC.RECONVERGENT B1 ;  /* 0x0000000000017941 */ /* 0x000fea0003800200 */
.L_x_967:
        /* <DEDUP_REMOVED lines=53> */
[----:B------:R-:W-:Y:S05]  /*5110*/  CALL.REL.NOINC `($__internal_5_$__cuda_sm20_dsqrt_rn_f64_mediumpath_v1) ;  /* 0x000001b400d07944 */ /* 0x000fea0003c00000 */
[----:B------:R-:W-:-:S07]  /*5120*/  IMAD.MOV.U32 R15, RZ, RZ, R13 ;  /* 0x000000ffff0f7224 */ /* 0x000fce00078e000d */
.L_x_970:
[----:B------:R-:W-:Y:S05]  /*5130*/  BSYNC.RECONVERGENT B1 ;  /* 0x0000000000017941 */ /* 0x000fea0003800200 */
.L_x_969:
        /* <DEDUP_REMOVED lines=12> */
.L_x_972:
[----:B------:R-:W-:Y:S05]  /*5200*/  BSYNC.RECONVERGENT B1 ;  /* 0x0000000000017941 */ /* 0x000fea0003800200 */
.L_x_971:
        /* <DEDUP_REMOVED lines=15> */
.L_x_974:
[----:B------:R-:W-:Y:S05]  /*5300*/  BSYNC.RECONVERGENT B1 ;  /* 0x0000000000017941 */ /* 0x000fea0003800200 */
.L_x_973:
        /* <DEDUP_REMOVED lines=27> */
.L_x_978:
[----:B------:R-:W-:Y:S05]  /*54c0*/  BSYNC.RECONVERGENT B4 ;  /* 0x0000000000047941 */ /* 0x000fea0003800200 */
.L_x_977:
[----:B------:R-:W-:-:S07]  /*54d0*/  VIADD R7, R13, 0x1 ;  /* 0x000000010d077836 */ /* 0x000fce0000000000 */
.L_x_976:
[----:B------:R-:W-:Y:S05]  /*54e0*/  BSYNC.RECONVERGENT B1 ;  /* 0x0000000000017941 */ /* 0x000fea0003800200 */
.L_x_975:
[----:B------:R-:W0:Y:S01]  /*54f0*/  LDCU.64 UR6, c[0x4][0x160] ;  /* 0x01002c00ff0677ac */ /* 0x000e220008000a00 */
[----:B------:R-:W-:-:S05]  /*5500*/  IMAD.SHL.U32 R8, R7, 0x40, RZ ;  /* 0x0000004007087824 */ /* 0x000fca00078e00ff */
[----:B------:R-:W-:-:S04]  /*5510*/  LOP3.LUT R8, R8, 0x40, RZ, 0xc0, !PT ;  /* 0x0000004008087812 */ /* 0x000fc800078ec0ff */
[----:B0-----:R-:W-:-:S04]  /*5520*/  IADD3 R22, P0, PT, R8, UR6, RZ ;  /* 0x0000000608167c10 */ /* 0x001fc8000ff1e0ff */
        /* <DEDUP_REMOVED lines=75> */
.L_x_980:
[----:B------:R-:W-:Y:S05]  /*59e0*/  BSYNC.RECONVERGENT B1 ;  /* 0x0000000000017941 */ /* 0x000fea0003800200 */
.L_x_979:
        /* <DEDUP_REMOVED lines=30> */
[----:B------:R-:W-:Y:S01]  /*5bd0*/  IMAD.MOV.U32 R26, RZ, RZ, R40 ;  /* 0x000000ffff1a7224 */ /* 0x000fe200078e0028 */
[----:B------:R-:W-:-:S07]  /*5be0*/  MOV R27, R41 ;  /* 0x00000029001b7202 */ /* 0x000fce0000000f00 */
.L_x_982:
[----:B------:R-:W-:Y:S05]  /*5bf0*/  BSYNC.RECONVERGENT B1 ;  /* 0x0000000000017941 */ /* 0x000fea0003800200 */
.L_x_981:
        /* <DEDUP_REMOVED lines=8> */
[----:B------:R-:W0:Y:S02]  /*5c80*/  LDC.64 R2, c[0x0][0x3c8] ;  /* 0x0000f200ff027b82 */ /* 0x000e240000000a00 */
[----:B0-----:R-:W-:Y:S01]  /*5c90*/  DFMA R4, R4, R2, R8 ;  /* 0x000000020404722b */ /* 0x001fe20000000008 */
[----:B------:R-:W-:-:S02]  /*5ca0*/  IMAD.MOV.U32 R2, RZ, RZ, 0x652b82fe ;  /* 0x652b82feff027424 */ /* 0x000fc400078e00ff */
[----:B------:R-:W-:-:S05]  /*5cb0*/  IMAD.MOV.U32 R3, RZ, RZ, 0x3ff71547 ;  /* 0x3ff71547ff037424 */ /* 0x000fca00078e00ff */
        /* <DEDUP_REMOVED lines=49> */
[----:B------:R-:W-:-:S08]  /*5fd0*/  @P1 DFMA R10, R16, R18, +INF ;  /* 0x7ff00000100a142b */ /* 0x000fd00000000012 */
[----:B------:R-:W-:Y:S01]  /*5fe0*/  IMAD R9, R2, 0x100000, R13 ;  /* 0x0010000002097824 */ /* 0x000fe200078e020d */
[----:B------:R-:W-:Y:S02]  /*5ff0*/  MOV R8, R12 ;  /* 0x0000000c00087202 */ /* 0x000fe40000000f00 */
[----:B------:R-:W-:Y:S01]  /*6000*/  @P1 FSEL R15, R10, RZ, P3 ;  /* 0x000000ff0a0f1208 */ /* 0x000fe20001800000 */
[----:B------:R-:W-:Y:S01]  /*6010*/  IMAD.MOV.U32 R10, RZ, RZ, -0x3ff ;  /* 0xfffffc01ff0a7424 */ /* 0x000fe200078e00ff */
        /* <DEDUP_REMOVED lines=14> */
.L_x_984:
[----:B------:R-:W-:Y:S05]  /*6100*/  BSYNC.RECONVERGENT B1 ;  /* 0x0000000000017941 */ /* 0x000fea0003800200 */
.L_x_983:
        /* <DEDUP_REMOVED lines=67> */
.L_x_986:
[----:B------:R-:W-:Y:S05]  /*6540*/  BSYNC.RECONVERGENT B1 ;  /* 0x0000000000017941 */ /* 0x000fea0003800200 */
.L_x_985:
        /* <DEDUP_REMOVED lines=23> */
[----:B------:R-:W-:Y:S01]  /*66c0*/  MOV R2, R13 ;  /* 0x0000000d00027202 */ /* 0x000fe20000000f00 */
[----:B------:R-:W-:Y:S02]  /*66d0*/  IMAD.MOV.U32 R24, RZ, RZ, R18 ;  /* 0x000000ffff187224 */ /* 0x000fe400078e0012 */
[----:B------:R-:W-:Y:S01]  /*66e0*/  IMAD.MOV.U32 R25, RZ, RZ, R19 ;  /* 0x000000ffff197224 */ /* 0x000fe200078e0013 */
[----:B------:R-:W-:Y:S06]  /*66f0*/  BRA `(.L_x_989) ;  /* 0x0000000000087947 */ /* 0x000fec0003800000 */
.L_x_988:
[----:B------:R-:W-:Y:S01]  /*6700*/  DMUL R24, RZ, R18 ;  /* 0x00000012ff187228 */ /* 0x000fe20000000000 */
[----:B------:R-:W-:-:S10]  /*6710*/  IMAD.MOV.U32 R2, RZ, RZ, RZ ;  /* 0x000000ffff027224 */ /* 0x000fd400078e00ff */
.L_x_989:
[----:B------:R-:W-:Y:S05]  /*6720*/  BSYNC.RECONVERGENT B1 ;  /* 0x0000000000017941 */ /* 0x000fea0003800200 */
.L_x_987:
        /* <DEDUP_REMOVED lines=47> */
[----:B------:R-:W-:Y:S01]  /*6a20*/  MOV R14, R12 ;  /* 0x0000000c000e7202 */ /* 0x000fe20000000f00 */
[----:B------:R-:W-:Y:S01]  /*6a30*/  IMAD.MOV.U32 R19, RZ, RZ, R23 ;  /* 0x000000ffff137224 */ /* 0x000fe200078e0017 */
[----:B------:R-:W-:Y:S01]  /*6a40*/  MOV R12, 0x6a80 ;  /* 0x00006a80000c7802 */ /* 0x000fe20000000f00 */
[----:B------:R-:W-:Y:S02]  /*6a50*/  IMAD.MOV.U32 R18, RZ, RZ, R10 ;  /* 0x000000ffff127224 */ /* 0x000fe400078e000a */
[----:B------:R-:W-:-:S07]  /*6a60*/  IMAD.MOV.U32 R17, RZ, RZ, R11 ;  /* 0x000000ffff117224 */ /* 0x000fce00078e000b */
[----:B------:R-:W-:Y:S05]  /*6a70*/  CALL.REL.NOINC `($__internal_5_$__cuda_sm20_dsqrt_rn_f64_mediumpath_v1) ;  /* 0x0000019c00787944 */ /* 0x000fea0003c00000 */
[----:B------:R-:W-:Y:S02]  /*6a80*/  IMAD.MOV.U32 R18, RZ, RZ, R14 ;  /* 0x000000ffff127224 */ /* 0x000fe400078e000e */
[----:B------:R-:W-:-:S07]  /*6a90*/  IMAD.MOV.U32 R19, RZ, RZ, R13 ;  /* 0x000000ffff137224 */ /* 0x000fce00078e000d */
.L_x_991:
[----:B------:R-:W-:Y:S05]  /*6aa0*/  BSYNC.RECONVERGENT B1 ;  /* 0x0000000000017941 */ /* 0x000fea0003800200 */
.L_x_990:
[----:B------:R-:W-:Y:S01]  /*6ab0*/  DADD R2, R18, R2 ;  /* 0x0000000012027229 */ /* 0x000fe20000000002 */
[----:B------:R-:W-:Y:S07]  /*6ac0*/  BSSY.RECONVERGENT B1, `(.L_x_992) ;  /* 0x000000c000017945 */ /* 0x000fee0003800200 */
[----:B------:R-:W-:-:S14]  /*6ad0*/  DSETP.NEU.AND P0, PT, R2, RZ, PT ;  /* 0x000000ff0200722a */ /* 0x000fdc0003f0d000 */
[----:B------:R-:W-:Y:S05]  /*6ae0*/  @!P0 BRA `(.L_x_993) ;  /* 0x0000000000208947 */ /* 0x000fea0003800000 */
[----:B------:R-:W-:-:S10]  /*6af0*/  DADD R12, -RZ, |R2| ;  /* 0x00000000ff0c7229 */ /* 0x000fd40000000502 */
[----:B------:R-:W-:Y:S01]  /*6b00*/  IMAD.MOV.U32 R14, RZ, RZ, R12 ;  /* 0x000000ffff0e7224 */ /* 0x000fe200078e000c */
[----:B------:R-:W-:-:S07]  /*6b10*/  MOV R12, 0x6b30 ;  /* 0x00006b30000c7802 */ /* 0x000fce0000000f00 */
[----:B------:R-:W-:Y:S05]  /*6b20*/  CALL.REL.NOINC `($_ZN3cub18CUB_300001_SM_10006detail6reduce18DeviceReduceKernelINS2_10policy_hubIdjN4cuda3std3__44plusIdEEE10Policy1000EN6thrust24THRUST_300001_SM_1000_NS17counting_iteratorIiNSD_11use_defaultESF_SF_EEjS9_d22ComplexRiemannFunctionEEvT0_PT3_T1_NS0_13GridEvenShareISL_EET2_T4_$__internal_accurate_pow) ;  /* 0x000001a000007944 */ /* 0x000fea0003c00000 */
[----:B------:R-:W-:-:S04]  /*6b30*/  ISETP.GE.AND P0, PT, R3, RZ, PT ;  /* 0x000000ff0300720c */ /* 0x000fc80003f06270 */
[----:B------:R-:W-:Y:S02]  /*6b40*/  FSEL R14, R14, RZ, P0 ;  /* 0x000000ff0e0e7208 */ /* 0x000fe40000000000 */
[----:B------:R-:W-:Y:S01]  /*6b50*/  FSEL R15, R13, -QNAN , P0 ;  /* 0xfff800000d0f7808 */ /* 0x000fe20000000000 */
[----:B------:R-:W-:Y:S06]  /*6b60*/  BRA `(.L_x_994) ;  /* 0x0000000000047947 */ /* 0x000fec0003800000 */
.L_x_993:
[----:B------:R-:W-:-:S07]  /*6b70*/  CS2R R14, SRZ ;  /* 0x00000000000e7805 */ /* 0x000fce000001ff00 */
.L_x_994:
[----:B------:R-:W-:Y:S05]  /*6b80*/  BSYNC.RECONVERGENT B1 ;  /* 0x0000000000017941 */ /* 0x000fea0003800200 */
.L_x_992:
        /* <DEDUP_REMOVED lines=12> */
.L_x_997:
[----:B------:R-:W-:-:S11]  /*6c50*/  DADD R14, R2, 2.5 ;  /* 0x40040000020e7429 */ /* 0x000fd60000000000 */
.L_x_996:
[----:B------:R-:W-:Y:S05]  /*6c60*/  BSYNC.RECONVERGENT B1 ;  /* 0x0000000000017941 */ /* 0x000fea0003800200 */
.L_x_995:
        /* <DEDUP_REMOVED lines=29> */
.L_x_1001:
[----:B------:R-:W-:Y:S05]  /*6e40*/  BSYNC.RECONVERGENT B4 ;  /* 0x0000000000047941 */ /* 0x000fea0003800200 */
.L_x_1000:
[----:B------:R-:W-:Y:S01]  /*6e50*/  VIADD R7, R13, 0x1 ;  /* 0x000000010d077836 */ /* 0x000fe20000000000 */
[----:B------:R-:W-:Y:S06]  /*6e60*/  BRA `(.L_x_1002) ;  /* 0x0000000000087947 */ /* 0x000fec0003800000 */
.L_x_999:
[----:B------:R-:W-:Y:S01]  /*6e70*/  DMUL R20, RZ, R18 ;  /* 0x00000012ff147228 */ /* 0x000fe20000000000 */
[----:B------:R-:W-:-:S10]  /*6e80*/  IMAD.MOV.U32 R7, RZ, RZ, 0x1 ;  /* 0x00000001ff077424 */ /* 0x000fd400078e00ff */
.L_x_1002:
[----:B------:R-:W-:Y:S05]  /*6e90*/  BSYNC.RECONVERGENT B1 ;  /* 0x0000000000017941 */ /* 0x000fea0003800200 */
.L_x_998:
        /* <DEDUP_REMOVED lines=79> */
.L_x_1004:
[----:B------:R-:W-:Y:S05]  /*7390*/  BSYNC.RECONVERGENT B1 ;  /* 0x0000000000017941 */ /* 0x000fea0003800200 */
.L_x_1003:
        /* <DEDUP_REMOVED lines=30> */
[----:B------:R-:W-:Y:S02]  /*7580*/  IMAD.MOV.U32 R24, RZ, RZ, R40 ;  /* 0x000000ffff187224 */ /* 0x000fe400078e0028 */
[----:B------:R-:W-:-:S07]  /*7590*/  IMAD.MOV.U32 R25, RZ, RZ, R41 ;  /* 0x000000ffff197224 */ /* 0x000fce00078e0029 */
.L_x_1006:
[----:B------:R-:W-:Y:S05]  /*75a0*/  BSYNC.RECONVERGENT B1 ;  /* 0x0000000000017941 */ /* 0x000fea0003800200 */
.L_x_1005:
        /* <DEDUP_REMOVED lines=62> */
[----:B------:R-:W-:Y:S02]  /*7990*/  IMAD R9, R2, 0x100000, R13 ;  /* 0x0010000002097824 */ /* 0x000fe400078e020d */
[----:B------:R-:W-:Y:S01]  /*79a0*/  @P1 FSEL R15, R10, RZ, P3 ;  /* 0x000000ff0a0f1208 */ /* 0x000fe20001800000 */
[----:B------:R-:W-:Y:S01]  /*79b0*/  IMAD.MOV.U32 R10, RZ, RZ, -0x3ff ;  /* 0xfffffc01ff0a7424 */ /* 0x000fe200078e00ff */
[----:B------:R-:W-:Y:S01]  /*79c0*/  @P1 FSEL R16, R11, -QNAN , P3 ;  /* 0xfff000000b101808 */ /* 0x000fe20001800000 */
        /* <DEDUP_REMOVED lines=14> */
.L_x_1008:
[----:B------:R-:W-:Y:S05]  /*7ab0*/  BSYNC.RECONVERGENT B1 ;  /* 0x0000000000017941 */ /* 0x000fea0003800200 */
.L_x_1007:
        /* <DEDUP_REMOVED lines=67> */
.L_x_1010:
[----:B------:R-:W-:Y:S05]  /*7ef0*/  BSYNC.RECONVERGENT B1 ;  /* 0x0000000000017941 */ /* 0x000fea0003800200 */
.L_x_1009:
        /* <DEDUP_REMOVED lines=25> */
[----:B------:R-:W-:Y:S01]  /*8090*/  IMAD.MOV.U32 R29, RZ, RZ, R19 ;  /* 0x000000ffff1d7224 */ /* 0x000fe200078e0013 */
[----:B------:R-:W-:Y:S06]  /*80a0*/  BRA `(.L_x_1013) ;  /* 0x0000000000087947 */ /* 0x000fec0003800000 */
.L_x_1012:
[----:B------:R-:W-:Y:S01]  /*80b0*/  DMUL R28, RZ, R18 ;  /* 0x00000012ff1c7228 */ /* 0x000fe20000000000 */
[----:B------:R-:W-:-:S10]  /*80c0*/  IMAD.MOV.U32 R2, RZ, RZ, RZ ;  /* 0x000000ffff027224 */ /* 0x000fd400078e00ff */
.L_x_1013:
[----:B------:R-:W-:Y:S05]  /*80d0*/  BSYNC.RECONVERGENT B1 ;  /* 0x0000000000017941 */ /* 0x000fea0003800200 */
.L_x_1011:
[----:B------:R-:W0:Y:S01]  /*80e0*/  LDCU.64 UR6, c[0x4][0x160] ;  /* 0x01002c00ff0677ac */ /* 0x000e220008000a00 */
[----:B------:R-:W-:-:S04]  /*80f0*/  SHF.L.U32 R3, R2, 0x6, RZ ;  /* 0x0000000602037819 */ /* 0x000fc800000006ff */
        /* <DEDUP_REMOVED lines=50> */
[----:B------:R-:W-:Y:S05]  /*8420*/  CALL.REL.NOINC `($__internal_5_$__cuda_sm20_dsqrt_rn_f64_mediumpath_v1) ;  /* 0x00000184000c7944 */ /* 0x000fea0003c00000 */
[----:B------:R-:W-:Y:S02]  /*8430*/  IMAD.MOV.U32 R18, RZ, RZ, R14 ;  /* 0x000000ffff127224 */ /* 0x000fe400078e000e */
[----:B------:R-:W-:-:S07]  /*8440*/  IMAD.MOV.U32 R19, RZ, RZ, R13 ;  /* 0x000000ffff137224 */ /* 0x000fce00078e000d */
.L_x_1015:
[----:B------:R-:W-:Y:S05]  /*8450*/  BSYNC.RECONVERGENT B1 ;  /* 0x0000000000017941 */ /* 0x000fea0003800200 */
.L_x_1014:
        /* <DEDUP_REMOVED lines=12> */
.L_x_1017:
[----:B------:R-:W-:-:S07]  /*8520*/  CS2R R14, SRZ ;  /* 0x00000000000e7805 */ /* 0x000fce000001ff00 */
.L_x_1018:
[----:B------:R-:W-:Y:S05]  /*8530*/  BSYNC.RECONVERGENT B1 ;  /* 0x0000000000017941 */ /* 0x000fea0003800200 */
.L_x_1016:
        /* <DEDUP_REMOVED lines=9> */
[----:B------:R-:W-:Y:S01]  /*85d0*/  MOV R14, 0x0 ;  /* 0x00000000000e7802 */ /* 0x000fe20000000f00 */
[----:B------:R-:W-:Y:S01]  /*85e0*/  IMAD.MOV.U32 R15, RZ, RZ, 0x7ff00000 ;  /* 0x7ff00000ff0f7424 */ /* 0x000fe200078e00ff */
[----:B------:R-:W-:Y:S06]  /*85f0*/  BRA `(.L_x_1020) ;  /* 0x0000000000047947 */ /* 0x000fec0003800000 */
.L_x_1021:
[----:B------:R-:W-:-:S11]  /*8600*/  DADD R14, R2, 2.5 ;  /* 0x40040000020e7429 */ /* 0x000fd60000000000 */
.L_x_1020:
[----:B------:R-:W-:Y:S05]  /*8610*/  BSYNC.RECONVERGENT B1 ;  /* 0x0000000000017941 */ /* 0x000fea0003800200 */
.L_x_1019:
        /* <DEDUP_REMOVED lines=29> */
.L_x_1025:
[----:B------:R-:W-:Y:S05]  /*87f0*/  BSYNC.RECONVERGENT B4 ;  /* 0x0000000000047941 */ /* 0x000fea0003800200 */
.L_x_1024:
[----:B------:R-:W-:Y:S01]  /*8800*/  VIADD R7, R13, 0x1 ;  /* 0x000000010d077836 */ /* 0x000fe20000000000 */
[----:B------:R-:W-:Y:S06]  /*8810*/  BRA `(.L_x_1026) ;  /* 0x0000000000087947 */ /* 0x000fec0003800000 */
.L_x_1023:
[----:B------:R-:W-:Y:S01]  /*8820*/  DMUL R20, RZ, R18 ;  /* 0x00000012ff147228 */ /* 0x000fe20000000000 */
[----:B------:R-:W-:-:S10]  /*8830*/  IMAD.MOV.U32 R7, RZ, RZ, 0x1 ;  /* 0x00000001ff077424 */ /* 0x000fd400078e00ff */
.L_x_1026:
[----:B------:R-:W-:Y:S05]  /*8840*/  BSYNC.RECONVERGENT B1 ;  /* 0x0000000000017941 */ /* 0x000fea0003800200 */
.L_x_1022:
        /* <DEDUP_REMOVED lines=62> */
[----:B------:R-:W-:Y:S01]  /*8c30*/  IMAD.MOV.U32 R16, RZ, RZ, R15 ;  /* 0x000000ffff107224 */ /* 0x000fe200078e000f */
[----:B------:R-:W-:-:S03]  /*8c40*/  LEA R15, R28, R31, 0x14 ;  /* 0x0000001f1c0f7211 */ /* 0x000fc600078ea0ff */
        /* <DEDUP_REMOVED lines=15> */
.L_x_1028:
[----:B------:R-:W-:Y:S05]  /*8d40*/  BSYNC.RECONVERGENT B1 ;  /* 0x0000000000017941 */ /* 0x000fea0003800200 */
.L_x_1027:
        /* <DEDUP_REMOVED lines=32> */
.L_x_1030:
[----:B------:R-:W-:Y:S05]  /*8f50*/  BSYNC.RECONVERGENT B1 ;  /* 0x0000000000017941 */ /* 0x000fea0003800200 */
.L_x_1029:
        /* <DEDUP_REMOVED lines=40> */
[----:B------:R-:W-:Y:S01]  /*91e0*/  UMOV UR15, 0x3f811111 ;  /* 0x3f811111000f7882 */ /* 0x000fe20000000000 */
[----:B------:R-:W-:-:S02]  /*91f0*/  IMAD.MOV.U32 R20, RZ, RZ, R12 ;  /* 0x000000ffff147224 */ /* 0x000fc400078e000c */
        /* <DEDUP_REMOVED lines=39> */
.L_x_1032:
[----:B------:R-:W-:Y:S05]  /*9470*/  BSYNC.RECONVERGENT B1 ;  /* 0x0000000000017941 */ /* 0x000fea0003800200 */
.L_x_1031:
        /* <DEDUP_REMOVED lines=67> */
.L_x_1034:
[----:B------:R-:W-:Y:S05]  /*98b0*/  BSYNC.RECONVERGENT B1 ;  /* 0x0000000000017941 */ /* 0x000fea0003800200 */
.L_x_1033:
        /* <DEDUP_REMOVED lines=27> */
.L_x_1036:
[----:B------:R-:W-:Y:S01]  /*9a70*/  DMUL R28, RZ, R18 ;  /* 0x00000012ff1c7228 */ /* 0x000fe20000000000 */
[----:B------:R-:W-:-:S10]  /*9a80*/  IMAD.MOV.U32 R2, RZ, RZ, RZ ;  /* 0x000000ffff027224 */ /* 0x000fd400078e00ff */
.L_x_1037:
[----:B------:R-:W-:Y:S05]  /*9a90*/  BSYNC.RECONVERGENT B1 ;  /* 0x0000000000017941 */ /* 0x000fea0003800200 */
.L_x_1035:
        /* <DEDUP_REMOVED lines=12> */
[----:B------:R-:W-:-:S02]  /*9b60*/  ISETP.NE.U32.AND P0, PT, R3, 0x1, PT ;  /* 0x000000010300780c */ /* 0x000fc40003f05070 */
[----:B------:R-:W-:Y:S02]  /*9b70*/  MOV R3, 0x3da8ff83 ;  /* 0x3da8ff8300037802 */ /* 0x000fe40000000f00 */
        /* <DEDUP_REMOVED lines=40> */
[----:B------:R-:W-:Y:S02]  /*9e00*/  IMAD.MOV.U32 R20, RZ, RZ, R8 ;  /* 0x000000ffff147224 */ /* 0x000fe400078e0008 */
[----:B------:R-:W-:-:S07]  /*9e10*/  IMAD.MOV.U32 R15, RZ, RZ, R21 ;  /* 0x000000ffff0f7224 */ /* 0x000fce00078e0015 */
[----:B------:R-:W-:Y:S05]  /*9e20*/  CALL.REL.NOINC `($__internal_5_$__cuda_sm20_dsqrt_rn_f64_mediumpath_v1) ;  /* 0x00000168008c7944 */ /* 0x000fea0003c00000 */
[----:B------:R-:W-:Y:S02]  /*9e30*/  IMAD.MOV.U32 R22, RZ, RZ, R14 ;  /* 0x000000ffff167224 */ /* 0x000fe400078e000e */
[----:B------:R-:W-:-:S07]  /*9e40*/  IMAD.MOV.U32 R23, RZ, RZ, R13 ;  /* 0x000000ffff177224 */ /* 0x000fce00078e000d */
.L_x_1039:
[----:B------:R-:W-:Y:S05]  /*9e50*/  BSYNC.RECONVERGENT B1 ;  /* 0x0000000000017941 */ /* 0x000fea0003800200 */
.L_x_1038:
[----:B------:R-:W-:Y:S01]  /*9e60*/  DADD R2, R22, R2 ;  /* 0x0000000016027229 */ /* 0x000fe20000000002 */
[----:B------:R-:W-:Y:S07]  /*9e70*/  BSSY.RECONVERGENT B1, `(.L_x_1040) ;  /* 0x000000c000017945 */ /* 0x000fee0003800200 */
[----:B------:R-:W-:-:S14]  /*9e80*/  DSETP.NEU.AND P0, PT, R2, RZ, PT ;  /* 0x000000ff0200722a */ /* 0x000fdc0003f0d000 */
[----:B------:R-:W-:Y:S05]  /*9e90*/  @!P0 BRA `(.L_x_1041) ;  /* 0x0000000000208947 */ /* 0x000fea0003800000 */
[----:B------:R-:W-:-:S10]  /*9ea0*/  DADD R12, -RZ, |R2| ;  /* 0x00000000ff0c7229 */ /* 0x000fd40000000502 */
[----:B------:R-:W-:Y:S02]  /*9eb0*/  MOV R14, R12 ;  /* 0x0000000c000e7202 */ /* 0x000fe40000000f00 */
[----:B------:R-:W-:-:S07]  /*9ec0*/  MOV R12, 0x9ee0 ;  /* 0x00009ee0000c7802 */ /* 0x000fce0000000f00 */
[----:B------:R-:W-:Y:S05]  /*9ed0*/  CALL.REL.NOINC `($_ZN3cub18CUB_300001_SM_10006detail6reduce18DeviceReduceKernelINS2_10policy_hubIdjN4cuda3std3__44plusIdEEE10Policy1000EN6thrust24THRUST_300001_SM_1000_NS17counting_iteratorIiNSD_11use_defaultESF_SF_EEjS9_d22ComplexRiemannFunctionEEvT0_PT3_T1_NS0_13GridEvenShareISL_EET2_T4_$__internal_accurate_pow) ;  /* 0x0000016c00147944 */ /* 0x000fea0003c00000 */
[----:B------:R-:W-:-:S04]  /*9ee0*/  ISETP.GE.AND P0, PT, R3, RZ, PT ;  /* 0x000000ff0300720c */ /* 0x000fc80003f06270 */
[----:B------:R-:W-:Y:S02]  /*9ef0*/  FSEL R14, R14, RZ, P0 ;  /* 0x000000ff0e0e7208 */ /* 0x000fe40000000000 */
[----:B------:R-:W-:Y:S01]  /*9f00*/  FSEL R15, R13, -QNAN , P0 ;  /* 0xfff800000d0f7808 */ /* 0x000fe20000000000 */
[----:B------:R-:W-:Y:S06]  /*9f10*/  BRA `(.L_x_1042) ;  /* 0x0000000000047947 */ /* 0x000fec0003800000 */
.L_x_1041:
[----:B------:R-:W-:-:S07]  /*9f20*/  CS2R R14, SRZ ;  /* 0x00000000000e7805 */ /* 0x000fce000001ff00 */
.L_x_1042:
[----:B------:R-:W-:Y:S05]  /*9f30*/  BSYNC.RECONVERGENT B1 ;  /* 0x0000000000017941 */ /* 0x000fea0003800200 */
.L_x_1040:
        /* <DEDUP_REMOVED lines=12> */
.L_x_1045:
[----:B------:R-:W-:-:S11]  /*a000*/  DADD R14, R2, 2.5 ;  /* 0x40040000020e7429 */ /* 0x000fd60000000000 */
.L_x_1044:
[----:B------:R-:W-:Y:S05]  /*a010*/  BSYNC.RECONVERGENT B1 ;  /* 0x0000000000017941 */ /* 0x000fea0003800200 */
.L_x_1043:
        /* <DEDUP_REMOVED lines=29> */
.L_x_1049:
[----:B------:R-:W-:Y:S05]  /*a1f0*/  BSYNC.RECONVERGENT B4 ;  /* 0x0000000000047941 */ /* 0x000fea0003800200 */
.L_x_1048:
[----:B------:R-:W-:Y:S01]  /*a200*/  VIADD R7, R13, 0x1 ;  /* 0x000000010d077836 */ /* 0x000fe20000000000 */
[----:B------:R-:W-:Y:S06]  /*a210*/  BRA `(.L_x_1050) ;  /* 0x0000000000087947 */ /* 0x000fec0003800000 */
.L_x_1047:
[----:B------:R-:W-:Y:S01]  /*a220*/  DMUL R8, RZ, R18 ;  /* 0x00000012ff087228 */ /* 0x000fe20000000000 */
[----:B------:R-:W-:-:S10]  /*a230*/  IMAD.MOV.U32 R7, RZ, RZ, 0x1 ;  /* 0x00000001ff077424 */ /* 0x000fd400078e00ff */
.L_x_1050:
[----:B------:R-:W-:Y:S05]  /*a240*/  BSYNC.RECONVERGENT B1 ;  /* 0x0000000000017941 */ /* 0x000fea0003800200 */
.L_x_1046:
        /* <DEDUP_REMOVED lines=63> */
[----:B------:R-:W-:Y:S01]  /*a640*/  LEA R17, R30, R33, 0x14 ;  /* 0x000000211e117211 */ /* 0x000fe200078ea0ff */
[----:B------:R-:W-:-:S07]  /*a650*/  IMAD.MOV.U32 R16, RZ, RZ, R32 ;  /* 0x000000ffff107224 */ /* 0x000fce00078e0020 */
        /* <DEDUP_REMOVED lines=13> */
.L_x_1052:
[----:B------:R-:W-:Y:S05]  /*a730*/  BSYNC.RECONVERGENT B1 ;  /* 0x0000000000017941 */ /* 0x000fea0003800200 */
.L_x_1051:
        /* <DEDUP_REMOVED lines=32> */
[----:B------:R-:W-:Y:S02]  /*a940*/  IMAD.MOV.U32 R8, RZ, RZ, R40 ;  /* 0x000000ffff087224 */ /* 0x000fe400078e0028 */
[----:B------:R-:W-:-:S07]  /*a950*/  IMAD.MOV.U32 R9, RZ, RZ, R41 ;  /* 0x000000ffff097224 */ /* 0x000fce00078e0029 */
.L_x_1054:
[----:B------:R-:W-:Y:S05]  /*a960*/  BSYNC.RECONVERGENT B1 ;  /* 0x0000000000017941 */ /* 0x000fea0003800200 */
.L_x_1053:
        /* <DEDUP_REMOVED lines=81> */
.L_x_1056:
[----:B------:R-:W-:Y:S05]  /*ae80*/  BSYNC.RECONVERGENT B1 ;  /* 0x0000000000017941 */ /* 0x000fea0003800200 */
.L_x_1055:
[----:B------:R-:W-:Y:S01]  /*ae90*/  BSSY.RECONVERGENT B1, `(.L_x_1057) ;  /* 0x0000043000017945 */ /* 0x000fe20003800200 */
[----:B------:R-:W-:Y:S01]  /*aea0*/  @!P0 IMAD.MOV.U32 R14, RZ, RZ, -0x435 ;  /* 0xfffffbcbff0e8424 */ /* 0x000fe200078e00ff */
[----:B------:R-:W-:Y:S01]  /*aeb0*/  @P1 MOV R2, R15 ;  /* 0x0000000f00021202 */ /* 0x000fe20000000f00 */
        /* <DEDUP_REMOVED lines=64> */
.L_x_1058:
[----:B------:R-:W-:Y:S05]  /*b2c0*/  BSYNC.RECONVERGENT B1 ;  /* 0x0000000000017941 */ /* 0x000fea0003800200 */
.L_x_1057:
        /* <DEDUP_REMOVED lines=27> */
.L_x_1060:
[----:B------:R-:W-:Y:S01]  /*b480*/  DMUL R30, RZ, R18 ;  /* 0x00000012ff1e7228 */ /* 0x000fe20000000000 */
[----:B------:R-:W-:-:S10]  /*b490*/  IMAD.MOV.U32 R2, RZ, RZ, RZ ;  /* 0x000000ffff027224 */ /* 0x000fd400078e00ff */
.L_x_1061:
[----:B------:R-:W-:Y:S05]  /*b4a0*/  BSYNC.RECONVERGENT B1 ;  /* 0x0000000000017941 */ /* 0x000fea0003800200 */
.L_x_1059:
        /* <DEDUP_REMOVED lines=35> */
[----:B------:R-:W-:-:S08]  /*b6e0*/  DMUL R20, R28, R16 ;  /* 0x000000101c147228 */ /* 0x000fd00000000000 */
[----:B------:R-:W-:Y:S01]  /*b6f0*/  FSEL R32, R14, R30, !P0 ;  /* 0x0000001e0e207208 */ /* 0x000fe20004000000 */
[----:B------:R-:W-:Y:S01]  /*b700*/  IMAD.MOV.U32 R14, RZ, RZ, R16 ;  /* 0x000000ffff0e7224 */ /* 0x000fe200078e0010 */
[----:B------:R-:W-:Y:S01]  /*b710*/  FSEL R33, R15, R31, !P0 ;  /* 0x0000001f0f217208 */ /* 0x000fe20004000000 */
[----:B------:R-:W-:Y:S01]  /*b720*/  DFMA R30, R20, -R20, R28 ;  /* 0x80000014141e722b */ /* 0x000fe2000000001c */
[----:B------:R-:W-:Y:S01]  /*b730*/  VIADD R15, R17, 0xfff00000 ;  /* 0xfff00000110f7836 */ /* 0x000fe20000000000 */
[----:B------:R-:W-:-:S03]  /*b740*/  LOP3.LUT P0, RZ, R2, 0x2, RZ, 0xc0, !PT ;  /* 0x0000000202ff7812 */ /* 0x000fc6000780c0ff */
        /* <DEDUP_REMOVED lines=13> */
[----:B------:R-:W-:Y:S05]  /*b820*/  CALL.REL.NOINC `($__internal_5_$__cuda_sm20_dsqrt_rn_f64_mediumpath_v1) ;  /* 0x00000150000c7944 */ /* 0x000fea0003c00000 */
[----:B------:R-:W-:Y:S01]  /*b830*/  IMAD.MOV.U32 R22, RZ, RZ, R14 ;  /* 0x000000ffff167224 */ /* 0x000fe200078e000e */
[----:B------:R-:W-:-:S07]  /*b840*/  MOV R23, R13 ;  /* 0x0000000d00177202 */ /* 0x000fce0000000f00 */
.L_x_1063:
[----:B------:R-:W-:Y:S05]  /*b850*/  BSYNC.RECONVERGENT B1 ;  /* 0x0000000000017941 */ /* 0x000fea0003800200 */
.L_x_1062:
        /* <DEDUP_REMOVED lines=12> */
.L_x_1065:
[----:B------:R-:W-:-:S07]  /*b920*/  CS2R R14, SRZ ;  /* 0x00000000000e7805 */ /* 0x000fce000001ff00 */
.L_x_1066:
[----:B------:R-:W-:Y:S05]  /*b930*/  BSYNC.RECONVERGENT B1 ;  /* 0x0000000000017941 */ /* 0x000fea0003800200 */
.L_x_1064:
        /* <DEDUP_REMOVED lines=12> */
.L_x_1069:
[----:B------:R-:W-:-:S11]  /*ba00*/  DADD R14, R2, 2.5 ;  /* 0x40040000020e7429 */ /* 0x000fd60000000000 */
.L_x_1068:
[----:B------:R-:W-:Y:S05]  /*ba10*/  BSYNC.RECONVERGENT B1 ;  /* 0x0000000000017941 */ /* 0x000fea0003800200 */
.L_x_1067:
        /* <DEDUP_REMOVED lines=29> */
.L_x_1073:
[----:B------:R-:W-:Y:S05]  /*bbf0*/  BSYNC.RECONVERGENT B4 ;  /* 0x0000000000047941 */ /* 0x000fea0003800200 */
.L_x_1072:
[----:B------:R-:W-:Y:S01]  /*bc00*/  VIADD R7, R13, 0x1 ;  /* 0x000000010d077836 */ /* 0x000fe20000000000 */
[----:B------:R-:W-:Y:S06]  /*bc10*/  BRA `(.L_x_1074) ;  /* 0x0000000000087947 */ /* 0x000fec0003800000 */
.L_x_1071:
[----:B------:R-:W-:Y:S01]  /*bc20*/  DMUL R30, RZ, R18 ;  /* 0x00000012ff1e7228 */ /* 0x000fe20000000000 */
[----:B------:R-:W-:-:S10]  /*bc30*/  IMAD.MOV.U32 R7, RZ, RZ, 0x1 ;  /* 0x00000001ff077424 */ /* 0x000fd400078e00ff */
.L_x_1074:
[----:B------:R-:W-:Y:S05]  /*bc40*/  BSYNC.RECONVERGENT B1 ;  /* 0x0000000000017941 */ /* 0x000fea0003800200 */
.L_x_1070:
        /* <DEDUP_REMOVED lines=13> */
[----:B------:R-:W-:Y:S01]  /*bd20*/  MOV R39, 0x3da8ff83 ;  /* 0x3da8ff8300277802 */ /* 0x000fe20000000f00 */
[----:B------:R-:W-:Y:S01]  /*bd30*/  DFMA R32, R4, -R32, 6.75539944105574400000e+15 ;  /* 0x433800000420742b */ /* 0x000fe20000000820 */
[----:B------:R-:W-:Y:S01]  /*bd40*/  BSSY.RECONVERGENT B1, `(.L_x_1075) ;  /* 0x0000040000017945 */ /* 0x000fe20003800200 */
        /* <DEDUP_REMOVED lines=63> */
.L_x_1076:
[----:B------:R-:W-:Y:S05]  /*c140*/  BSYNC.RECONVERGENT B1 ;  /* 0x0000000000017941 */ /* 0x000fea0003800200 */
.L_x_1075:
        /* <DEDUP_REMOVED lines=34> */
.L_x_1078:
[----:B------:R-:W-:Y:S05]  /*c370*/  BSYNC.RECONVERGENT B1 ;  /* 0x0000000000017941 */ /* 0x000fea0003800200 */
.L_x_1077:
        /* <DEDUP_REMOVED lines=36> */
[--C-:B------:R-:W-:Y:S01]  /*c5c0*/  IMAD.MOV.U32 R28, RZ, RZ, R16.reuse ;  /* 0x000000ffff1c7224 */ /* 0x100fe200078e0010 */
[----:B------:R-:W-:Y:S01]  /*c5d0*/  DFMA R20, R14, R18, UR14 ;  /* 0x0000000e0e147e2b */ /* 0x000fe20008000012 */
[----:B------:R-:W-:Y:S01]  /*c5e0*/  UMOV UR14, 0x11122322 ;  /* 0x11122322000e7882 */ /* 0x000fe20000000000 */
[----:B------:R-:W-:Y:S01]  /*c5f0*/  IMAD.MOV.U32 R18, RZ, RZ, R16 ;  /* 0x000000ffff127224 */ /* 0x000fe200078e0010 */
[----:B------:R-:W-:Y:S01]  /*c600*/  UMOV UR15, 0x3f811111 ;  /* 0x3f811111000f7882 */ /* 0x000fe20000000000 */
[----:B------:R-:W-:-:S02]  /*c610*/  IMAD.MOV.U32 R19, RZ, RZ, R17 ;  /* 0x000000ffff137224 */ /* 0x000fc400078e0011 */
[----:B------:R-:W-:Y:S02]  /*c620*/  IMAD.MOV.U32 R16, RZ, RZ, -0x3ff ;  /* 0xfffffc01ff107424 */ /* 0x000fe400078e00ff */
        /* <DEDUP_REMOVED lines=35> */
[----:B------:R-:W-:Y:S02]  /*c860*/  @!P3 LEA R13, R12, 0x3ff00000, 0x14 ;  /* 0x3ff000000c0db811 */ /* 0x000fe400078ea0ff */
[----:B------:R-:W-:-:S06]  /*c870*/  @!P3 MOV R12, RZ ;  /* 0x000000ff000cb202 */ /* 0x000fcc0000000f00 */
[----:B------:R-:W-:-:S11]  /*c880*/  @!P3 DMUL R14, R20, R12 ;  /* 0x0000000c140eb228 */ /* 0x000fd60000000000 */
.L_x_1080:
[----:B------:R-:W-:Y:S05]  /*c890*/  BSYNC.RECONVERGENT B1 ;  /* 0x0000000000017941 */ /* 0x000fea0003800200 */
.L_x_1079:
        /* <DEDUP_REMOVED lines=67> */
.L_x_1082:
[----:B------:R-:W-:Y:S05]  /*ccd0*/  BSYNC.RECONVERGENT B1 ;  /* 0x0000000000017941 */ /* 0x000fea0003800200 */
.L_x_1081:
        /* <DEDUP_REMOVED lines=27> */
.L_x_1084:
[----:B------:R-:W-:Y:S01]  /*ce90*/  DMUL R28, RZ, R18 ;  /* 0x00000012ff1c7228 */ /* 0x000fe20000000000 */
[----:B------:R-:W-:-:S10]  /*cea0*/  MOV R7, RZ ;  /* 0x000000ff00077202 */ /* 0x000fd40000000f00 */
.L_x_1085:
[----:B------:R-:W-:Y:S05]  /*ceb0*/  BSYNC.RECONVERGENT B1 ;  /* 0x0000000000017941 */ /* 0x000fea0003800200 */
.L_x_1083:
        /* <DEDUP_REMOVED lines=37> */
[----:B------:R-:W-:Y:S01]  /*d110*/  DFMA R32, R20, -R20, R30 ;  /* 0x800000141420722b */ /* 0x000fe2000000001e */
[----:B------:R-:W-:Y:S01]  /*d120*/  FSEL R29, R15, R29, !P0 ;  /* 0x0000001d0f1d7208 */ /* 0x000fe20004000000 */
[----:B------:R-:W-:Y:S01]  /*d130*/  VIADD R15, R17, 0xfff00000 ;  /* 0xfff00000110f7836 */ /* 0x000fe20000000000 */
[----:B------:R-:W-:Y:S01]  /*d140*/  LOP3.LUT P0, RZ, R7, 0x2, RZ, 0xc0, !PT ;  /* 0x0000000207ff7812 */ /* 0x000fe2000780c0ff */
[----:B------:R-:W-:-:S03]  /*d150*/  IMAD.MOV.U32 R14, RZ, RZ, R16 ;  /* 0x000000ffff0e7224 */ /* 0x000fc600078e0010 */
        /* <DEDUP_REMOVED lines=13> */
[----:B------:R-:W-:Y:S05]  /*d230*/  CALL.REL.NOINC `($__internal_5_$__cuda_sm20_dsqrt_rn_f64_mediumpath_v1) ;  /* 0x0000013400887944 */ /* 0x000fea0003c00000 */
[----:B------:R-:W-:Y:S02]  /*d240*/  IMAD.MOV.U32 R22, RZ, RZ, R14 ;  /* 0x000000ffff167224 */ /* 0x000fe400078e000e */
[----:B------:R-:W-:-:S07]  /*d250*/  IMAD.MOV.U32 R23, RZ, RZ, R13 ;  /* 0x000000ffff177224 */ /* 0x000fce00078e000d */
.L_x_1087:
[----:B------:R-:W-:Y:S05]  /*d260*/  BSYNC.RECONVERGENT B1 ;  /* 0x0000000000017941 */ /* 0x000fea0003800200 */
.L_x_1086:
        /* <DEDUP_REMOVED lines=12> */
.L_x_1089:
[----:B------:R-:W-:-:S07]  /*d330*/  CS2R R14, SRZ ;  /* 0x00000000000e7805 */ /* 0x000fce000001ff00 */
.L_x_1090:
[----:B------:R-:W-:Y:S05]  /*d340*/  BSYNC.RECONVERGENT B1 ;  /* 0x0000000000017941 */ /* 0x000fea0003800200 */
.L_x_1088:
        /* <DEDUP_REMOVED lines=12> */
.L_x_1093:
[----:B------:R-:W-:-:S11]  /*d410*/  DADD R14, R28, 2.5 ;  /* 0x400400001c0e7429 */ /* 0x000fd60000000000 */
.L_x_1092:
[----:B------:R-:W-:Y:S05]  /*d420*/  BSYNC.RECONVERGENT B1 ;  /* 0x0000000000017941 */ /* 0x000fea0003800200 */
.L_x_1091:
        /* <DEDUP_REMOVED lines=29> */
.L_x_1097:
[----:B------:R-:W-:Y:S05]  /*d600*/  BSYNC.RECONVERGENT B4 ;  /* 0x0000000000047941 */ /* 0x000fea0003800200 */
.L_x_1096:
[----:B------:R-:W-:Y:S01]  /*d610*/  VIADD R7, R13, 0x1 ;  /* 0x000000010d077836 */ /* 0x000fe20000000000 */
[----:B------:R-:W-:Y:S06]  /*d620*/  BRA `(.L_x_1098) ;  /* 0x0000000000087947 */ /* 0x000fec0003800000 */
.L_x_1095:
[----:B------:R-:W-:Y:S01]  /*d630*/  DMUL R34, RZ, R18 ;  /* 0x00000012ff227228 */ /* 0x000fe20000000000 */
[----:B------:R-:W-:-:S10]  /*d640*/  IMAD.MOV.U32 R7, RZ, RZ, 0x1 ;  /* 0x00000001ff077424 */ /* 0x000fd400078e00ff */
.L_x_1098:
[----:B------:R-:W-:Y:S05]  /*d650*/  BSYNC.RECONVERGENT B1 ;  /* 0x0000000000017941 */ /* 0x000fea0003800200 */
.L_x_1094:
        /* <DEDUP_REMOVED lines=17> */
[----:B------:R-:W-:-:S06]  /*d770*/  IMAD.MOV.U32 R30, RZ, RZ, 0x3da8ff83 ;  /* 0x3da8ff83ff1e7424 */ /* 0x000fcc00078e00ff */
        /* <DEDUP_REMOVED lines=27> */
[----:B------:R-:W-:Y:S01]  /*d930*/  FSEL R39, -R30, 0.11223486810922622681, !P1 ;  /* 0x3de5db651e277808 */ /* 0x000fe20004800100 */
[----:B------:R-:W-:Y:S02]  /*d940*/  DMUL R30, R34, R34 ;  /* 0x00000022221e7228 */ /* 0x000fe40000000000 */
[----:B------:R-:W-:Y:S01]  /*d950*/  FSEL R38, R38, -8.06006814911005101289e+34, !P1 ;  /* 0xf9785eba26267808 */ /* 0x000fe20004800000 */
        /* <DEDUP_REMOVED lines=30> */
.L_x_1100:
[----:B------:R-:W-:Y:S05]  /*db40*/  BSYNC.RECONVERGENT B1 ;  /* 0x0000000000017941 */ /* 0x000fea0003800200 */
.L_x_1099:
        /* <DEDUP_REMOVED lines=34> */
.L_x_1102:
[----:B------:R-:W-:Y:S05]  /*dd70*/  BSYNC.RECONVERGENT B1 ;  /* 0x0000000000017941 */ /* 0x000fea0003800200 */
.L_x_1101:
        /* <DEDUP_REMOVED lines=10> */
[----:B------:R-:W-:Y:S01]  /*de20*/  IMAD.MOV.U32 R12, RZ, RZ, 0x652b82fe ;  /* 0x652b82feff0c7424 */ /* 0x000fe200078e00ff */
[----:B------:R-:W-:-:S06]  /*de30*/  MOV R13, 0x3ff71547 ;  /* 0x3ff71547000d7802 */ /* 0x000fcc0000000f00 */
        /* <DEDUP_REMOVED lines=64> */
[----:B------:R-:W-:Y:S01]  /*e240*/  @!P3 LEA R21, R13, R21, 0x14 ;  /* 0x000000150d15b211 */ /* 0x000fe200078ea0ff */
[----:B------:R-:W-:-:S05]  /*e250*/  @!P3 IMAD.IADD R12, R12, 0x1, -R13 ;  /* 0x000000010c0cb824 */ /* 0x000fca00078e0a0d */
[----:B------:R-:W-:Y:S01]  /*e260*/  @!P3 LEA R13, R12, 0x3ff00000, 0x14 ;  /* 0x3ff000000c0db811 */ /* 0x000fe200078ea0ff */
[----:B------:R-:W-:-:S06]  /*e270*/  @!P3 IMAD.MOV.U32 R12, RZ, RZ, RZ ;  /* 0x000000ffff0cb224 */ /* 0x000fcc00078e00ff */
[----:B------:R-:W-:-:S11]  /*e280*/  @!P3 DMUL R14, R20, R12 ;  /* 0x0000000c140eb228 */ /* 0x000fd60000000000 */
.L_x_1104:
[----:B------:R-:W-:Y:S05]  /*e290*/  BSYNC.RECONVERGENT B1 ;  /* 0x0000000000017941 */ /* 0x000fea0003800200 */
.L_x_1103:
        /* <DEDUP_REMOVED lines=67> */
.L_x_1106:
[----:B------:R-:W-:Y:S05]  /*e6d0*/  BSYNC.RECONVERGENT B1 ;  /* 0x0000000000017941 */ /* 0x000fea0003800200 */
.L_x_1105:
        /* <DEDUP_REMOVED lines=23> */
[----:B------:R-:W-:Y:S01]  /*e850*/  IMAD.MOV.U32 R7, RZ, RZ, R13 ;  /* 0x000000ffff077224 */ /* 0x000fe200078e000d */
[----:B------:R-:W-:Y:S01]  /*e860*/  MOV R31, R19 ;  /* 0x00000013001f7202 */ /* 0x000fe20000000f00 */
[----:B------:R-:W-:Y:S01]  /*e870*/  IMAD.MOV.U32 R30, RZ, RZ, R18 ;  /* 0x000000ffff1e7224 */ /* 0x000fe200078e0012 */
[----:B------:R-:W-:Y:S06]  /*e880*/  BRA `(.L_x_1109) ;  /* 0x0000000000087947 */ /* 0x000fec0003800000 */
.L_x_1108:
[----:B------:R-:W-:Y:S01]  /*e890*/  DMUL R30, RZ, R18 ;  /* 0x00000012ff1e7228 */ /* 0x000fe20000000000 */
[----:B------:R-:W-:-:S10]  /*e8a0*/  IMAD.MOV.U32 R7, RZ, RZ, RZ ;  /* 0x000000ffff077224 */ /* 0x000fd400078e00ff */
.L_x_1109:
[----:B------:R-:W-:Y:S05]  /*e8b0*/  BSYNC.RECONVERGENT B1 ;  /* 0x0000000000017941 */ /* 0x000fea0003800200 */
.L_x_1107:
        /* <DEDUP_REMOVED lines=58> */
.L_x_1111:
[----:B------:R-:W-:Y:S05]  /*ec60*/  BSYNC.RECONVERGENT B1 ;  /* 0x0000000000017941 */ /* 0x000fea0003800200 */
.L_x_1110:
        /* <DEDUP_REMOVED lines=12> */
.L_x_1113:
[----:B------:R-:W-:-:S07]  /*ed30*/  CS2R R14, SRZ ;  /* 0x00000000000e7805 */ /* 0x000fce000001ff00 */
.L_x_1114:
[----:B------:R-:W-:Y:S05]  /*ed40*/  BSYNC.RECONVERGENT B1 ;  /* 0x0000000000017941 */ /* 0x000fea0003800200 */
.L_x_1112:
        /* <DEDUP_REMOVED lines=12> */
.L_x_1117:
[----:B------:R-:W-:-:S11]  /*ee10*/  DADD R14, R30, 2.5 ;  /* 0x400400001e0e7429 */ /* 0x000fd60000000000 */
.L_x_1116:
[----:B------:R-:W-:Y:S05]  /*ee20*/  BSYNC.RECONVERGENT B1 ;  /* 0x0000000000017941 */ /* 0x000fea0003800200 */
.L_x_1115:
        /* <DEDUP_REMOVED lines=29> */
.L_x_1121:
[----:B------:R-:W-:Y:S05]  /*f000*/  BSYNC.RECONVERGENT B4 ;  /* 0x0000000000047941 */ /* 0x000fea0003800200 */
.L_x_1120:
[----:B------:R-:W-:Y:S01]  /*f010*/  VIADD R7, R13, 0x1 ;  /* 0x000000010d077836 */ /* 0x000fe20000000000 */
[----:B------:R-:W-:Y:S06]  /*f020*/  BRA `(.L_x_1122) ;  /* 0x0000000000087947 */ /* 0x000fec0003800000 */
.L_x_1119:
[----:B------:R-:W-:Y:S01]  /*f030*/  DMUL R32, RZ, R18 ;  /* 0x00000012ff207228 */ /* 0x000fe20000000000 */
[----:B------:R-:W-:-:S10]  /*f040*/  IMAD.MOV.U32 R7, RZ, RZ, 0x1 ;  /* 0x00000001ff077424 */ /* 0x000fd400078e00ff */
.L_x_1122:
[----:B------:R-:W-:Y:S05]  /*f050*/  BSYNC.RECONVERGENT B1 ;  /* 0x0000000000017941 */ /* 0x000fea0003800200 */
.L_x_1118:
[----:B------:R-:W0:Y:S01]  /*f060*/  LDCU.64 UR6, c[0x4][0x160] ;  /* 0x01002c00ff0677ac */ /* 0x000e220008000a00 */
[----:B------:R-:W-:-:S05]  /*f070*/  IMAD.SHL.U32 R12, R7, 0x40, RZ ;  /* 0x00000040070c7824 */ /* 0x000fca00078e00ff */
[----:B------:R-:W-:-:S04]  /*f080*/  LOP3.LUT R12, R12, 0x40, RZ, 0xc0, !PT ;  /* 0x000000400c0c7812 */ /* 0x000fc800078ec0ff */
[----:B0-----:R-:W-:-:S05]  /*f090*/  IADD3 R42, P0, PT, R12, UR6, RZ ;  /* 0x000000060c2a7c10 */ /* 0x001fca000ff1e0ff */
[----:B------:R-:W-:-:S05]  /*f0a0*/  IMAD.X R43, RZ, RZ, UR7, P0 ;  /* 0x00000007ff2b7e24 */ /* 0x000fca00080e06ff */
[----:B------:R-:W2:Y:S04]  /*f0b0*/  LDG.E.128.CONSTANT R16, desc[UR10][R42.64] ;  /* 0x0000000a2a107981 */ /* 0x000ea8000c1e9d00 */
[----:B------:R-:W3:Y:S04]  /*f0c0*/  LDG.E.128.CONSTANT R20, desc[UR10][R42.64+0x10] ;  /* 0x0000100a2a147981 */ /* 0x000ee8000c1e9d00 */
[----:B------:R0:W5:Y:S01]  /*f0d0*/  LDG.E.128.CONSTANT R12, desc[UR10][R42.64+0x20] ;  /* 0x0000200a2a0c7981 */ /* 0x000162000c1e9d00 */
[----:B------:R-:W-:Y:S01]  /*f0e0*/  IMAD.MOV.U32 R34, RZ, RZ, 0x652b82fe ;  /* 0x652b82feff227424 */ /* 0x000fe200078e00ff */
[----:B------:R-:W-:Y:S01]  /*f0f0*/  LOP3.LUT R36, R7, 0x1, RZ, 0xc0, !PT ;  /* 0x0000000107247812 */ /* 0x000fe200078ec0ff */
[----:B------:R-:W-:Y:S01]  /*f100*/  IMAD.MOV.U32 R35, RZ, RZ, 0x3ff71547 ;  /* 0x3ff71547ff237424 */ /* 0x000fe200078e00ff */
[----:B------:R-:W-:Y:S01]  /*f110*/  MOV R40, 0x20fd8164 ;  /* 0x20fd816400287802 */ /* 0x000fe20000000f00 */
[----:B------:R-:W-:Y:S01]  /*f120*/  IMAD.MOV.U32 R38, RZ, RZ, 0x3da8ff83 ;  /* 0x3da8ff83ff267424 */ /* 0x000fe200078e00ff */
[----:B------:R-:W-:Y:S01]  /*f130*/  ISETP.NE.U32.AND P1, PT, R36, 0x1, PT ;  /* 0x000000012400780c */ /* 0x000fe20003f25070 */
[----:B------:R-:W-:Y:S01]  /*f140*/  DMUL R36, R32, R32 ;  /* 0x0000002020247228 */ /* 0x000fe20000000000 */
[----:B------:R-:W-:Y:S01]  /*f150*/  UMOV UR6, 0xfefa39ef ;  /* 0xfefa39ef00067882 */ /* 0x000fe20000000000 */
[----:B------:R-:W-:Y:S01]  /*f160*/  DFMA R34, R28, -R34, 6.75539944105574400000e+15 ;  /* 0x433800001c22742b */ /* 0x000fe20000000822 */
[----:B------:R-:W-:Y:S01]  /*f170*/  FSEL R41, -R38, 0.11223486810922622681, !P1 ;  /* 0x3de5db6526297808 */ /* 0x000fe20004800100 */
[----:B------:R-:W-:Y:S01]  /*f180*/  UMOV UR7, 0x3fe62e42 ;  /* 0x3fe62e4200077882 */ /* 0x000fe20000000000 */
[----:B------:R-:W-:Y:S01]  /*f190*/  FSEL R40, R40, -8.06006814911005101289e+34, !P1 ;  /* 0xf9785eba28287808 */ /* 0x000fe20004800000 */
[----:B------:R-:W-:Y:S04]  /*f1a0*/  BSSY.RECONVERGENT B1, `(.L_x_1123) ;  /* 0x000003a000017945 */ /* 0x000fe80003800200 */
[----:B------:R-:W-:-:S02]  /*f1b0*/  DADD R38, R34, -6.75539944105574400000e+15 ;  /* 0xc338000022267429 */ /* 0x000fc40000000000 */
[----:B--2---:R-:W-:-:S06]  /*f1c0*/  DFMA R40, R36, R40, R16 ;  /* 0x000000282428722b */ /* 0x004fcc0000000010 */
[----:B------:R-:W-:Y:S01]  /*f1d0*/  DFMA R16, R38, -UR6, -R28 ;  /* 0x8000000626107c2b */ /* 0x000fe2000800081c */
[----:B------:R-:W-:Y:S01]  /*f1e0*/  UMOV UR6, 0x3b39803f ;  /* 0x3b39803f00067882 */ /* 0x000fe20000000000 */
[----:B------:R-:W-:Y:S01]  /*f1f0*/  UMOV UR7, 0x3c7abc9e ;  /* 0x3c7abc9e00077882 */ /* 0x000fe20000000000 */
[----:B------:R-:W-:-:S05]  /*f200*/  DFMA R18, R36, R40, R18 ;  /* 0x000000282412722b */ /* 0x000fca0000000012 */
[----:B------:R-:W-:Y:S01]  /*f210*/  DFMA R16, R38, -UR6, R16 ;  /* 0x8000000626107c2b */ /* 0x000fe20008000010 */
[----:B------:R-:W-:Y:S01]  /*f220*/  UMOV UR6, 0x69ce2bdf ;  /* 0x69ce2bdf00067882 */ /* 0x000fe20000000000 */
[----:B------:R-:W-:Y:S01]  /*f230*/  IMAD.MOV.U32 R38, RZ, RZ, -0x35dec16 ;  /* 0xfca213eaff267424 */ /* 0x000fe200078e00ff */
[----:B------:R-:W-:Y:S01]  /*f240*/  UMOV UR7, 0x3e5ade15 ;  /* 0x3e5ade1500077882 */ /* 0x000fe20000000000 */
[----:B------:R-:W-:Y:S01]  /*f250*/  IMAD.MOV.U32 R39, RZ, RZ, 0x3e928af3 ;  /* 0x3e928af3ff277424 */ /* 0x000fe200078e00ff */
[----:B---3--:R-:W-:-:S05]  /*f260*/  DFMA R18, R36, R18, R20 ;  /* 0x000000122412722b */ /* 0x008fca0000000014 */
[----:B------:R-:W-:Y:S01]  /*f270*/  DFMA R38, R16, UR6, R38 ;  /* 0x0000000610267c2b */ /* 0x000fe20008000026 */
[----:B------:R-:W-:Y:S01]  /*f280*/  UMOV UR6, 0x62401315 ;  /* 0x6240131500067882 */ /* 0x000fe20000000000 */
[----:B------:R-:W-:Y:S01]  /*f290*/  UMOV UR7, 0x3ec71dee ;  /* 0x3ec71dee00077882 */ /* 0x000fe20000000000 */
[----:B------:R-:W-:-:S05]  /*f2a0*/  DFMA R22, R36, R18, R22 ;  /* 0x000000122416722b */ /* 0x000fca0000000016 */
        /* <DEDUP_REMOVED lines=22> */
[----:B------:R-:W-:Y:S02]  /*f410*/  DFMA R40, R16, R38, 1 ;  /* 0x3ff000001028742b */ /* 0x000fe40000000026 */
[----:B------:R-:W-:-:S06]  /*f420*/  DADD R38, -RZ, -R28 ;  /* 0x00000000ff267229 */ /* 0x000fcc000000091c */
[----:B------:R-:W-:-:S04]  /*f430*/  DFMA R16, R16, R40, 1 ;  /* 0x3ff000001010742b */ /* 0x000fc80000000028 */
[----:B------:R-:W-:-:S06]  /*f440*/  FSETP.GEU.AND P0, PT, |R39|, 4.1917929649353027344, PT ;  /* 0x4086232b2700780b */ /* 0x000fcc0003f0e200 */
[----:B------:R-:W-:Y:S02]  /*f450*/  IMAD R19, R34, 0x100000, R17 ;  /* 0x0010000022137824 */ /* 0x000fe400078e0211 */
[----:B------:R-:W-:-:S05]  /*f460*/  IMAD.MOV.U32 R18, RZ, RZ, R16 ;  /* 0x000000ffff127224 */ /* 0x000fca00078e0010 */
[----:B0-----:R-:W-:Y:S05]  /*f470*/  @!P0 BRA `(.L_x_1124) ;  /* 0x0000000000308947 */ /* 0x001fea0003800000 */
        /* <DEDUP_REMOVED lines=12> */
.L_x_1124:
[----:B------:R-:W-:Y:S05]  /*f540*/  BSYNC.RECONVERGENT B1 ;  /* 0x0000000000017941 */ /* 0x000fea0003800200 */
.L_x_1123:
        /* <DEDUP_REMOVED lines=32> */
[----:B------:R-:W-:Y:S05]  /*f750*/  CALL.REL.NOINC `($__internal_4_$__cuda_sm20_div_rn_f64_full) ;  /* 0x0000010800c47944 */ /* 0x000fea0003c00000 */
[----:B------:R-:W-:Y:S02]  /*f760*/  IMAD.MOV.U32 R28, RZ, RZ, R40 ;  /* 0x000000ffff1c7224 */ /* 0x000fe400078e0028 */
[----:B------:R-:W-:-:S07]  /*f770*/  IMAD.MOV.U32 R29, RZ, RZ, R41 ;  /* 0x000000ffff1d7224 */ /* 0x000fce00078e0029 */
.L_x_1126:
[----:B------:R-:W-:Y:S05]  /*f780*/  BSYNC.RECONVERGENT B1 ;  /* 0x0000000000017941 */ /* 0x000fea0003800200 */
.L_x_1125:
        /* <DEDUP_REMOVED lines=36> */
[C---:B------:R-:W-:Y:S01]  /*f9d0*/  DFMA R20, R14.reuse, R18, UR14 ;  /* 0x0000000e0e147e2b */ /* 0x040fe20008000012 */
[----:B------:R-:W-:Y:S01]  /*f9e0*/  UMOV UR14, 0x11122322 ;  /* 0x11122322000e7882 */ /* 0x000fe20000000000 */
[----:B------:R-:W-:Y:S01]  /*f9f0*/  IMAD.MOV.U32 R18, RZ, RZ, R16 ;  /* 0x000000ffff127224 */ /* 0x000fe200078e0010 */
[----:B------:R-:W-:Y:S01]  /*fa00*/  UMOV UR15, 0x3f811111 ;  /* 0x3f811111000f7882 */ /* 0x000fe20000000000 */
[----:B------:R-:W-:Y:S02]  /*fa10*/  IMAD.MOV.U32 R19, RZ, RZ, R17 ;  /* 0x000000ffff137224 */ /* 0x000fe400078e0011 */
        /* <DEDUP_REMOVED lines=10> */
[----:B------:R-:W-:Y:S01]  /*fac0*/  DFMA R20, R14, R20, UR14 ;  /* 0x0000000e0e147e2b */ /* 0x000fe20008000014 */
[----:B------:R-:W-:Y:S01]  /*fad0*/  VIADD R22, R17, 0xffffffff ;  /* 0xffffffff11167836 */ /* 0x000fe20000000000 */
[----:B------:R-:W-:Y:S01]  /*fae0*/  UMOV UR14, 0xb ;  /* 0x0000000b000e7882 */ /* 0x000fe20000000000 */
[----:B------:R-:W-:-:S03]  /*faf0*/  UMOV UR15, 0x3fe00000 ;  /* 0x3fe00000000f7882 */ /* 0x000fc60000000000 */
[----:B------:R-:W-:Y:S02]  /*fb00*/  ISETP.GE.U32.AND P1, PT, R22, 0x7fefffff, PT ;  /* 0x7fefffff1600780c */ /* 0x000fe40003f26070 */
        /* <DEDUP_REMOVED lines=24> */
.L_x_1128:
[----:B------:R-:W-:Y:S05]  /*fc90*/  BSYNC.RECONVERGENT B1 ;  /* 0x0000000000017941 */ /* 0x000fea0003800200 */
.L_x_1127:
        /* <DEDUP_REMOVED lines=67> */
.L_x_1130:
[----:B------:R-:W-:Y:S05]  /*100d0*/  BSYNC.RECONVERGENT B1 ;  /* 0x0000000000017941 */ /* 0x000fea0003800200 */
.L_x_1129:
        /* <DEDUP_REMOVED lines=27> */
.L_x_1132:
[----:B------:R-:W-:Y:S01]  /*10290*/  DMUL R34, RZ, R18 ;  /* 0x00000012ff227228 */ /* 0x000fe20000000000 */
[----:B------:R-:W-:-:S10]  /*102a0*/  IMAD.MOV.U32 R30, RZ, RZ, RZ ;  /* 0x000000ffff1e7224 */ /* 0x000fd400078e00ff */
.L_x_1133:
[----:B------:R-:W-:Y:S05]  /*102b0*/  BSYNC.RECONVERGENT B1 ;  /* 0x0000000000017941 */ /* 0x000fea0003800200 */
.L_x_1131:
        /* <DEDUP_REMOVED lines=47> */
[----:B------:R-:W-:Y:S01]  /*105b0*/  MOV R14, R20 ;  /* 0x00000014000e7202 */ /* 0x000fe20000000f00 */
[----:B------:R-:W-:Y:S01]  /*105c0*/  IMAD.MOV.U32 R20, RZ, RZ, R12 ;  /* 0x000000ffff147224 */ /* 0x000fe200078e000c */
[----:B------:R-:W-:Y:S01]  /*105d0*/  MOV R12, 0x10640 ;  /* 0x00010640000c7802 */ /* 0x000fe20000000f00 */
[----:B------:R-:W-:Y:S02]  /*105e0*/  IMAD.MOV.U32 R22, RZ, RZ, R32 ;  /* 0x000000ffff167224 */ /* 0x000fe400078e0020 */
[----:B------:R-:W-:Y:S02]  /*105f0*/  IMAD.MOV.U32 R19, RZ, RZ, R33 ;  /* 0x000000ffff137224 */ /* 0x000fe400078e0021 */
[----:B------:R-:W-:Y:S02]  /*10600*/  IMAD.MOV.U32 R18, RZ, RZ, R34 ;  /* 0x000000ffff127224 */ /* 0x000fe400078e0022 */
[----:B------:R-:W-:Y:S02]  /*10610*/  IMAD.MOV.U32 R17, RZ, RZ, R35 ;  /* 0x000000ffff117224 */ /* 0x000fe400078e0023 */
[----:B------:R-:W-:-:S07]  /*10620*/  IMAD.MOV.U32 R13, RZ, RZ, R21 ;  /* 0x000000ffff0d7224 */ /* 0x000fce00078e0015 */
[----:B------:R-:W-:Y:S05]  /*10630*/  CALL.REL.NOINC `($__internal_5_$__cuda_sm20_dsqrt_rn_f64_mediumpath_v1) ;  /* 0x0000010000887944 */ /* 0x000fea0003c00000 */
[----:B------:R-:W-:Y:S02]  /*10640*/  IMAD.MOV.U32 R22, RZ, RZ, R14 ;  /* 0x000000ffff167224 */ /* 0x000fe400078e000e */
[----:B------:R-:W-:-:S07]  /*10650*/  IMAD.MOV.U32 R23, RZ, RZ, R13 ;  /* 0x000000ffff177224 */ /* 0x000fce00078e000d */
.L_x_1135:
[----:B------:R-:W-:Y:S05]  /*10660*/  BSYNC.RECONVERGENT B1 ;  /* 0x0000000000017941 */ /* 0x000fea0003800200 */
.L_x_1134:
        /* <DEDUP_REMOVED lines=12> */
.L_x_1137:
[----:B------:R-:W-:-:S07]  /*10730*/  CS2R R14, SRZ ;  /* 0x00000000000e7805 */ /* 0x000fce000001ff00 */
.L_x_1138:
[----:B------:R-:W-:Y:S05]  /*10740*/  BSYNC.RECONVERGENT B1 ;  /* 0x0000000000017941 */ /* 0x000fea0003800200 */
.L_x_1136:
        /* <DEDUP_REMOVED lines=12> */
.L_x_1141:
[----:B------:R-:W-:-:S11]  /*10810*/  DADD R14, R30, 2.5 ;  /* 0x400400001e0e7429 */ /* 0x000fd60000000000 */
.L_x_1140:
[----:B------:R-:W-:Y:S05]  /*10820*/  BSYNC.RECONVERGENT B1 ;  /* 0x0000000000017941 */ /* 0x000fea0003800200 */
.L_x_1139:
        /* <DEDUP_REMOVED lines=29> */
.L_x_1145:
[----:B------:R-:W-:Y:S05]  /*10a00*/  BSYNC.RECONVERGENT B4 ;  /* 0x0000000000047941 */ /* 0x000fea0003800200 */
.L_x_1144:
[----:B------:R-:W-:Y:S01]  /*10a10*/  VIADD R38, R13, 0x1 ;  /* 0x000000010d267836 */ /* 0x000fe20000000000 */
[----:B------:R-:W-:Y:S06]  /*10a20*/  BRA `(.L_x_1146) ;  /* 0x0000000000087947 */ /* 0x000fec0003800000 */
.L_x_1143:
[----:B------:R-:W-:Y:S01]  /*10a30*/  DMUL R32, RZ, R18 ;  /* 0x00000012ff207228 */ /* 0x000fe20000000000 */
[----:B------:R-:W-:-:S10]  /*10a40*/  IMAD.MOV.U32 R38, RZ, RZ, 0x1 ;  /* 0x00000001ff267424 */ /* 0x000fd400078e00ff */
.L_x_1146:
[----:B------:R-:W-:Y:S05]  /*10a50*/  BSYNC.RECONVERGENT B1 ;  /* 0x0000000000017941 */ /* 0x000fea0003800200 */
.L_x_1142:
        /* <DEDUP_REMOVED lines=9> */
[----:B------:R-:W-:Y:S01]  /*10af0*/  MOV R35, 0x3ff71547 ;  /* 0x3ff7154700237802 */ /* 0x000fe20000000f00 */
[----:B------:R-:W-:Y:S01]  /*10b00*/  IMAD.MOV.U32 R42, RZ, RZ, 0x20fd8164 ;  /* 0x20fd8164ff2a7424 */ /* 0x000fe200078e00ff */
[----:B------:R-:W-:Y:S01]  /*10b10*/  LOP3.LUT R36, R38, 0x1, RZ, 0xc0, !PT ;  /* 0x0000000126247812 */ /* 0x000fe200078ec0ff */
[----:B------:R-:W-:Y:S01]  /*10b20*/  IMAD.MOV.U32 R39, RZ, RZ, 0x3da8ff83 ;  /* 0x3da8ff83ff277424 */ /* 0x000fe200078e00ff */
[----:B------:R-:W-:Y:S01]  /*10b30*/  UMOV UR6, 0xfefa39ef ;  /* 0xfefa39ef00067882 */ /* 0x000fe20000000000 */
[----:B------:R-:W-:Y:S01]  /*10b40*/  UMOV UR7, 0x3fe62e42 ;  /* 0x3fe62e4200077882 */ /* 0x000fe20000000000 */
[----:B------:R-:W-:Y:S01]  /*10b50*/  DFMA R34, R6, -R34, 6.75539944105574400000e+15 ;  /* 0x433800000622742b */ /* 0x000fe20000000822 */
[----:B------:R-:W-:Y:S01]  /*10b60*/  ISETP.NE.U32.AND P1, PT, R36, 0x1, PT ;  /* 0x000000012400780c */ /* 0x000fe20003f25070 */
[----:B------:R-:W-:Y:S01]  /*10b70*/  DMUL R36, R32, R32 ;  /* 0x0000002020247228 */ /* 0x000fe20000000000 */
[----:B------:R-:W-:Y:S02]  /*10b80*/  BSSY.RECONVERGENT B1, `(.L_x_1147) ;  /* 0x000003c000017945 */ /* 0x000fe40003800200 */
[----:B------:R-:W-:-:S02]  /*10b90*/  FSEL R42, R42, -8.06006814911005101289e+34, !P1 ;  /* 0xf9785eba2a2a7808 */ /* 0x000fc40004800000 */
[----:B------:R-:W-:Y:S01]  /*10ba0*/  FSEL R43, -R39, 0.11223486810922622681, !P1 ;  /* 0x3de5db65272b7808 */ /* 0x000fe20004800100 */
[----:B------:R-:W-:-:S05]  /*10bb0*/  DADD R40, R34, -6.75539944105574400000e+15 ;  /* 0xc338000022287429 */ /* 0x000fca0000000000 */
[----:B--2---:R-:W-:-:S03]  /*10bc0*/  DFMA R42, R36, R42, R16 ;  /* 0x0000002a242a722b */ /* 0x004fc60000000010 */
[----:B------:R-:W-:Y:S01]  /*10bd0*/  DFMA R16, R40, -UR6, -R6 ;  /* 0x8000000628107c2b */ /* 0x000fe20008000806 */
[----:B------:R-:W-:Y:S01]  /*10be0*/  UMOV UR6, 0x3b39803f ;  /* 0x3b39803f00067882 */ /* 0x000fe20000000000 */
[----:B------:R-:W-:-:S03]  /*10bf0*/  UMOV UR7, 0x3c7abc9e ;  /* 0x3c7abc9e00077882 */ /* 0x000fc60000000000 */
[----:B------:R-:W-:-:S03]  /*10c00*/  DFMA R18, R36, R42, R18 ;  /* 0x0000002a2412722b */ /* 0x000fc60000000012 */
        /* <DEDUP_REMOVED lines=51> */
.L_x_1148:
[----:B------:R-:W-:Y:S05]  /*10f40*/  BSYNC.RECONVERGENT B1 ;  /* 0x0000000000017941 */ /* 0x000fea0003800200 */
.L_x_1147:
        /* <DEDUP_REMOVED lines=33> */
.L_x_1150:
[----:B------:R-:W-:Y:S05]  /*11160*/  BSYNC.RECONVERGENT B1 ;  /* 0x0000000000017941 */ /* 0x000fea0003800200 */
.L_x_1149:
[----:B------:R-:W0:Y:S01]  /*11170*/  LDCU.64 UR6, c[0x0][0x3c8] ;  /* 0x00007900ff0677ac */ /* 0x000e220008000a00 */
[----:B------:R-:W1:Y:S01]  /*11180*/  LDCU UR5, c[0x0][0x3ac] ;  /* 0x00007580ff0577ac */ /* 0x000e620008000800 */
[----:B0-----:R-:W-:Y:S01]  /*11190*/  DMUL R24, R24, UR6 ;  /* 0x0000000618187c28 */ /* 0x001fe20008000000 */
[----:B-1----:R-:W-:-:S07]  /*111a0*/  UIMAD UR13, UR5, 0x1400, URZ ;  /* 0x00001400050d78a4 */ /* 0x002fce000f8e02ff */
[----:B------:R-:W-:-:S08]  /*111b0*/  DFMA R24, R26, UR6, R24 ;  /* 0x000000061a187c2b */ /* 0x000fd00008000018 */
[----:B------:R-:W-:-:S08]  /*111c0*/  DFMA R24, R10, UR6, R24 ;  /* 0x000000060a187c2b */ /* 0x000fd00008000018 */
[----:B------:R-:W-:-:S08]  /*111d0*/  DFMA R24, R8, UR6, R24 ;  /* 0x0000000608187c2b */ /* 0x000fd00008000018 */
[----:B------:R-:W-:-:S08]  /*111e0*/  DFMA R24, R4, UR6, R24 ;  /* 0x0000000604187c2b */ /* 0x000fd00008000018 */
[----:B------:R-:W-:Y:S01]  /*111f0*/  DFMA R24, R2, UR6, R24 ;  /* 0x0000000602187c2b */ /* 0x000fe20008000018 */
[----:B------:R-:W-:-:S05]  /*11200*/  IMAD.U32 R2, RZ, RZ, UR13 ;  /* 0x0000000dff027e24 */ /* 0x000fca000f8e00ff */
[----:B------:R-:W-:Y:S02]  /*11210*/  ISETP.LE.U32.AND P0, PT, R2, UR4, PT ;  /* 0x0000000402007c0c */ /* 0x000fe4000bf03070 */
[----:B------:R-:W-:-:S08]  /*11220*/  DFMA R24, R28, UR6, R24 ;  /* 0x000000061c187c2b */ /* 0x000fd00008000018 */
[----:B------:R-:W-:-:S03]  /*11230*/  DFMA R24, R40, UR6, R24 ;  /* 0x0000000628187c2b */ /* 0x000fc60008000018 */
[----:B------:R-:W-:Y:S08]  /*11240*/  @!P0 BRA `(.L_x_1151) ;  /* 0x000000e800b88947 */ /* 0x000ff00003800000 */
[----:B------:R-:W0:Y:S01]  /*11250*/  LDCU UR8, c[0x0][0x3a8] ;  /* 0x00007500ff0877ac */ /* 0x000e220008000800 */
[----:B------:R-:W-:Y:S01]  /*11260*/  MOV R9, UR13 ;  /* 0x0000000d00097c02 */ /* 0x000fe20008000f00 */
[----:B------:R-:W1:Y:S01]  /*11270*/  LDCU UR19, c[0x0][0x380] ;  /* 0x00007000ff1377ac */ /* 0x000e620008000800 */
[----:B------:R-:W-:Y:S01]  /*11280*/  UIMAD UR5, UR5, 0x1400, UR12 ;  /* 0x00001400050578a4 */ /* 0x000fe2000f8e020c */
[----:B------:R-:W2:Y:S01]  /*11290*/  LDCU.64 UR14, c[0x0][0x3c8] ;  /* 0x00007900ff0e77ac */ /* 0x000ea20008000a00 */
[----:B------:R-:W3:Y:S01]  /*112a0*/  LDCU.64 UR16, c[0x4][0x160] ;  /* 0x01002c00ff1077ac */ /* 0x000ee20008000a00 */
[----:B0-----:R-:W-:Y:S01]  /*112b0*/  UIADD3 UR18, UPT, UPT, UR8, -0x1400, URZ ;  /* 0xffffec0008127890 */ /* 0x001fe2000fffe0ff */
[----:B------:R-:W0:Y:S01]  /*112c0*/  LDCU.64 UR6, c[0x0][0x3a8] ;  /* 0x00007500ff0677ac */ /* 0x000e220008000a00 */
[----:B-1----:R-:W-:Y:S02]  /*112d0*/  VIADD R8, R0, UR19 ;  /* 0x0000001300087c36 */ /* 0x002fe40008000000 */
[----:B------:R-:W-:-:S03]  /*112e0*/  UISETP.GT.U32.AND UP0, UPT, UR5, UR18, UPT ;  /* 0x000000120500728c */ /* 0x000fc6000bf04070 */
[----:B------:R-:W-:-:S06]  /*112f0*/  IADD3 R9, PT, PT, R8, UR12, R9 ;  /* 0x0000000c08097c10 */ /* 0x000fcc000fffe009 */
[----:B--23--:R-:W-:Y:S05]  /*11300*/  BRA.U UP0, `(.L_x_1152) ;  /* 0x000000cd00f47547 */ /* 0x00cfea000b800000 */
.L_x_1342:
[----:B------:R-:W1:Y:S01]  /*11310*/  LDC.64 R6, c[0x0][0x3c0] ;  /* 0x0000f000ff067b82 */ /* 0x000e620000000a00 */
[----:B------:R-:W-:Y:S01]  /*11320*/  VIADD R10, R8, UR5 ;  /* 0x00000005080a7c36 */ /* 0x000fe20008000000 */
[----:B------:R-:W-:Y:S01]  /*11330*/  UMOV UR12, 0xfefa39ef ;  /* 0xfefa39ef000c7882 */ /* 0x000fe20000000000 */
[----:B------:R-:W-:Y:S01]  /*11340*/  UMOV UR13, 0x3fe62e42 ;  /* 0x3fe62e42000d7882 */ /* 0x000fe20000000000 */
[----:B------:R-:W-:Y:S01]  /*11350*/  UMOV UR18, 0x3b39803f ;  /* 0x3b39803f00127882 */ /* 0x000fe20000000000 */
[----:B------:R-:W1:Y:S01]  /*11360*/  I2F.F64 R2, R10 ;  /* 0x0000000a00027312 */ /* 0x000e620000201c00 */
[----:B------:R-:W-:Y:S01]  /*11370*/  UMOV UR19, 0x3c7abc9e ;  /* 0x3c7abc9e00137882 */ /* 0x000fe20000000000 */
[----:B------:R-:W-:Y:S01]  /*11380*/  BSSY.RECONVERGENT B1, `(.L_x_1153) ;  /* 0x0000044000017945 */ /* 0x000fe20003800200 */
[----:B------:R-:W1:Y:S02]  /*11390*/  LDC.64 R4, c[0x0][0x3c8] ;  /* 0x0000f200ff047b82 */ /* 0x000e640000000a00 */
[----:B-1----:R-:W-:Y:S01]  /*113a0*/  DFMA R2, R2, R4, R6 ;  /* 0x000000040202722b */ /* 0x002fe20000000006 */
        /* <DEDUP_REMOVED lines=44> */
[----:B------:R-:W-:Y:S01]  /*11670*/  DFMA R18, R12, R6, 1 ;  /* 0x3ff000000c12742b */ /* 0x000fe20000000006 */
[----:B------:R-:W-:Y:S02]  /*11680*/  VIADD R6, R11, 0xffffffff ;  /* 0xffffffff0b067836 */ /* 0x000fe40000000000 */
[----:B------:R-:W-:Y:S02]  /*11690*/  IMAD.MOV.U32 R13, RZ, RZ, R16 ;  /* 0x000000ffff0d7224 */ /* 0x000fe400078e0010 */
[----:B------:R-:W-:Y:S01]  /*116a0*/  IMAD.MOV.U32 R12, RZ, RZ, -0x3ff ;  /* 0xfffffc01ff0c7424 */ /* 0x000fe200078e00ff */
        /* <DEDUP_REMOVED lines=11> */
[----:B------:R-:W-:-:S04]  /*11760*/  @!P1 SHF.R.S32.HI R5, RZ, 0x1, R5 ;  /* 0x00000001ff059819 */ /* 0x000fc80000011405 */
[----:B------:R-:W-:Y:S01]  /*11770*/  @!P1 IADD3 R4, PT, PT, R4, -R5, RZ ;  /* 0x8000000504049210 */ /* 0x000fe20007ffe0ff */
[----:B------:R-:W-:-:S03]  /*11780*/  @!P1 IMAD R5, R5, 0x100000, R19 ;  /* 0x0010000005059824 */ /* 0x000fc600078e0213 */
[----:B------:R-:W-:Y:S01]  /*11790*/  @!P1 LEA R17, R4, 0x3ff00000, 0x14 ;  /* 0x3ff0000004119811 */ /* 0x000fe200078ea0ff */
[----:B------:R-:W-:-:S06]  /*117a0*/  @!P1 IMAD.MOV.U32 R4, RZ, RZ, R18 ;  /* 0x000000ffff049224 */ /* 0x000fcc00078e0012 */
[----:B------:R-:W-:-:S11]  /*117b0*/  @!P1 DMUL R6, R4, R16 ;  /* 0x0000001004069228 */ /* 0x000fd60000000000 */
.L_x_1154:
[----:B0-----:R-:W-:Y:S05]  /*117c0*/  BSYNC.RECONVERGENT B1 ;  /* 0x0000000000017941 */ /* 0x001fea0003800200 */
.L_x_1153:
        /* <DEDUP_REMOVED lines=67> */
.L_x_1156:
[----:B------:R-:W-:Y:S01]  /*11c00*/  IMAD.MOV.U32 R4, RZ, RZ, 0x0 ;  /* 0x00000000ff047424 */ /* 0x000fe200078e00ff */
[----:B------:R-:W-:Y:S01]  /*11c10*/  LOP3.LUT P0, RZ, R15, 0x7fffffff, RZ, 0xc0, !PT ;  /* 0x7fffffff0fff7812 */ /* 0x000fe2000780c0ff */
[----:B------:R-:W-:-:S06]  /*11c20*/  IMAD.MOV.U32 R5, RZ, RZ, 0x7ff00000 ;  /* 0x7ff00000ff057424 */ /* 0x000fcc00078e00ff */
[----:B------:R-:W-:-:S10]  /*11c30*/  DFMA R4, R14, R4, +INF ;  /* 0x7ff000000e04742b */ /* 0x000fd40000000004 */
[----:B------:R-:W-:Y:S02]  /*11c40*/  FSEL R4, R4, RZ, P0 ;  /* 0x000000ff04047208 */ /* 0x000fe40000000000 */
[----:B------:R-:W-:-:S07]  /*11c50*/  FSEL R5, R5, -QNAN , P0 ;  /* 0xfff0000005057808 */ /* 0x000fce0000000000 */
.L_x_1157:
[----:B------:R-:W-:Y:S05]  /*11c60*/  BSYNC.RECONVERGENT B1 ;  /* 0x0000000000017941 */ /* 0x000fea0003800200 */
.L_x_1155:
        /* <DEDUP_REMOVED lines=28> */
.L_x_1159:
[----:B------:R-:W-:Y:S05]  /*11e30*/  BSYNC.RECONVERGENT B1 ;  /* 0x0000000000017941 */ /* 0x000fea0003800200 */
.L_x_1158:
        /* <DEDUP_REMOVED lines=55> */
.L_x_1161:
[----:B------:R-:W-:Y:S05]  /*121b0*/  BSYNC.RECONVERGENT B1 ;  /* 0x0000000000017941 */ /* 0x000fea0003800200 */
.L_x_1160:
        /* <DEDUP_REMOVED lines=12> */
.L_x_1163:
[----:B------:R-:W-:Y:S05]  /*12280*/  BSYNC.RECONVERGENT B1 ;  /* 0x0000000000017941 */ /* 0x000fea0003800200 */
.L_x_1162:
        /* <DEDUP_REMOVED lines=15> */
.L_x_1165:
[----:B------:R-:W-:Y:S05]  /*12380*/  BSYNC.RECONVERGENT B1 ;  /* 0x0000000000017941 */ /* 0x000fea0003800200 */
.L_x_1164:
        /* <DEDUP_REMOVED lines=27> */
.L_x_1169:
[----:B------:R-:W-:Y:S05]  /*12540*/  BSYNC.RECONVERGENT B4 ;  /* 0x0000000000047941 */ /* 0x000fea0003800200 */
.L_x_1168:
[----:B------:R-:W-:-:S07]  /*12550*/  VIADD R11, R13, 0x1 ;  /* 0x000000010d0b7836 */ /* 0x000fce0000000000 */
.L_x_1167:
[----:B------:R-:W-:Y:S05]  /*12560*/  BSYNC.RECONVERGENT B1 ;  /* 0x0000000000017941 */ /* 0x000fea0003800200 */
.L_x_1166:
[----:B------:R-:W-:-:S05]  /*12570*/  IMAD.SHL.U32 R12, R11, 0x40, RZ ;  /* 0x000000400b0c7824 */ /* 0x000fca00078e00ff */
[----:B------:R-:W-:-:S04]  /*12580*/  LOP3.LUT R12, R12, 0x40, RZ, 0xc0, !PT ;  /* 0x000000400c0c7812 */ /* 0x000fc800078ec0ff */
[----:B------:R-:W-:-:S05]  /*12590*/  IADD3 R26, P0, PT, R12, UR16, RZ ;  /* 0x000000100c1a7c10 */ /* 0x000fca000ff1e0ff */
[----:B------:R-:W-:-:S05]  /*125a0*/  IMAD.X R27, RZ, RZ, UR17, P0 ;  /* 0x00000011ff1b7e24 */ /* 0x000fca00080e06ff */
[----:B------:R-:W2:Y:S04]  /*125b0*/  LDG.E.128.CONSTANT R16, desc[UR10][R26.64] ;  /* 0x0000000a1a107981 */ /* 0x000ea8000c1e9d00 */
[----:B------:R-:W3:Y:S01]  /*125c0*/  LDG.E.128.CONSTANT R20, desc[UR10][R26.64+0x10] ;  /* 0x0000100a1a147981 */ /* 0x000ee2000c1e9d00 */
[----:B------:R-:W-:Y:S01]  /*125d0*/  IMAD.MOV.U32 R28, RZ, RZ, 0x652b82fe ;  /* 0x652b82feff1c7424 */ /* 0x000fe200078e00ff */
[----:B------:R-:W-:Y:S01]  /*125e0*/  MOV R29, 0x3ff71547 ;  /* 0x3ff71547001d7802 */ /* 0x000fe20000000f00 */
        /* <DEDUP_REMOVED lines=70> */
.L_x_1171:
[----:B------:R-:W-:Y:S05]  /*12a50*/  BSYNC.RECONVERGENT B1 ;  /* 0x0000000000017941 */ /* 0x000fea0003800200 */
.L_x_1170:
        /* <DEDUP_REMOVED lines=32> */
[----:B------:R-:W-:Y:S01]  /*12c60*/  IMAD.MOV.U32 R2, RZ, RZ, R40 ;  /* 0x000000ffff027224 */ /* 0x000fe200078e0028 */
[----:B------:R-:W-:-:S07]  /*12c70*/  MOV R3, R41 ;  /* 0x0000002900037202 */ /* 0x000fce0000000f00 */
.L_x_1173:
[----:B------:R-:W-:Y:S05]  /*12c80*/  BSYNC.RECONVERGENT B1 ;  /* 0x0000000000017941 */ /* 0x000fea0003800200 */
.L_x_1172:
        /* <DEDUP_REMOVED lines=41> */
[----:B------:R-:W-:Y:S01]  /*12f20*/  IMAD.MOV.U32 R22, RZ, RZ, R14 ;  /* 0x000000ffff167224 */ /* 0x000fe200078e000e */
[----:B------:R-:W-:Y:S02]  /*12f30*/  MOV R14, 0xfffffc01 ;  /* 0xfffffc01000e7802 */ /* 0x000fe40000000f00 */
        /* <DEDUP_REMOVED lines=38> */
.L_x_1175:
[----:B------:R-:W-:Y:S05]  /*131a0*/  BSYNC.RECONVERGENT B1 ;  /* 0x0000000000017941 */ /* 0x000fea0003800200 */
.L_x_1174:
        /* <DEDUP_REMOVED lines=67> */
.L_x_1177:
[----:B------:R-:W-:Y:S05]  /*135e0*/  BSYNC.RECONVERGENT B1 ;  /* 0x0000000000017941 */ /* 0x000fea0003800200 */
.L_x_1176:
        /* <DEDUP_REMOVED lines=22> */
[----:B------:R-:W-:Y:S05]  /*13750*/  CALL.REL.NOINC `($_ZN3cub18CUB_300001_SM_10006detail6reduce18DeviceReduceKernelINS2_10policy_hubIdjN4cuda3std3__44plusIdEEE10Policy1000EN6thrust24THRUST_300001_SM_1000_NS17counting_iteratorIiNSD_11use_defaultESF_SF_EEjS9_d22ComplexRiemannFunctionEEvT0_PT3_T1_NS0_13GridEvenShareISL_EET2_T4_$__internal_trig_reduction_slowpathd) ;  /* 0x000000dc009c7944 */ /* 0x000fea0003c00000 */
[----:B------:R-:W-:Y:S02]  /*13760*/  IMAD.MOV.U32 R6, RZ, RZ, R13 ;  /* 0x000000ffff067224 */ /* 0x000fe400078e000d */
[----:B------:R-:W-:Y:S02]  /*13770*/  IMAD.MOV.U32 R28, RZ, RZ, R18 ;  /* 0x000000ffff1c7224 */ /* 0x000fe400078e0012 */
[----:B------:R-:W-:Y:S01]  /*13780*/  IMAD.MOV.U32 R29, RZ, RZ, R19 ;  /* 0x000000ffff1d7224 */ /* 0x000fe200078e0013 */
[----:B------:R-:W-:Y:S06]  /*13790*/  BRA `(.L_x_1180) ;  /* 0x0000000000087947 */ /* 0x000fec0003800000 */
.L_x_1179:
[----:B------:R-:W-:Y:S01]  /*137a0*/  DMUL R28, RZ, R18 ;  /* 0x00000012ff1c7228 */ /* 0x000fe20000000000 */
[----:B------:R-:W-:-:S10]  /*137b0*/  IMAD.MOV.U32 R6, RZ, RZ, RZ ;  /* 0x000000ffff067224 */ /* 0x000fd400078e00ff */
.L_x_1180:
[----:B------:R-:W-:Y:S05]  /*137c0*/  BSYNC.RECONVERGENT B1 ;  /* 0x0000000000017941 */ /* 0x000fea0003800200 */
.L_x_1178:
        /* <DEDUP_REMOVED lines=57> */
.L_x_1182:
[----:B------:R-:W-:Y:S05]  /*13b60*/  BSYNC.RECONVERGENT B1 ;  /* 0x0000000000017941 */ /* 0x000fea0003800200 */
.L_x_1181:
        /* <DEDUP_REMOVED lines=12> */
.L_x_1184:
[----:B------:R-:W-:-:S07]  /*13c30*/  CS2R R14, SRZ ;  /* 0x00000000000e7805 */ /* 0x000fce000001ff00 */
.L_x_1185:
[----:B------:R-:W-:Y:S05]  /*13c40*/  BSYNC.RECONVERGENT B1 ;  /* 0x0000000000017941 */ /* 0x000fea0003800200 */
.L_x_1183:
        /* <DEDUP_REMOVED lines=12> */
.L_x_1188:
[----:B------:R-:W-:-:S11]  /*13d10*/  DADD R14, R6, 2.5 ;  /* 0x40040000060e7429 */ /* 0x000fd60000000000 */
.L_x_1187:
[----:B------:R-:W-:Y:S05]  /*13d20*/  BSYNC.RECONVERGENT B1 ;  /* 0x0000000000017941 */ /* 0x000fea0003800200 */
.L_x_1186:
        /* <DEDUP_REMOVED lines=29> */
.L_x_1192:
[----:B------:R-:W-:Y:S05]  /*13f00*/  BSYNC.RECONVERGENT B4 ;  /* 0x0000000000047941 */ /* 0x000fea0003800200 */
.L_x_1191:
[----:B------:R-:W-:Y:S01]  /*13f10*/  VIADD R11, R13, 0x1 ;  /* 0x000000010d0b7836 */ /* 0x000fe20000000000 */
[----:B------:R-:W-:Y:S06]  /*13f20*/  BRA `(.L_x_1193) ;  /* 0x0000000000087947 */ /* 0x000fec0003800000 */
.L_x_1190:
[----:B------:R-:W-:Y:S01]  /*13f30*/  DMUL R28, RZ, R18 ;  /* 0x00000012ff1c7228 */ /* 0x000fe20000000000 */
[----:B------:R-:W-:-:S10]  /*13f40*/  IMAD.MOV.U32 R11, RZ, RZ, 0x1 ;  /* 0x00000001ff0b7424 */ /* 0x000fd400078e00ff */
.L_x_1193:
[----:B------:R-:W-:Y:S05]  /*13f50*/  BSYNC.RECONVERGENT B1 ;  /* 0x0000000000017941 */ /* 0x000fea0003800200 */
.L_x_1189:
        /* <DEDUP_REMOVED lines=78> */
.L_x_1195:
[----:B------:R-:W-:Y:S05]  /*14440*/  BSYNC.RECONVERGENT B1 ;  /* 0x0000000000017941 */ /* 0x000fea0003800200 */
.L_x_1194:
        /* <DEDUP_REMOVED lines=28> */
[----:B------:R-:W-:Y:S01]  /*14610*/  MOV R15, R19 ;  /* 0x00000013000f7202 */ /* 0x000fe20000000f00 */
[----:B------:R-:W-:Y:S01]  /*14620*/  IMAD.MOV.U32 R14, RZ, RZ, R18 ;  /* 0x000000ffff0e7224 */ /* 0x000fe200078e0012 */
[----:B------:R-:W-:-:S07]  /*14630*/  MOV R12, 0x14650 ;  /* 0x00014650000c7802 */ /* 0x000fce0000000f00 */
[----:B------:R-:W-:Y:S05]  /*14640*/  CALL.REL.NOINC `($__internal_4_$__cuda_sm20_div_rn_f64_full) ;  /* 0x000000bc00087944 */ /* 0x000fea0003c00000 */
[----:B------:R-:W-:Y:S02]  /*14650*/  IMAD.MOV.U32 R4, RZ, RZ, R40 ;  /* 0x000000ffff047224 */ /* 0x000fe400078e0028 */
[----:B------:R-:W-:-:S07]  /*14660*/  IMAD.MOV.U32 R5, RZ, RZ, R41 ;  /* 0x000000ffff057224 */ /* 0x000fce00078e0029 */
.L_x_1197:
[----:B------:R-:W-:Y:S05]  /*14670*/  BSYNC.RECONVERGENT B1 ;  /* 0x0000000000017941 */ /* 0x000fea0003800200 */
.L_x_1196:
        /* <DEDUP_REMOVED lines=64> */
[----:B------:R-:W-:Y:S01]  /*14a80*/  LEA R15, R12, R21, 0x14 ;  /* 0x000000150c0f7211 */ /* 0x000fe200078ea0ff */
        /* <DEDUP_REMOVED lines=16> */
.L_x_1199:
[----:B------:R-:W-:Y:S05]  /*14b90*/  BSYNC.RECONVERGENT B1 ;  /* 0x0000000000017941 */ /* 0x000fea0003800200 */
.L_x_1198:
        /* <DEDUP_REMOVED lines=18> */
[----:B------:R-:W-:Y:S01]  /*14cc0*/  @P0 VIADD R17, R13, 0xfff00000 ;  /* 0xfff000000d110836 */ /* 0x000fe20000000000 */
[----:B------:R-:W-:-:S03]  /*14cd0*/  @P0 IADD3 R11, PT, PT, R11, 0x1, RZ ;  /* 0x000000010b0b0810 */ /* 0x000fc60007ffe0ff */
        /* <DEDUP_REMOVED lines=47> */
.L_x_1201:
[----:B------:R-:W-:Y:S05]  /*14fd0*/  BSYNC.RECONVERGENT B1 ;  /* 0x0000000000017941 */ /* 0x000fea0003800200 */
.L_x_1200:
        /* <DEDUP_REMOVED lines=27> */
.L_x_1203:
[----:B------:R-:W-:Y:S01]  /*15190*/  DMUL R26, RZ, R18 ;  /* 0x00000012ff1a7228 */ /* 0x000fe20000000000 */
[----:B------:R-:W-:-:S10]  /*151a0*/  IMAD.MOV.U32 R11, RZ, RZ, RZ ;  /* 0x000000ffff0b7224 */ /* 0x000fd400078e00ff */
.L_x_1204:
[----:B------:R-:W-:Y:S05]  /*151b0*/  BSYNC.RECONVERGENT B1 ;  /* 0x0000000000017941 */ /* 0x000fea0003800200 */
.L_x_1202:
        /* <DEDUP_REMOVED lines=57> */
.L_x_1206:
[----:B------:R-:W-:Y:S05]  /*15550*/  BSYNC.RECONVERGENT B1 ;  /* 0x0000000000017941 */ /* 0x000fea0003800200 */
.L_x_1205:
        /* <DEDUP_REMOVED lines=12> */
.L_x_1208:
[----:B------:R-:W-:-:S07]  /*15620*/  CS2R R14, SRZ ;  /* 0x00000000000e7805 */ /* 0x000fce000001ff00 */
.L_x_1209:
[----:B------:R-:W-:Y:S05]  /*15630*/  BSYNC.RECONVERGENT B1 ;  /* 0x0000000000017941 */ /* 0x000fea0003800200 */
.L_x_1207:
        /* <DEDUP_REMOVED lines=12> */
.L_x_1212:
[----:B------:R-:W-:-:S11]  /*15700*/  DADD R14, R26, 2.5 ;  /* 0x400400001a0e7429 */ /* 0x000fd60000000000 */
.L_x_1211:
[----:B------:R-:W-:Y:S05]  /*15710*/  BSYNC.RECONVERGENT B1 ;  /* 0x0000000000017941 */ /* 0x000fea0003800200 */
.L_x_1210:
        /* <DEDUP_REMOVED lines=29> */
.L_x_1216:
[----:B------:R-:W-:Y:S05]  /*158f0*/  BSYNC.RECONVERGENT B4 ;  /* 0x0000000000047941 */ /* 0x000fea0003800200 */
.L_x_1215:
[----:B------:R-:W-:Y:S01]  /*15900*/  VIADD R11, R13, 0x1 ;  /* 0x000000010d0b7836 */ /* 0x000fe20000000000 */
[----:B------:R-:W-:Y:S06]  /*15910*/  BRA `(.L_x_1217) ;  /* 0x0000000000087947 */ /* 0x000fec0003800000 */
.L_x_1214:
[----:B------:R-:W-:Y:S01]  /*15920*/  DMUL R32, RZ, R18 ;  /* 0x00000012ff207228 */ /* 0x000fe20000000000 */
[----:B------:R-:W-:-:S10]  /*15930*/  MOV R11, 0x1 ;  /* 0x00000001000b7802 */ /* 0x000fd40000000f00 */
.L_x_1217:
[----:B------:R-:W-:Y:S05]  /*15940*/  BSYNC.RECONVERGENT B1 ;  /* 0x0000000000017941 */ /* 0x000fea0003800200 */
.L_x_1213:
        /* <DEDUP_REMOVED lines=77> */
.L_x_1219:
[----:B------:R-:W-:Y:S05]  /*15e20*/  BSYNC.RECONVERGENT B1 ;  /* 0x0000000000017941 */ /* 0x000fea0003800200 */
.L_x_1218:
        /* <DEDUP_REMOVED lines=34> */
.L_x_1221:
[----:B------:R-:W-:Y:S05]  /*16050*/  BSYNC.RECONVERGENT B1 ;  /* 0x0000000000017941 */ /* 0x000fea0003800200 */
.L_x_1220:
        /* <DEDUP_REMOVED lines=63> */
[----:B------:R-:W-:Y:S01]  /*16450*/  LEA R15, R12, R21, 0x14 ;  /* 0x000000150c0f7211 */ /* 0x000fe200078ea0ff */
[----:B------:R-:W-:Y:S02]  /*16460*/  IMAD.MOV.U32 R14, RZ, RZ, R20 ;  /* 0x000000ffff0e7224 */ /* 0x000fe400078e0014 */
        /* <DEDUP_REMOVED lines=15> */
.L_x_1223:
[----:B------:R-:W-:Y:S05]  /*16560*/  BSYNC.RECONVERGENT B1 ;  /* 0x0000000000017941 */ /* 0x000fea0003800200 */
.L_x_1222:
        /* <DEDUP_REMOVED lines=67> */
.L_x_1225:
[----:B------:R-:W-:Y:S05]  /*169a0*/  BSYNC.RECONVERGENT B1 ;  /* 0x0000000000017941 */ /* 0x000fea0003800200 */
.L_x_1224:
        /* <DEDUP_REMOVED lines=27> */
.L_x_1227:
[----:B------:R-:W-:Y:S01]  /*16b60*/  DMUL R28, RZ, R18 ;  /* 0x00000012ff1c7228 */ /* 0x000fe20000000000 */
[----:B------:R-:W-:-:S10]  /*16b70*/  IMAD.MOV.U32 R11, RZ, RZ, RZ ;  /* 0x000000ffff0b7224 */ /* 0x000fd400078e00ff */
.L_x_1228:
[----:B------:R-:W-:Y:S05]  /*16b80*/  BSYNC.RECONVERGENT B1 ;  /* 0x0000000000017941 */ /* 0x000fea0003800200 */
.L_x_1226:
        /* <DEDUP_REMOVED lines=57> */
.L_x_1230:
[----:B------:R-:W-:Y:S05]  /*16f20*/  BSYNC.RECONVERGENT B1 ;  /* 0x0000000000017941 */ /* 0x000fea0003800200 */
.L_x_1229:
        /* <DEDUP_REMOVED lines=12> */
.L_x_1232:
[----:B------:R-:W-:-:S07]  /*16ff0*/  CS2R R14, SRZ ;  /* 0x00000000000e7805 */ /* 0x000fce000001ff00 */
.L_x_1233:
[----:B------:R-:W-:Y:S05]  /*17000*/  BSYNC.RECONVERGENT B1 ;  /* 0x0000000000017941 */ /* 0x000fea0003800200 */
.L_x_1231:
        /* <DEDUP_REMOVED lines=12> */
.L_x_1236:
[----:B------:R-:W-:-:S11]  /*170d0*/  DADD R14, R28, 2.5 ;  /* 0x400400001c0e7429 */ /* 0x000fd60000000000 */
.L_x_1235:
[----:B------:R-:W-:Y:S05]  /*170e0*/  BSYNC.RECONVERGENT B1 ;  /* 0x0000000000017941 */ /* 0x000fea0003800200 */
.L_x_1234:
        /* <DEDUP_REMOVED lines=29> */
.L_x_1240:
[----:B------:R-:W-:Y:S05]  /*172c0*/  BSYNC.RECONVERGENT B4 ;  /* 0x0000000000047941 */ /* 0x000fea0003800200 */
.L_x_1239:
[----:B------:R-:W-:Y:S01]  /*172d0*/  VIADD R11, R13, 0x1 ;  /* 0x000000010d0b7836 */ /* 0x000fe20000000000 */
[----:B------:R-:W-:Y:S06]  /*172e0*/  BRA `(.L_x_1241) ;  /* 0x0000000000087947 */ /* 0x000fec0003800000 */
.L_x_1238:
[----:B------:R-:W-:Y:S01]  /*172f0*/  DMUL R30, RZ, R18 ;  /* 0x00000012ff1e7228 */ /* 0x000fe20000000000 */
[----:B------:R-:W-:-:S10]  /*17300*/  MOV R11, 0x1 ;  /* 0x00000001000b7802 */ /* 0x000fd40000000f00 */
.L_x_1241:
[----:B------:R-:W-:Y:S05]  /*17310*/  BSYNC.RECONVERGENT B1 ;  /* 0x0000000000017941 */ /* 0x000fea0003800200 */
.L_x_1237:
        /* <DEDUP_REMOVED lines=44> */
[----:B------:R-:W-:Y:S01]  /*175e0*/  DMUL R34, R30, R30 ;  /* 0x0000001e1e227228 */ /* 0x000fe20000000000 */
[----:B------:R-:W-:Y:S02]  /*175f0*/  UMOV UR13, 0x3fa55555 ;  /* 0x3fa55555000d7882 */ /* 0x000fe40000000000 */
        /* <DEDUP_REMOVED lines=32> */
.L_x_1243:
[----:B------:R-:W-:Y:S05]  /*17800*/  BSYNC.RECONVERGENT B1 ;  /* 0x0000000000017941 */ /* 0x000fea0003800200 */
.L_x_1242:
        /* <DEDUP_REMOVED lines=29> */
[----:B------:R-:W-:Y:S01]  /*179e0*/  MOV R12, 0x17a20 ;  /* 0x00017a20000c7802 */ /* 0x000fe20000000f00 */
[----:B------:R-:W-:Y:S02]  /*179f0*/  IMAD.MOV.U32 R14, RZ, RZ, R18 ;  /* 0x000000ffff0e7224 */ /* 0x000fe400078e0012 */
[----:B------:R-:W-:-:S07]  /*17a00*/  IMAD.MOV.U32 R15, RZ, RZ, R19 ;  /* 0x000000ffff0f7224 */ /* 0x000fce00078e0013 */
[----:B------:R-:W-:Y:S05]  /*17a10*/  CALL.REL.NOINC `($__internal_4_$__cuda_sm20_div_rn_f64_full) ;  /* 0x0000008800147944 */ /* 0x000fea0003c00000 */
[----:B------:R-:W-:Y:S02]  /*17a20*/  IMAD.MOV.U32 R26, RZ, RZ, R40 ;  /* 0x000000ffff1a7224 */ /* 0x000fe400078e0028 */
[----:B------:R-:W-:-:S07]  /*17a30*/  IMAD.MOV.U32 R27, RZ, RZ, R41 ;  /* 0x000000ffff1b7224 */ /* 0x000fce00078e0029 */
.L_x_1245:
[----:B------:R-:W-:Y:S05]  /*17a40*/  BSYNC.RECONVERGENT B1 ;  /* 0x0000000000017941 */ /* 0x000fea0003800200 */
.L_x_1244:
        /* <DEDUP_REMOVED lines=80> */
.L_x_1247:
[----:B------:R-:W-:Y:S05]  /*17f50*/  BSYNC.RECONVERGENT B1 ;  /* 0x0000000000017941 */ /* 0x000fea0003800200 */
.L_x_1246:
        /* <DEDUP_REMOVED lines=67> */
.L_x_1249:
[----:B------:R-:W-:Y:S05]  /*18390*/  BSYNC.RECONVERGENT B1 ;  /* 0x0000000000017941 */ /* 0x000fea0003800200 */
.L_x_1248:
        /* <DEDUP_REMOVED lines=27> */
.L_x_1251:
[----:B------:R-:W-:Y:S01]  /*18550*/  DMUL R30, RZ, R18 ;  /* 0x00000012ff1e7228 */ /* 0x000fe20000000000 */
[----:B------:R-:W-:-:S10]  /*18560*/  IMAD.MOV.U32 R11, RZ, RZ, RZ ;  /* 0x000000ffff0b7224 */ /* 0x000fd400078e00ff */
.L_x_1252:
[----:B------:R-:W-:Y:S05]  /*18570*/  BSYNC.RECONVERGENT B1 ;  /* 0x0000000000017941 */ /* 0x000fea0003800200 */
.L_x_1250:
        /* <DEDUP_REMOVED lines=38> */
[----:B------:R-:W-:Y:S01]  /*187e0*/  IMAD.MOV.U32 R14, RZ, RZ, R16 ;  /* 0x000000ffff0e7224 */ /* 0x000fe200078e0010 */
[----:B------:R-:W-:Y:S02]  /*187f0*/  IADD3 R15, PT, PT, R17, -0x100000, RZ ;  /* 0xfff00000110f7810 */ /* 0x000fe40007ffe0ff */
[----:B------:R-:W-:Y:S02]  /*18800*/  LOP3.LUT P0, RZ, R11, 0x2, RZ, 0xc0, !PT ;  /* 0x000000020bff7812 */ /* 0x000fe4000780c0ff */
        /* <DEDUP_REMOVED lines=14> */
[----:B------:R-:W-:Y:S02]  /*188f0*/  IMAD.MOV.U32 R22, RZ, RZ, R14 ;  /* 0x000000ffff167224 */ /* 0x000fe400078e000e */
[----:B------:R-:W-:-:S07]  /*18900*/  IMAD.MOV.U32 R23, RZ, RZ, R13 ;  /* 0x000000ffff177224 */ /* 0x000fce00078e000d */
.L_x_1254:
[----:B------:R-:W-:Y:S05]  /*18910*/  BSYNC.RECONVERGENT B1 ;  /* 0x0000000000017941 */ /* 0x000fea0003800200 */
.L_x_1253:
        /* <DEDUP_REMOVED lines=12> */
.L_x_1256:
[----:B------:R-:W-:-:S07]  /*189e0*/  CS2R R14, SRZ ;  /* 0x00000000000e7805 */ /* 0x000fce000001ff00 */
.L_x_1257:
[----:B------:R-:W-:Y:S05]  /*189f0*/  BSYNC.RECONVERGENT B1 ;  /* 0x0000000000017941 */ /* 0x000fea0003800200 */
.L_x_1255:
        /* <DEDUP_REMOVED lines=12> */
.L_x_1260:
[----:B------:R-:W-:-:S11]  /*18ac0*/  DADD R14, R30, 2.5 ;  /* 0x400400001e0e7429 */ /* 0x000fd60000000000 */
.L_x_1259:
[----:B------:R-:W-:Y:S05]  /*18ad0*/  BSYNC.RECONVERGENT B1 ;  /* 0x0000000000017941 */ /* 0x000fea0003800200 */
.L_x_1258:
        /* <DEDUP_REMOVED lines=28> */
[----:B------:R-:W-:-:S07]  /*18ca0*/  MOV R33, R19 ;  /* 0x0000001300217202 */ /* 0x000fce0000000f00 */
.L_x_1264:
[----:B------:R-:W-:Y:S05]  /*18cb0*/  BSYNC.RECONVERGENT B4 ;  /* 0x0000000000047941 */ /* 0x000fea0003800200 */
.L_x_1263:
[----:B------:R-:W-:Y:S01]  /*18cc0*/  VIADD R11, R13, 0x1 ;  /* 0x000000010d0b7836 */ /* 0x000fe20000000000 */
[----:B------:R-:W-:Y:S06]  /*18cd0*/  BRA `(.L_x_1265) ;  /* 0x0000000000087947 */ /* 0x000fec0003800000 */
.L_x_1262:
[----:B------:R-:W-:Y:S01]  /*18ce0*/  DMUL R32, RZ, R18 ;  /* 0x00000012ff207228 */ /* 0x000fe20000000000 */
[----:B------:R-:W-:-:S10]  /*18cf0*/  IMAD.MOV.U32 R11, RZ, RZ, 0x1 ;  /* 0x00000001ff0b7424 */ /* 0x000fd400078e00ff */
.L_x_1265:
[----:B------:R-:W-:Y:S05]  /*18d00*/  BSYNC.RECONVERGENT B1 ;  /* 0x0000000000017941 */ /* 0x000fea0003800200 */
.L_x_1261:
[----:B------:R-:W-:-:S05]  /*18d10*/  IMAD.SHL.U32 R12, R11, 0x40, RZ ;  /* 0x000000400b0c7824 */ /* 0x000fca00078e00ff */
[----:B------:R-:W-:-:S04]  /*18d20*/  LOP3.LUT R12, R12, 0x40, RZ, 0xc0, !PT ;  /* 0x000000400c0c7812 */ /* 0x000fc800078ec0ff */
[----:B------:R-:W-:-:S05]  /*18d30*/  IADD3 R42, P0, PT, R12, UR16, RZ ;  /* 0x000000100c2a7c10 */ /* 0x000fca000ff1e0ff */
[----:B------:R-:W-:-:S05]  /*18d40*/  IMAD.X R43, RZ, RZ, UR17, P0 ;  /* 0x00000011ff2b7e24 */ /* 0x000fca00080e06ff */
[----:B------:R-:W2:Y:S04]  /*18d50*/  LDG.E.128.CONSTANT R16, desc[UR10][R42.64] ;  /* 0x0000000a2a107981 */ /* 0x000ea8000c1e9d00 */
[----:B------:R-:W3:Y:S04]  /*18d60*/  LDG.E.128.CONSTANT R20, desc[UR10][R42.64+0x10] ;  /* 0x0000100a2a147981 */ /* 0x000ee8000c1e9d00 */
[----:B------:R0:W5:Y:S01]  /*18d70*/  LDG.E.128.CONSTANT R12, desc[UR10][R42.64+0x20] ;  /* 0x0000200a2a0c7981 */ /* 0x000162000c1e9d00 */
[----:B------:R-:W-:Y:S01]  /*18d80*/  IMAD.MOV.U32 R34, RZ, RZ, 0x652b82fe ;  /* 0x652b82feff227424 */ /* 0x000fe200078e00ff */
[----:B------:R-:W-:Y:S01]  /*18d90*/  LOP3.LUT R36, R11, 0x1, RZ, 0xc0, !PT ;  /* 0x000000010b247812 */ /* 0x000fe200078ec0ff */
[----:B------:R-:W-:Y:S01]  /*18da0*/  IMAD.MOV.U32 R35, RZ, RZ, 0x3ff71547 ;  /* 0x3ff71547ff237424 */ /* 0x000fe200078e00ff */
[----:B------:R-:W-:Y:S01]  /*18db0*/  UMOV UR12, 0xfefa39ef ;  /* 0xfefa39ef000c7882 */ /* 0x000fe20000000000 */
[----:B------:R-:W-:Y:S01]  /*18dc0*/  IMAD.MOV.U32 R38, RZ, RZ, 0x20fd8164 ;  /* 0x20fd8164ff267424 */ /* 0x000fe200078e00ff */
[----:B------:R-:W-:Y:S01]  /*18dd0*/  ISETP.NE.U32.AND P1, PT, R36, 0x1, PT ;  /* 0x000000012400780c */ /* 0x000fe20003f25070 */
[----:B------:R-:W-:Y:S01]  /*18de0*/  IMAD.MOV.U32 R39, RZ, RZ, 0x3da8ff83 ;  /* 0x3da8ff83ff277424 */ /* 0x000fe200078e00ff */
[----:B------:R-:W-:Y:S01]  /*18df0*/  DMUL R36, R32, R32 ;  /* 0x0000002020247228 */ /* 0x000fe20000000000 */
[----:B------:R-:W-:Y:S01]  /*18e00*/  UMOV UR13, 0x3fe62e42 ;  /* 0x3fe62e42000d7882 */ /* 0x000fe20000000000 */
[----:B------:R-:W-:Y:S01]  /*18e10*/  DFMA R34, R28, -R34, 6.75539944105574400000e+15 ;  /* 0x433800001c22742b */ /* 0x000fe20000000822 */
[----:B------:R-:W-:Y:S01]  /*18e20*/  FSEL R38, R38, -8.06006814911005101289e+34, !P1 ;  /* 0xf9785eba26267808 */ /* 0x000fe20004800000 */
[----:B------:R-:W-:Y:S01]  /*18e30*/  BSSY.RECONVERGENT B1, `(.L_x_1266) ;  /* 0x000003c000017945 */ /* 0x000fe20003800200 */
[----:B------:R-:W-:-:S05]  /*18e40*/  FSEL R39, -R39, 0.11223486810922622681, !P1 ;  /* 0x3de5db6527277808 */ /* 0x000fca0004800100 */
[----:B------:R-:W-:Y:S02]  /*18e50*/  DADD R40, R34, -6.75539944105574400000e+15 ;  /* 0xc338000022287429 */ /* 0x000fe40000000000 */
        /* <DEDUP_REMOVED lines=10> */
[----:B------:R-:W-:Y:S02]  /*18f00*/  DADD R18, -RZ, -R28 ;  /* 0x00000000ff127229 */ /* 0x000fe4000000091c */
[----:B---3--:R-:W-:-:S03]  /*18f10*/  DFMA R16, R36, R16, R20 ;  /* 0x000000102410722b */ /* 0x008fc60000000014 */
[----:B------:R-:W-:Y:S01]  /*18f20*/  DFMA R38, R40, UR12, R38 ;  /* 0x0000000c28267c2b */ /* 0x000fe20008000026 */
[----:B------:R-:W-:Y:S01]  /*18f30*/  UMOV UR12, 0x62401315 ;  /* 0x62401315000c7882 */ /* 0x000fe20000000000 */
[----:B------:R-:W-:-:S03]  /*18f40*/  UMOV UR13, 0x3ec71dee ;  /* 0x3ec71dee000d7882 */ /* 0x000fc60000000000 */
[----:B------:R-:W-:Y:S01]  /*18f50*/  IMAD.MOV.U32 R20, RZ, RZ, R19 ;  /* 0x000000ffff147224 */ /* 0x000fe200078e0013 */
[----:B------:R-:W-:Y:S02]  /*18f60*/  DFMA R22, R36, R16, R22 ;  /* 0x000000102416722b */ /* 0x000fe40000000016 */
[----:B------:R-:W-:Y:S01]  /*18f70*/  DFMA R38, R40, R38, UR12 ;  /* 0x0000000c28267e2b */ /* 0x000fe20008000026 */
[----:B------:R-:W-:Y:S01]  /*18f80*/  UMOV UR12, 0x7c89eb71 ;  /* 0x7c89eb71000c7882 */ /* 0x000fe20000000000 */
[----:B------:R-:W-:Y:S01]  /*18f90*/  UMOV UR13, 0x3efa0199 ;  /* 0x3efa0199000d7882 */ /* 0x000fe20000000000 */
[----:B------:R-:W-:-:S05]  /*18fa0*/  FSETP.GEU.AND P0, PT, |R20|, 4.1917929649353027344, PT ;  /* 0x4086232b1400780b */ /* 0x000fca0003f0e200 */
        /* <DEDUP_REMOVED lines=23> */
[----:B0-----:R-:W-:Y:S06]  /*19120*/  @!P0 BRA `(.L_x_1267) ;  /* 0x0000000000308947 */ /* 0x001fec0003800000 */
        /* <DEDUP_REMOVED lines=9> */
[----:B------:R-:W-:Y:S02]  /*191c0*/  @!P2 LEA R17, R16, 0x3ff00000, 0x14 ;  /* 0x3ff000001011a811 */ /* 0x000fe400078ea0ff */
[----:B------:R-:W-:-:S06]  /*191d0*/  @!P2 MOV R16, RZ ;  /* 0x000000ff0010a202 */ /* 0x000fcc0000000f00 */
[----:B------:R-:W-:-:S11]  /*191e0*/  @!P2 DMUL R18, R38, R16 ;  /* 0x000000102612a228 */ /* 0x000fd60000000000 */
.L_x_1267:
[----:B------:R-:W-:Y:S05]  /*191f0*/  BSYNC.RECONVERGENT B1 ;  /* 0x0000000000017941 */ /* 0x000fea0003800200 */
.L_x_1266:
        /* <DEDUP_REMOVED lines=35> */
.L_x_1269:
[----:B------:R-:W-:Y:S05]  /*19430*/  BSYNC.RECONVERGENT B1 ;  /* 0x0000000000017941 */ /* 0x000fea0003800200 */
.L_x_1268:
        /* <DEDUP_REMOVED lines=52> */
[----:B------:R-:W-:Y:S01]  /*19780*/  IADD3 R11, PT, PT, R17, -0x1, RZ ;  /* 0xffffffff110b7810 */ /* 0x000fe20007ffe0ff */
[----:B------:R-:W-:Y:S01]  /*19790*/  UMOV UR18, 0xb ;  /* 0x0000000b00127882 */ /* 0x000fe20000000000 */
[----:B------:R-:W-:-:S02]  /*197a0*/  UMOV UR19, 0x3fe00000 ;  /* 0x3fe0000000137882 */ /* 0x000fc40000000000 */
[----:B------:R-:W-:-:S03]  /*197b0*/  ISETP.GE.U32.AND P1, PT, R11, 0x7fefffff, PT ;  /* 0x7fefffff0b00780c */ /* 0x000fc60003f26070 */
[----:B------:R-:W-:-:S08]  /*197c0*/  DFMA R20, R12, R20, UR18 ;  /* 0x000000120c147e2b */ /* 0x000fd00008000014 */
[----:B------:R-:W-:Y:S02]  /*197d0*/  DFMA R20, R12, R20, 1 ;  /* 0x3ff000000c14742b */ /* 0x000fe40000000014 */
[----:B------:R-:W-:Y:S01]  /*197e0*/  @P1 IMAD.MOV.U32 R32, RZ, RZ, 0x0 ;  /* 0x00000000ff201424 */ /* 0x000fe200078e00ff */
[----:B------:R-:W-:Y:S01]  /*197f0*/  @P1 LOP3.LUT P3, RZ, R19, 0x7fffffff, RZ, 0xc0, !PT ;  /* 0x7fffffff13ff1812 */ /* 0x000fe2000786c0ff */
[----:B------:R-:W-:-:S04]  /*19800*/  @P1 IMAD.MOV.U32 R33, RZ, RZ, 0x7ff00000 ;  /* 0x7ff00000ff211424 */ /* 0x000fc800078e00ff */
        /* <DEDUP_REMOVED lines=19> */
.L_x_1271:
[----:B------:R-:W-:Y:S05]  /*19940*/  BSYNC.RECONVERGENT B1 ;  /* 0x0000000000017941 */ /* 0x000fea0003800200 */
.L_x_1270:
        /* <DEDUP_REMOVED lines=66> */
.L_x_1273:
[----:B------:R-:W-:Y:S05]  /*19d70*/  BSYNC.RECONVERGENT B1 ;  /* 0x0000000000017941 */ /* 0x000fea0003800200 */
.L_x_1272:
        /* <DEDUP_REMOVED lines=27> */
.L_x_1275:
[----:B------:R-:W-:Y:S01]  /*19f30*/  DMUL R32, RZ, R18 ;  /* 0x00000012ff207228 */ /* 0x000fe20000000000 */
[----:B------:R-:W-:-:S10]  /*19f40*/  IMAD.MOV.U32 R11, RZ, RZ, RZ ;  /* 0x000000ffff0b7224 */ /* 0x000fd400078e00ff */
.L_x_1276:
[----:B------:R-:W-:Y:S05]  /*19f50*/  BSYNC.RECONVERGENT B1 ;  /* 0x0000000000017941 */ /* 0x000fea0003800200 */
.L_x_1274:
        /* <DEDUP_REMOVED lines=23> */
[----:B------:R-:W-:Y:S02]  /*1a0d0*/  DFMA R18, R36, R14, R18 ;  /* 0x0000000e2412722b */ /* 0x000fe40000000012 */
[----:B------:R-:W-:Y:S01]  /*1a0e0*/  DFMA R14, R34, -R16, 1 ;  /* 0x3ff00000220e742b */ /* 0x000fe20000000810 */
[----:B------:R-:W-:Y:S01]  /*1a0f0*/  IMAD.MOV.U32 R16, RZ, RZ, 0x0 ;  /* 0x00000000ff107424 */ /* 0x000fe200078e00ff */
[----:B------:R-:W-:-:S04]  /*1a100*/  MOV R17, 0x3fd80000 ;  /* 0x3fd8000000117802 */ /* 0x000fc80000000f00 */
        /* <DEDUP_REMOVED lines=30> */
.L_x_1278:
[----:B------:R-:W-:Y:S05]  /*1a2f0*/  BSYNC.RECONVERGENT B1 ;  /* 0x0000000000017941 */ /* 0x000fea0003800200 */
.L_x_1277:
        /* <DEDUP_REMOVED lines=12> */
.L_x_1280:
[----:B------:R-:W-:-:S07]  /*1a3c0*/  CS2R R14, SRZ ;  /* 0x00000000000e7805 */ /* 0x000fce000001ff00 */
.L_x_1281:
[----:B------:R-:W-:Y:S05]  /*1a3d0*/  BSYNC.RECONVERGENT B1 ;  /* 0x0000000000017941 */ /* 0x000fea0003800200 */
.L_x_1279:
        /* <DEDUP_REMOVED lines=12> */
.L_x_1284:
[----:B------:R-:W-:-:S11]  /*1a4a0*/  DADD R14, R32, 2.5 ;  /* 0x40040000200e7429 */ /* 0x000fd60000000000 */
.L_x_1283:
[----:B------:R-:W-:Y:S05]  /*1a4b0*/  BSYNC.RECONVERGENT B1 ;  /* 0x0000000000017941 */ /* 0x000fea0003800200 */
.L_x_1282:
        /* <DEDUP_REMOVED lines=28> */
[----:B------:R-:W-:-:S07]  /*1a680*/  IMAD.MOV.U32 R37, RZ, RZ, R19 ;  /* 0x000000ffff257224 */ /* 0x000fce00078e0013 */
.L_x_1288:
[----:B------:R-:W-:Y:S05]  /*1a690*/  BSYNC.RECONVERGENT B4 ;  /* 0x0000000000047941 */ /* 0x000fea0003800200 */
.L_x_1287:
[----:B------:R-:W-:Y:S01]  /*1a6a0*/  VIADD R11, R13, 0x1 ;  /* 0x000000010d0b7836 */ /* 0x000fe20000000000 */
[----:B------:R-:W-:Y:S06]  /*1a6b0*/  BRA `(.L_x_1289) ;  /* 0x0000000000087947 */ /* 0x000fec0003800000 */
.L_x_1286:
[----:B------:R-:W-:Y:S01]  /*1a6c0*/  DMUL R36, RZ, R18 ;  /* 0x00000012ff247228 */ /* 0x000fe20000000000 */
[----:B------:R-:W-:-:S10]  /*1a6d0*/  IMAD.MOV.U32 R11, RZ, RZ, 0x1 ;  /* 0x00000001ff0b7424 */ /* 0x000fd400078e00ff */
.L_x_1289:
[----:B------:R-:W-:Y:S05]  /*1a6e0*/  BSYNC.RECONVERGENT B1 ;  /* 0x0000000000017941 */ /* 0x000fea0003800200 */
.L_x_1285:
[----:B------:R-:W-:-:S05]  /*1a6f0*/  IMAD.SHL.U32 R12, R11, 0x40, RZ ;  /* 0x000000400b0c7824 */ /* 0x000fca00078e00ff */
[----:B------:R-:W-:-:S04]  /*1a700*/  LOP3.LUT R12, R12, 0x40, RZ, 0xc0, !PT ;  /* 0x000000400c0c7812 */ /* 0x000fc800078ec0ff */
[----:B------:R-:W-:-:S05]  /*1a710*/  IADD3 R42, P0, PT, R12, UR16, RZ ;  /* 0x000000100c2a7c10 */ /* 0x000fca000ff1e0ff */
[----:B------:R-:W-:-:S05]  /*1a720*/  IMAD.X R43, RZ, RZ, UR17, P0 ;  /* 0x00000011ff2b7e24 */ /* 0x000fca00080e06ff */
[----:B------:R-:W2:Y:S04]  /*1a730*/  LDG.E.128.CONSTANT R16, desc[UR10][R42.64] ;  /* 0x0000000a2a107981 */ /* 0x000ea8000c1e9d00 */
[----:B------:R-:W3:Y:S04]  /*1a740*/  LDG.E.128.CONSTANT R20, desc[UR10][R42.64+0x10] ;  /* 0x0000100a2a147981 */ /* 0x000ee8000c1e9d00 */
[----:B------:R0:W5:Y:S01]  /*1a750*/  LDG.E.128.CONSTANT R12, desc[UR10][R42.64+0x20] ;  /* 0x0000200a2a0c7981 */ /* 0x000162000c1e9d00 */
[----:B------:R-:W-:Y:S01]  /*1a760*/  LOP3.LUT R34, R11, 0x1, RZ, 0xc0, !PT ;  /* 0x000000010b227812 */ /* 0x000fe200078ec0ff */
[----:B------:R-:W-:Y:S01]  /*1a770*/  IMAD.MOV.U32 R40, RZ, RZ, 0x652b82fe ;  /* 0x652b82feff287424 */ /* 0x000fe200078e00ff */
[----:B------:R-:W-:Y:S01]  /*1a780*/  UMOV UR12, 0xfefa39ef ;  /* 0xfefa39ef000c7882 */ /* 0x000fe20000000000 */
[----:B------:R-:W-:Y:S01]  /*1a790*/  IMAD.MOV.U32 R41, RZ, RZ, 0x3ff71547 ;  /* 0x3ff71547ff297424 */ /* 0x000fe200078e00ff */
[----:B------:R-:W-:Y:S01]  /*1a7a0*/  ISETP.NE.U32.AND P1, PT, R34, 0x1, PT ;  /* 0x000000012200780c */ /* 0x000fe20003f25070 */
[----:B------:R-:W-:Y:S01]  /*1a7b0*/  IMAD.MOV.U32 R34, RZ, RZ, 0x3da8ff83 ;  /* 0x3da8ff83ff227424 */ /* 0x000fe200078e00ff */
[----:B------:R-:W-:Y:S01]  /*1a7c0*/  UMOV UR13, 0x3fe62e42 ;  /* 0x3fe62e42000d7882 */ /* 0x000fe20000000000 */
[----:B------:R-:W-:Y:S01]  /*1a7d0*/  IMAD.MOV.U32 R38, RZ, RZ, 0x20fd8164 ;  /* 0x20fd8164ff267424 */ /* 0x000fe200078e00ff */
[----:B------:R-:W-:Y:S01]  /*1a7e0*/  BSSY.RECONVERGENT B1, `(.L_x_1290) ;  /* 0x000003f000017945 */ /* 0x000fe20003800200 */
[----:B------:R-:W-:Y:S01]  /*1a7f0*/  DFMA R40, R30, -R40, 6.75539944105574400000e+15 ;  /* 0x433800001e28742b */ /* 0x000fe20000000828 */
[----:B------:R-:W-:Y:S01]  /*1a800*/  FSEL R39, -R34, 0.11223486810922622681, !P1 ;  /* 0x3de5db6522277808 */ /* 0x000fe20004800100 */
[----:B------:R-:W-:Y:S01]  /*1a810*/  DMUL R34, R36, R36 ;  /* 0x0000002424227228 */ /* 0x000fe20000000000 */
[----:B------:R-:W-:-:S07]  /*1a820*/  FSEL R38, R38, -8.06006814911005101289e+34, !P1 ;  /* 0xf9785eba26267808 */ /* 0x000fce0004800000 */
[----:B--2---:R-:W-:Y:S02]  /*1a830*/  DFMA R38, R34, R38, R16 ;  /* 0x000000262226722b */ /* 0x004fe40000000010 */
[----:B------:R-:W-:-:S06]  /*1a840*/  DADD R16, R40, -6.75539944105574400000e+15 ;  /* 0xc338000028107429 */ /* 0x000fcc0000000000 */
[----:B------:R-:W-:Y:S02]  /*1a850*/  DFMA R38, R34, R38, R18 ;  /* 0x000000262226722b */ /* 0x000fe40000000012 */
[----:B------:R-:W-:Y:S01]  /*1a860*/  DFMA R18, R16, -UR12, -R30 ;  /* 0x8000000c10127c2b */ /* 0x000fe2000800081e */
[----:B------:R-:W-:Y:S01]  /*1a870*/  UMOV UR12, 0x3b39803f ;  /* 0x3b39803f000c7882 */ /* 0x000fe20000000000 */
[----:B------:R-:W-:-:S04]  /*1a880*/  UMOV UR13, 0x3c7abc9e ;  /* 0x3c7abc9e000d7882 */ /* 0x000fc80000000000 */
[----:B---3--:R-:W-:Y:S02]  /*1a890*/  DFMA R20, R34, R38, R20 ;  /* 0x000000262214722b */ /* 0x008fe40000000014 */
[----:B------:R-:W-:Y:S01]  /*1a8a0*/  DFMA R18, R16, -UR12, R18 ;  /* 0x8000000c10127c2b */ /* 0x000fe20008000012 */
[----:B------:R-:W-:Y:S01]  /*1a8b0*/  UMOV UR12, 0x69ce2bdf ;  /* 0x69ce2bdf000c7882 */ /* 0x000fe20000000000 */
[----:B------:R-:W-:Y:S01]  /*1a8c0*/  IMAD.MOV.U32 R16, RZ, RZ, -0x35dec16 ;  /* 0xfca213eaff107424 */ /* 0x000fe200078e00ff */
[----:B------:R-:W-:Y:S01]  /*1a8d0*/  UMOV UR13, 0x3e5ade15 ;  /* 0x3e5ade15000d7882 */ /* 0x000fe20000000000 */
[----:B------:R-:W-:Y:S02]  /*1a8e0*/  IMAD.MOV.U32 R17, RZ, RZ, 0x3e928af3 ;  /* 0x3e928af3ff117424 */ /* 0x000fe400078e00ff */
[----:B------:R-:W-:-:S04]  /*1a8f0*/  DFMA R22, R34, R20, R22 ;  /* 0x000000142216722b */ /* 0x000fc80000000016 */
        /* <DEDUP_REMOVED lines=28> */
[----:B------:R-:W-:Y:S02]  /*1aac0*/  IMAD.MOV.U32 R18, RZ, RZ, R16 ;  /* 0x000000ffff127224 */ /* 0x000fe400078e0010 */
[----:B------:R-:W-:Y:S02]  /*1aad0*/  IMAD.MOV.U32 R38, RZ, RZ, R19 ;  /* 0x000000ffff267224 */ /* 0x000fe400078e0013 */
[----:B------:R-:W-:-:S03]  /*1aae0*/  IMAD R19, R40, 0x100000, R17 ;  /* 0x0010000028137824 */ /* 0x000fc600078e0211 */
[----:B------:R-:W-:-:S13]  /*1aaf0*/  FSETP.GEU.AND P0, PT, |R38|, 4.1917929649353027344, PT ;  /* 0x4086232b2600780b */ /* 0x000fda0003f0e200 */
[----:B0-----:R-:W-:Y:S05]  /*1ab00*/  @!P0 BRA `(.L_x_1291) ;  /* 0x0000000000308947 */ /* 0x001fea0003800000 */
[----:B------:R-:W-:Y:S01]  /*1ab10*/  FSETP.GEU.AND P2, PT, |R38|, 4.2275390625, PT ;  /* 0x408748002600780b */ /* 0x000fe20003f4e200 */
[C---:B------:R-:W-:Y:S02]  /*1ab20*/  DADD R20, -R30.reuse, +INF ;  /* 0x7ff000001e147429 */ /* 0x040fe40000000100 */
[----:B------:R-:W-:-:S08]  /*1ab30*/  DSETP.GT.AND P0, PT, R30, RZ, PT ;  /* 0x000000ff1e00722a */ /* 0x000fd00003f04000 */
[----:B------:R-:W-:Y:S02]  /*1ab40*/  FSEL R19, R21, RZ, !P0 ;  /* 0x000000ff15137208 */ /* 0x000fe40004000000 */
[----:B------:R-:W-:-:S04]  /*1ab50*/  @!P2 LEA.HI R18, R40, R40, RZ, 0x1 ;  /* 0x000000282812a211 */ /* 0x000fc800078f08ff */
[----:B------:R-:W-:Y:S02]  /*1ab60*/  @!P2 SHF.R.S32.HI R31, RZ, 0x1, R18 ;  /* 0x00000001ff1fa819 */ /* 0x000fe40000011412 */
[----:B------:R-:W-:Y:S01]  /*1ab70*/  FSEL R18, R20, RZ, !P0 ;  /* 0x000000ff14127208 */ /* 0x000fe20004000000 */
[----:B------:R-:W-:Y:S01]  /*1ab80*/  @!P2 IMAD.MOV.U32 R20, RZ, RZ, RZ ;  /* 0x000000ffff14a224 */ /* 0x000fe200078e00ff */
[----:B------:R-:W-:Y:S01]  /*1ab90*/  @!P2 LEA R17, R31, R17, 0x14 ;  /* 0x000000111f11a211 */ /* 0x000fe200078ea0ff */
[----:B------:R-:W-:-:S05]  /*1aba0*/  @!P2 IMAD.IADD R40, R40, 0x1, -R31 ;  /* 0x000000012828a824 */ /* 0x000fca00078e0a1f */
[----:B------:R-:W-:-:S06]  /*1abb0*/  @!P2 LEA R21, R40, 0x3ff00000, 0x14 ;  /* 0x3ff000002815a811 */ /* 0x000fcc00078ea0ff */
[----:B------:R-:W-:-:S11]  /*1abc0*/  @!P2 DMUL R18, R16, R20 ;  /* 0x000000141012a228 */ /* 0x000fd60000000000 */
.L_x_1291:
[----:B------:R-:W-:Y:S05]  /*1abd0*/  BSYNC.RECONVERGENT B1 ;  /* 0x0000000000017941 */ /* 0x000fea0003800200 */
.L_x_1290:
        /* <DEDUP_REMOVED lines=35> */
.L_x_1293:
[----:B------:R-:W-:Y:S05]  /*1ae10*/  BSYNC.RECONVERGENT B1 ;  /* 0x0000000000017941 */ /* 0x000fea0003800200 */
.L_x_1292:
        /* <DEDUP_REMOVED lines=46> */
[----:B------:R-:W-:Y:S01]  /*1b100*/  DFMA R20, R12, R20, UR18 ;  /* 0x000000120c147e2b */ /* 0x000fe20008000014 */
[----:B------:R-:W-:Y:S01]  /*1b110*/  UMOV UR18, 0x55555511 ;  /* 0x5555551100127882 */ /* 0x000fe20000000000 */
[----:B------:R-:W-:Y:S02]  /*1b120*/  UMOV UR19, 0x3fc55555 ;  /* 0x3fc5555500137882 */ /* 0x000fe40000000000 */
[----:B------:R-:W-:Y:S01]  /*1b130*/  @!P0 MOV R17, R19 ;  /* 0x0000001300118202 */ /* 0x000fe20000000f00 */
[----:B------:R-:W-:-:S03]  /*1b140*/  @!P0 IMAD.MOV.U32 R22, RZ, RZ, R18 ;  /* 0x000000ffff168224 */ /* 0x000fc600078e0012 */
        /* <DEDUP_REMOVED lines=29> */
.L_x_1295:
[----:B------:R-:W-:Y:S05]  /*1b320*/  BSYNC.RECONVERGENT B1 ;  /* 0x0000000000017941 */ /* 0x000fea0003800200 */
.L_x_1294:
        /* <DEDUP_REMOVED lines=18> */
[----:B------:R-:W-:-:S03]  /*1b450*/  @P0 VIADD R38, R38, 0x1 ;  /* 0x0000000126260836 */ /* 0x000fc60000000000 */
[----:B------:R-:W-:Y:S02]  /*1b460*/  @P0 MOV R23, R11 ;  /* 0x0000000b00170202 */ /* 0x000fe40000000f00 */
[----:B------:R-:W-:-:S04]  /*1b470*/  LOP3.LUT R38, R38, 0x80000000, RZ, 0x3c, !PT ;  /* 0x8000000026267812 */ /* 0x000fc800078e3cff */
        /* <DEDUP_REMOVED lines=37> */
[----:B------:R-:W-:Y:S01]  /*1b6d0*/  DFMA R34, R16, -UR12, R14 ;  /* 0x8000000c10227c2b */ /* 0x000fe2000800000e */
[----:B------:R-:W-:-:S05]  /*1b6e0*/  UMOV UR19, 0x3c7abc9e ;  /* 0x3c7abc9e00137882 */ /* 0x000fca0000000000 */
[----:B------:R-:W-:Y:S02]  /*1b6f0*/  DMUL R36, R22, R36 ;  /* 0x0000002416247228 */ /* 0x000fe40000000000 */
[----:B------:R-:W-:-:S06]  /*1b700*/  DADD R34, -R20, R34 ;  /* 0x0000000014227229 */ /* 0x000fcc0000000122 */
[----:B------:R-:W-:-:S08]  /*1b710*/  DFMA R36, R20, R36, R38 ;  /* 0x000000241424722b */ /* 0x000fd00000000026 */
[----:B------:R-:W-:-:S08]  /*1b720*/  DADD R34, R36, -R34 ;  /* 0x0000000024227229 */ /* 0x000fd00000000822 */
[----:B------:R-:W-:-:S08]  /*1b730*/  DFMA R34, R16, UR18, R34 ;  /* 0x0000001210227c2b */ /* 0x000fd00008000022 */
[----:B------:R-:W-:-:S11]  /*1b740*/  DADD R14, R14, R34 ;  /* 0x000000000e0e7229 */ /* 0x000fd60000000022 */
.L_x_1297:
[----:B------:R-:W-:Y:S05]  /*1b750*/  BSYNC.RECONVERGENT B1 ;  /* 0x0000000000017941 */ /* 0x000fea0003800200 */
.L_x_1296:
        /* <DEDUP_REMOVED lines=27> */
.L_x_1299:
[----:B------:R-:W-:Y:S01]  /*1b910*/  DMUL R38, RZ, R18 ;  /* 0x00000012ff267228 */ /* 0x000fe20000000000 */
[----:B------:R-:W-:-:S10]  /*1b920*/  IMAD.MOV.U32 R11, RZ, RZ, RZ ;  /* 0x000000ffff0b7224 */ /* 0x000fd400078e00ff */
.L_x_1300:
[----:B------:R-:W-:Y:S05]  /*1b930*/  BSYNC.RECONVERGENT B1 ;  /* 0x0000000000017941 */ /* 0x000fea0003800200 */
.L_x_1298:
        /* <DEDUP_REMOVED lines=17> */
[----:B------:R-:W-:Y:S02]  /*1ba50*/  DFMA R14, R36, R12, R14 ;  /* 0x0000000c240e722b */ /* 0x000fe4000000000e */
[----:B------:R-:W0:Y:S02]  /*1ba60*/  MUFU.RSQ64H R13, R35 ;  /* 0x00000023000d7308 */ /* 0x000e240000001c00 */
[----:B------:R-:W-:-:S04]  /*1ba70*/  VIADD R12, R35, 0xfcb00000 ;  /* 0xfcb00000230c7836 */ /* 0x000fc80000000000 */
[----:B---3--:R-:W-:Y:S01]  /*1ba80*/  DFMA R14, R36, R14, R16 ;  /* 0x0000000e240e722b */ /* 0x008fe20000000010 */
[----:B------:R-:W-:Y:S01]  /*1ba90*/  ISETP.GE.U32.AND P1, PT, R12, 0x7ca00000, PT ;  /* 0x7ca000000c00780c */ /* 0x000fe20003f26070 */
[----:B------:R-:W-:Y:S01]  /*1baa0*/  IMAD.MOV.U32 R17, RZ, RZ, 0x3fd80000 ;  /* 0x3fd80000ff117424 */ /* 0x000fe200078e00ff */
[----:B------:R-:W-:-:S05]  /*1bab0*/  MOV R16, 0x0 ;  /* 0x0000000000107802 */ /* 0x000fca0000000f00 */
        /* <DEDUP_REMOVED lines=10> */
[----:B------:R-:W-:Y:S01]  /*1bb60*/  FSEL R38, R36, R38, !P0 ;  /* 0x0000002624267208 */ /* 0x000fe20004000000 */
[----:B------:R-:W-:Y:S01]  /*1bb70*/  DMUL R20, R34, R16 ;  /* 0x0000001022147228 */ /* 0x000fe20000000000 */
[----:B------:R-:W-:Y:S01]  /*1bb80*/  FSEL R39, R37, R39, !P0 ;  /* 0x0000002725277208 */ /* 0x000fe20004000000 */
[----:B------:R-:W-:Y:S01]  /*1bb90*/  VIADD R15, R17, 0xfff00000 ;  /* 0xfff00000110f7836 */ /* 0x000fe20000000000 */
[----:B------:R-:W-:Y:S01]  /*1bba0*/  LOP3.LUT P0, RZ, R11, 0x2, RZ, 0xc0, !PT ;  /* 0x000000020bff7812 */ /* 0x000fe2000780c0ff */
[----:B------:R-:W-:-:S03]  /*1bbb0*/  IMAD.MOV.U32 R14, RZ, RZ, R16 ;  /* 0x000000ffff0e7224 */ /* 0x000fc600078e0010 */
[----:B------:R-:W-:Y:S02]  /*1bbc0*/  DADD R18, RZ, -R38 ;  /* 0x00000000ff127229 */ /* 0x000fe40000000826 */
[----:B------:R-:W-:-:S08]  /*1bbd0*/  DFMA R36, R20, -R20, R34 ;  /* 0x800000141424722b */ /* 0x000fd00000000022 */
[----:B------:R-:W-:Y:S01]  /*1bbe0*/  DFMA R22, R36, R14, R20 ;  /* 0x0000000e2416722b */ /* 0x000fe20000000014 */
[----:B------:R-:W-:Y:S02]  /*1bbf0*/  FSEL R42, R38, R18, !P0 ;  /* 0x00000012262a7208 */ /* 0x000fe40004000000 */
[----:B------:R-:W-:Y:S01]  /*1bc00*/  FSEL R43, R39, R19, !P0 ;  /* 0x00000013272b7208 */ /* 0x000fe20004000000 */
[----:B------:R-:W-:Y:S07]  /*1bc10*/  @!P1 BRA `(.L_x_1302) ;  /* 0x00000000002c9947 */ /* 0x000fee0003800000 */
        /* <DEDUP_REMOVED lines=11> */
.L_x_1302:
[----:B------:R-:W-:Y:S05]  /*1bcd0*/  BSYNC.RECONVERGENT B1 ;  /* 0x0000000000017941 */ /* 0x000fea0003800200 */
.L_x_1301:
        /* <DEDUP_REMOVED lines=12> */
.L_x_1304:
[----:B------:R-:W-:-:S07]  /*1bda0*/  CS2R R14, SRZ ;  /* 0x00000000000e7805 */ /* 0x000fce000001ff00 */
.L_x_1305:
[----:B------:R-:W-:Y:S05]  /*1bdb0*/  BSYNC.RECONVERGENT B1 ;  /* 0x0000000000017941 */ /* 0x000fea0003800200 */
.L_x_1303:
        /* <DEDUP_REMOVED lines=12> */
.L_x_1308:
[----:B------:R-:W-:-:S11]  /*1be80*/  DADD R14, R42, 2.5 ;  /* 0x400400002a0e7429 */ /* 0x000fd60000000000 */
.L_x_1307:
[----:B------:R-:W-:Y:S05]  /*1be90*/  BSYNC.RECONVERGENT B1 ;  /* 0x0000000000017941 */ /* 0x000fea0003800200 */
.L_x_1306:
        /* <DEDUP_REMOVED lines=28> */
[----:B------:R-:W-:-:S07]  /*1c060*/  IMAD.MOV.U32 R37, RZ, RZ, R19 ;  /* 0x000000ffff257224 */ /* 0x000fce00078e0013 */
.L_x_1312:
[----:B------:R-:W-:Y:S05]  /*1c070*/  BSYNC.RECONVERGENT B4 ;  /* 0x0000000000047941 */ /* 0x000fea0003800200 */
.L_x_1311:
[----:B------:R-:W-:Y:S01]  /*1c080*/  VIADD R11, R13, 0x1 ;  /* 0x000000010d0b7836 */ /* 0x000fe20000000000 */
[----:B------:R-:W-:Y:S06]  /*1c090*/  BRA `(.L_x_1313) ;  /* 0x0000000000087947 */ /* 0x000fec0003800000 */
.L_x_1310:
[----:B------:R-:W-:Y:S01]  /*1c0a0*/  DMUL R36, RZ, R18 ;  /* 0x00000012ff247228 */ /* 0x000fe20000000000 */
[----:B------:R-:W-:-:S10]  /*1c0b0*/  IMAD.MOV.U32 R11, RZ, RZ, 0x1 ;  /* 0x00000001ff0b7424 */ /* 0x000fd400078e00ff */
.L_x_1313:
[----:B------:R-:W-:Y:S05]  /*1c0c0*/  BSYNC.RECONVERGENT B1 ;  /* 0x0000000000017941 */ /* 0x000fea0003800200 */
.L_x_1309:
        /* <DEDUP_REMOVED lines=8> */
[----:B------:R-:W-:Y:S01]  /*1c150*/  UMOV UR12, 0xfefa39ef ;  /* 0xfefa39ef000c7882 */ /* 0x000fe20000000000 */
[----:B------:R-:W-:Y:S01]  /*1c160*/  UMOV UR13, 0x3fe62e42 ;  /* 0x3fe62e42000d7882 */ /* 0x000fe20000000000 */
[----:B------:R-:W-:Y:S01]  /*1c170*/  ISETP.NE.U32.AND P1, PT, R34, 0x1, PT ;  /* 0x000000012200780c */ /* 0x000fe20003f25070 */
[----:B------:R-:W-:Y:S01]  /*1c180*/  IMAD.MOV.U32 R34, RZ, RZ, 0x3da8ff83 ;  /* 0x3da8ff83ff227424 */ /* 0x000fe200078e00ff */
[----:B------:R0:W5:Y:S01]  /*1c190*/  LDG.E.128.CONSTANT R12, desc[UR10][R42.64+0x20] ;  /* 0x0000200a2a0c7981 */ /* 0x000162000c1e9d00 */
[----:B------:R-:W-:Y:S01]  /*1c1a0*/  BSSY.RECONVERGENT B1, `(.L_x_1314) ;  /* 0x0000041000017945 */ /* 0x000fe20003800200 */
[----:B------:R-:W-:-:S02]  /*1c1b0*/  FSEL R40, R40, -8.06006814911005101289e+34, !P1 ;  /* 0xf9785eba28287808 */ /* 0x000fc40004800000 */
[----:B------:R-:W-:Y:S01]  /*1c1c0*/  FSEL R41, -R34, 0.11223486810922622681, !P1 ;  /* 0x3de5db6522297808 */ /* 0x000fe20004800100 */
[----:B------:R-:W-:-:S08]  /*1c1d0*/  DMUL R34, R36, R36 ;  /* 0x0000002424227228 */ /* 0x000fd00000000000 */
[----:B--2---:R-:W-:Y:S01]  /*1c1e0*/  DFMA R16, R34, R40, R16 ;  /* 0x000000282210722b */ /* 0x004fe20000000010 */
[----:B------:R-:W-:Y:S02]  /*1c1f0*/  IMAD.MOV.U32 R40, RZ, RZ, 0x652b82fe ;  /* 0x652b82feff287424 */ /* 0x000fe400078e00ff */
[----:B------:R-:W-:-:S05]  /*1c200*/  IMAD.MOV.U32 R41, RZ, RZ, 0x3ff71547 ;  /* 0x3ff71547ff297424 */ /* 0x000fca00078e00ff */
[----:B------:R-:W-:Y:S02]  /*1c210*/  DFMA R16, R34, R16, R18 ;  /* 0x000000102210722b */ /* 0x000fe40000000012 */
[----:B------:R-:W-:-:S06]  /*1c220*/  DFMA R40, R32, -R40, 6.75539944105574400000e+15 ;  /* 0x433800002028742b */ /* 0x000fcc0000000828 */
[----:B---3--:R-:W-:Y:S02]  /*1c230*/  DFMA R20, R34, R16, R20 ;  /* 0x000000102214722b */ /* 0x008fe40000000014 */
[----:B------:R-:W-:-:S06]  /*1c240*/  DADD R18, R40, -6.75539944105574400000e+15 ;  /* 0xc338000028127429 */ /* 0x000fcc0000000000 */
        /* <DEDUP_REMOVED lines=38> */
[----:B0-----:R-:W-:Y:S02]  /*1c4b0*/  IMAD.MOV.U32 R42, RZ, RZ, R19 ;  /* 0x000000ffff2a7224 */ /* 0x001fe400078e0013 */
[----:B------:R-:W-:-:S03]  /*1c4c0*/  IMAD R19, R40, 0x100000, R17 ;  /* 0x0010000028137824 */ /* 0x000fc600078e0211 */
        /* <DEDUP_REMOVED lines=14> */
.L_x_1315:
[----:B------:R-:W-:Y:S05]  /*1c5b0*/  BSYNC.RECONVERGENT B1 ;  /* 0x0000000000017941 */ /* 0x000fea0003800200 */
.L_x_1314:
        /* <DEDUP_REMOVED lines=35> */
.L_x_1317:
[----:B------:R-:W-:Y:S05]  /*1c7f0*/  BSYNC.RECONVERGENT B1 ;  /* 0x0000000000017941 */ /* 0x000fea0003800200 */
.L_x_1316:
        /* <DEDUP_REMOVED lines=34> */
[----:B------:R-:W-:-:S04]  /*1ca20*/  ISETP.GT.AND P0, PT, R17, 0xfffff, PT ;  /* 0x000fffff1100780c */ /* 0x000fc80003f04270 */
[----:B------:R-:W-:Y:S01]  /*1ca30*/  DFMA R20, R12, R18, UR18 ;  /* 0x000000120c147e2b */ /* 0x000fe20008000012 */
[----:B------:R-:W-:Y:S01]  /*1ca40*/  UMOV UR18, 0x11122322 ;  /* 0x1112232200127882 */ /* 0x000fe20000000000 */
[----:B------:R-:W-:Y:S01]  /*1ca50*/  IMAD.MOV.U32 R18, RZ, RZ, R16 ;  /* 0x000000ffff127224 */ /* 0x000fe200078e0010 */
[----:B------:R-:W-:Y:S01]  /*1ca60*/  MOV R19, R17 ;  /* 0x0000001100137202 */ /* 0x000fe20000000f00 */
[----:B------:R-:W-:-:S04]  /*1ca70*/  UMOV UR19, 0x3f811111 ;  /* 0x3f81111100137882 */ /* 0x000fc80000000000 */
        /* <DEDUP_REMOVED lines=9> */
[----:B------:R-:W-:Y:S01]  /*1cb10*/  VIADD R22, R17, 0xffffffff ;  /* 0xffffffff11167836 */ /* 0x000fe20000000000 */
[----:B------:R-:W-:Y:S01]  /*1cb20*/  UMOV UR18, 0xb ;  /* 0x0000000b00127882 */ /* 0x000fe20000000000 */
[----:B------:R-:W-:-:S03]  /*1cb30*/  UMOV UR19, 0x3fe00000 ;  /* 0x3fe0000000137882 */ /* 0x000fc60000000000 */
[----:B------:R-:W-:Y:S01]  /*1cb40*/  ISETP.GE.U32.AND P1, PT, R22, 0x7fefffff, PT ;  /* 0x7fefffff1600780c */ /* 0x000fe20003f26070 */
[----:B------:R-:W-:Y:S01]  /*1cb50*/  IMAD.MOV.U32 R22, RZ, RZ, R16 ;  /* 0x000000ffff167224 */ /* 0x000fe200078e0010 */
[----:B------:R-:W-:Y:S01]  /*1cb60*/  DFMA R20, R12, R20, UR18 ;  /* 0x000000120c147e2b */ /* 0x000fe20008000014 */
[----:B------:R-:W-:Y:S02]  /*1cb70*/  @!P0 IMAD.MOV.U32 R22, RZ, RZ, R18 ;  /* 0x000000ffff168224 */ /* 0x000fe400078e0012 */
[----:B------:R-:W-:-:S05]  /*1cb80*/  IMAD.MOV.U32 R16, RZ, RZ, -0x3ff ;  /* 0xfffffc01ff107424 */ /* 0x000fca00078e00ff */
        /* <DEDUP_REMOVED lines=23> */
.L_x_1319:
[----:B------:R-:W-:Y:S05]  /*1cd00*/  BSYNC.RECONVERGENT B1 ;  /* 0x0000000000017941 */ /* 0x000fea0003800200 */
.L_x_1318:
[----:B------:R-:W-:Y:S01]  /*1cd10*/  BSSY.RECONVERGENT B1, `(.L_x_1320) ;  /* 0x0000042000017945 */ /* 0x000fe20003800200 */
[----:B------:R-:W-:Y:S02]  /*1cd20*/  @!P0 IMAD.MOV.U32 R16, RZ, RZ, -0x435 ;  /* 0xfffffbcbff108424 */ /* 0x000fe400078e00ff */
[----:B------:R-:W-:Y:S02]  /*1cd30*/  @P1 IMAD.MOV.U32 R14, RZ, RZ, R18 ;  /* 0x000000ffff0e1224 */ /* 0x000fe400078e0012 */
[----:B------:R-:W-:Y:S01]  /*1cd40*/  @P1 IMAD.MOV.U32 R15, RZ, RZ, R19 ;  /* 0x000000ffff0f1224 */ /* 0x000fe200078e0013 */
        /* <DEDUP_REMOVED lines=13> */
[----:B------:R-:W-:Y:S01]  /*1ce20*/  @P0 IADD3 R15, PT, PT, R23, -0x100000, RZ ;  /* 0xfff00000170f0810 */ /* 0x000fe20007ffe0ff */
[----:B------:R-:W-:-:S04]  /*1ce30*/  @P0 VIADD R38, R38, 0x1 ;  /* 0x0000000126260836 */ /* 0x000fc80000000000 */
[----:B------:R-:W-:Y:S01]  /*1ce40*/  @P0 IMAD.MOV.U32 R23, RZ, RZ, R15 ;  /* 0x000000ffff170224 */ /* 0x000fe200078e000f */
[----:B------:R-:W-:-:S05]  /*1ce50*/  LOP3.LUT R38, R38, 0x80000000, RZ, 0x3c, !PT ;  /* 0x8000000026267812 */ /* 0x000fca00078e3cff */
        /* <DEDUP_REMOVED lines=45> */
.L_x_1321:
[----:B------:R-:W-:Y:S05]  /*1d130*/  BSYNC.RECONVERGENT B1 ;  /* 0x0000000000017941 */ /* 0x000fea0003800200 */
.L_x_1320:
        /* <DEDUP_REMOVED lines=27> */
.L_x_1323:
[----:B------:R-:W-:Y:S01]  /*1d2f0*/  DMUL R40, RZ, R18 ;  /* 0x00000012ff287228 */ /* 0x000fe20000000000 */
[----:B------:R-:W-:-:S10]  /*1d300*/  IMAD.MOV.U32 R36, RZ, RZ, RZ ;  /* 0x000000ffff247224 */ /* 0x000fd400078e00ff */
.L_x_1324:
[----:B------:R-:W-:Y:S05]  /*1d310*/  BSYNC.RECONVERGENT B1 ;  /* 0x0000000000017941 */ /* 0x000fea0003800200 */
.L_x_1322:
        /* <DEDUP_REMOVED lines=19> */
[----:B------:R-:W-:-:S04]  /*1d450*/  IADD3 R12, PT, PT, R35, -0x3500000, RZ ;  /* 0xfcb00000230c7810 */ /* 0x000fc80007ffe0ff */
        /* <DEDUP_REMOVED lines=37> */
.L_x_1326:
[----:B------:R-:W-:Y:S05]  /*1d6b0*/  BSYNC.RECONVERGENT B1 ;  /* 0x0000000000017941 */ /* 0x000fea0003800200 */
.L_x_1325:
        /* <DEDUP_REMOVED lines=12> */
.L_x_1328:
[----:B------:R-:W-:-:S07]  /*1d780*/  CS2R R14, SRZ ;  /* 0x00000000000e7805 */ /* 0x000fce000001ff00 */
.L_x_1329:
[----:B------:R-:W-:Y:S05]  /*1d790*/  BSYNC.RECONVERGENT B1 ;  /* 0x0000000000017941 */ /* 0x000fea0003800200 */
.L_x_1327:
        /* <DEDUP_REMOVED lines=12> */
.L_x_1332:
[----:B------:R-:W-:-:S11]  /*1d860*/  DADD R14, R42, 2.5 ;  /* 0x400400002a0e7429 */ /* 0x000fd60000000000 */
.L_x_1331:
[----:B------:R-:W-:Y:S05]  /*1d870*/  BSYNC.RECONVERGENT B1 ;  /* 0x0000000000017941 */ /* 0x000fea0003800200 */
.L_x_1330:
        /* <DEDUP_REMOVED lines=29> */
.L_x_1336:
[----:B------:R-:W-:Y:S05]  /*1da50*/  BSYNC.RECONVERGENT B4 ;  /* 0x0000000000047941 */ /* 0x000fea0003800200 */
.L_x_1335:
[----:B------:R-:W-:Y:S01]  /*1da60*/  VIADD R42, R13, 0x1 ;  /* 0x000000010d2a7836 */ /* 0x000fe20000000000 */
[----:B------:R-:W-:Y:S06]  /*1da70*/  BRA `(.L_x_1337) ;  /* 0x0000000000087947 */ /* 0x000fec0003800000 */
.L_x_1334:
[----:B------:R-:W-:Y:S01]  /*1da80*/  DMUL R34, RZ, R18 ;  /* 0x00000012ff227228 */ /* 0x000fe20000000000 */
[----:B------:R-:W-:-:S10]  /*1da90*/  IMAD.MOV.U32 R42, RZ, RZ, 0x1 ;  /* 0x00000001ff2a7424 */ /* 0x000fd400078e00ff */
.L_x_1337:
[----:B------:R-:W-:Y:S05]  /*1daa0*/  BSYNC.RECONVERGENT B1 ;  /* 0x0000000000017941 */ /* 0x000fea0003800200 */
.L_x_1333:
        /* <DEDUP_REMOVED lines=10> */
[----:B------:R-:W-:Y:S01]  /*1db50*/  UMOV UR13, 0x3fe62e42 ;  /* 0x3fe62e42000d7882 */ /* 0x000fe20000000000 */
[----:B------:R-:W-:Y:S01]  /*1db60*/  ISETP.NE.U32.AND P1, PT, R36, 0x1, PT ;  /* 0x000000012400780c */ /* 0x000fe20003f25070 */
[----:B------:R-:W-:Y:S01]  /*1db70*/  IMAD.MOV.U32 R36, RZ, RZ, 0x3da8ff83 ;  /* 0x3da8ff83ff247424 */ /* 0x000fe200078e00ff */
[----:B------:R-:W-:Y:S02]  /*1db80*/  BSSY.RECONVERGENT B1, `(.L_x_1338) ;  /* 0x0000041000017945 */ /* 0x000fe40003800200 */
        /* <DEDUP_REMOVED lines=47> */
[----:B------:R-:W-:Y:S02]  /*1de80*/  MOV R18, R16 ;  /* 0x0000001000127202 */ /* 0x000fe40000000f00 */
        /* <DEDUP_REMOVED lines=16> */
.L_x_1339:
[----:B------:R-:W-:Y:S05]  /*1df90*/  BSYNC.RECONVERGENT B1 ;  /* 0x0000000000017941 */ /* 0x000fea0003800200 */
.L_x_1338:
        /* <DEDUP_REMOVED lines=33> */
.L_x_1341:
[----:B------:R-:W-:Y:S05]  /*1e1b0*/  BSYNC.RECONVERGENT B1 ;  /* 0x0000000000017941 */ /* 0x000fea0003800200 */
.L_x_1340:
[----:B------:R-:W-:Y:S01]  /*1e1c0*/  DFMA R2, R2, UR14, R24 ;  /* 0x0000000e02027c2b */ /* 0x000fe20008000018 */
[----:B------:R-:W-:Y:S01]  /*1e1d0*/  UMOV UR8, UR6 ;  /* 0x0000000600087c82 */ /* 0x000fe20008000000 */
[----:B------:R-:W-:Y:S02]  /*1e1e0*/  UIMAD UR13, UR7, 0x1400, URZ ;  /* 0x00001400070d78a4 */ /* 0x000fe4000f8e02ff */
[----:B------:R-:W-:-:S04]  /*1e1f0*/  UIADD3 UR12, UPT, UPT, -UR5, UR8, URZ ;  /* 0x00000008050c7290 */ /* 0x000fc8000fffe1ff */
[----:B------:R-:W-:Y:S01]  /*1e200*/  DFMA R2, R4, UR14, R2 ;  /* 0x0000000e04027c2b */ /* 0x000fe20008000002 */
[----:B------:R-:W-:Y:S02]  /*1e210*/  UISETP.GE.U32.AND UP0, UPT, UR12, UR13, UPT ;  /* 0x0000000d0c00728c */ /* 0x000fe4000bf06070 */
[----:B------:R-:W-:-:S05]  /*1e220*/  VIADD R9, R9, UR13 ;  /* 0x0000000d09097c36 */ /* 0x000fca0008000000 */
[----:B------:R-:W-:-:S08]  /*1e230*/  DFMA R2, R6, UR14, R2 ;  /* 0x0000000e06027c2b */ /* 0x000fd00008000002 */
[----:B------:R-:W-:-:S08]  /*1e240*/  DFMA R2, R26, UR14, R2 ;  /* 0x0000000e1a027c2b */ /* 0x000fd00008000002 */
[----:B------:R-:W-:-:S08]  /*1e250*/  DFMA R2, R28, UR14, R2 ;  /* 0x0000000e1c027c2b */ /* 0x000fd00008000002 */
[----:B------:R-:W-:-:S08]  /*1e260*/  DFMA R2, R30, UR14, R2 ;  /* 0x0000000e1e027c2b */ /* 0x000fd00008000002 */
[----:B------:R-:W-:-:S08]  /*1e270*/  DFMA R2, R32, UR14, R2 ;  /* 0x0000000e20027c2b */ /* 0x000fd00008000002 */
[----:B------:R-:W-:Y:S01]  /*1e280*/  DFMA R24, R40, UR14, R2 ;  /* 0x0000000e28187c2b */ /* 0x000fe20008000002 */
[----:B------:R-:W-:Y:S10]  /*1e290*/  BRA.U !UP0, `(.L_x_1151) ;  /* 0x0000001908a47547 */ /* 0x000ff4000b800000 */
[----:B------:R-:W-:Y:S02]  /*1e2a0*/  UIMAD UR5, UR7, 0x1400, UR5 ;  /* 0x00001400070578a4 */ /* 0x000fe4000f8e0205 */
[----:B------:R-:W-:-:S04]  /*1e2b0*/  UIADD3 UR12, UPT, UPT, UR8, -0x1400, URZ ;  /* 0xffffec00080c7890 */ /* 0x000fc8000fffe0ff */
[----:B------:R-:W-:-:S09]  /*1e2c0*/  UISETP.GT.U32.AND UP0, UPT, UR5, UR12, UPT ;  /* 0x0000000c0500728c */ /* 0x000fd2000bf04070 */
[----:B------:R-:W-:Y:S05]  /*1e2d0*/  BRA.U !UP0, `(.L_x_1342) ;  /* 0xffffff31080c7547 */ /* 0x000fea000b83ffff */
.L_x_1152:
[----:B------:R-:W-:-:S09]  /*1e2e0*/  UISETP.GE.U32.AND UP0, UPT, UR5, UR8, UPT ;  /* 0x000000080500728c */ /* 0x000fd2000bf06070 */
[----:B------:R-:W-:Y:S05]  /*1e2f0*/  BRA.U UP0, `(.L_x_1151) ;  /* 0x00000019008c7547 */ /* 0x000fea000b800000 */
[----:B------:R-:W-:Y:S01]  /*1e300*/  UIADD3 UR5, UPT, UPT, -UR5, UR8, URZ ;  /* 0x0000000805057290 */ /* 0x000fe2000fffe1ff */
[----:B------:R-:W-:Y:S01]  /*1e310*/  BSSY.RECONVERGENT B1, `(.L_x_1151) ;  /* 0x00001a1000017945 */ /* 0x000fe20003800200 */
[----:B0-----:R-:W0:Y:S04]  /*1e320*/  LDCU.64 UR6, c[0x0][0x3c8] ;  /* 0x00007900ff0677ac */ /* 0x001e280008000a00 */
[----:B------:R-:W-:Y:S01]  /*1e330*/  ISETP.GE.AND P0, PT, R0, UR5, PT ;  /* 0x0000000500007c0c */ /* 0x000fe2000bf06270 */
[----:B------:R-:W1:-:S12]  /*1e340*/  LDCU.64 UR12, c[0x4][0x160] ;  /* 0x01002c00ff0c77ac */ /* 0x000e580008000a00 */
[----:B------:R-:W-:Y:S05]  /*1e350*/  @P0 BRA `(.L_x_1343) ;  /* 0x0000001800700947 */ /* 0x000fea0003800000 */
[----:B------:R-:W-:-:S07]  /*1e360*/  IMAD.MOV.U32 R2, RZ, RZ, R0 ;  /* 0x000000ffff027224 */ /* 0x000fce00078e0000 */
.L_x_1365:
[----:B------:R-:W2:Y:S01]  /*1e370*/  LDC.64 R10, c[0x0][0x3c0] ;  /* 0x0000f000ff0a7b82 */ /* 0x000ea20000000a00 */
[----:B------:R-:W2:Y:S01]  /*1e380*/  I2F.F64 R4, R9 ;  /* 0x0000000900047312 */ /* 0x000ea20000201c00 */
[----:B------:R-:W-:Y:S01]  /*1e390*/  UMOV UR14, 0x3b39803f ;  /* 0x3b39803f000e7882 */ /* 0x000fe20000000000 */
[----:B------:R-:W-:Y:S01]  /*1e3a0*/  UMOV UR15, 0x3c7abc9e ;  /* 0x3c7abc9e000f7882 */ /* 0x000fe20000000000 */
[----:B------:R-:W-:Y:S01]  /*1e3b0*/  VIADD R2, R2, 0x280 ;  /* 0x0000028002027836 */ /* 0x000fe20000000000 */
[----:B------:R-:W-:Y:S03]  /*1e3c0*/  BSSY.RECONVERGENT B2, `(.L_x_1344) ;  /* 0x0000046000027945 */ /* 0x000fe60003800200 */
[----:B------:R-:W2:Y:S01]  /*1e3d0*/  LDC.64 R6, c[0x0][0x3c8] ;  /* 0x0000f200ff067b82 */ /* 0x000ea20000000a00 */
[----:B------:R-:W-:Y:S01]  /*1e3e0*/  ISETP.GE.AND P2, PT, R2, UR5, PT ;  /* 0x0000000502007c0c */ /* 0x000fe2000bf46270 */
[----:B--2---:R-:W-:Y:S01]  /*1e3f0*/  DFMA R4, R4, R6, R10 ;  /* 0x000000060404722b */ /* 0x004fe2000000000a */
[----:B------:R-:W-:-:S02]  /*1e400*/  IMAD.MOV.U32 R10, RZ, RZ, 0x652b82fe ;  /* 0x652b82feff0a7424 */ /* 0x000fc400078e00ff */
[----:B------:R-:W-:Y:S02]  /*1e410*/  IMAD.MOV.U32 R11, RZ, RZ, 0x3ff71547 ;  /* 0x3ff71547ff0b7424 */ /* 0x000fe400078e00ff */
[----:B------:R-:W-:Y:S02]  /*1e420*/  IMAD.MOV.U32 R6, RZ, RZ, -0x105c611 ;  /* 0xfefa39efff067424 */ /* 0x000fe400078e00ff */
[----:B------:R-:W-:Y:S01]  /*1e430*/  IMAD.MOV.U32 R7, RZ, RZ, 0x3fe62e42 ;  /* 0x3fe62e42ff077424 */ /* 0x000fe200078e00ff */
[C---:B------:R-:W-:Y:S02]  /*1e440*/  DADD R18, R4.reuse, 1 ;  /* 0x3ff0000004127429 */ /* 0x040fe40000000000 */
[----:B------:R-:W-:Y:S01]  /*1e450*/  FSETP.GEU.AND P3, PT, |R5|, 4.1917929649353027344, PT ;  /* 0x4086232b0500780b */ /* 0x000fe20003f6e200 */
[----:B------:R-:W-:-:S08]  /*1e460*/  DFMA R10, R4, R10, 6.75539944105574400000e+15 ;  /* 0x43380000040a742b */ /* 0x000fd0000000000a */
[----:B------:R-:W-:Y:S01]  /*1e470*/  DADD R12, R10, -6.75539944105574400000e+15 ;  /* 0xc33800000a0c7429 */ /* 0x000fe20000000000 */
[----:B------:R-:W-:Y:S01]  /*1e480*/  ISETP.GT.AND P0, PT, R19, 0xfffff, PT ;  /* 0x000fffff1300780c */ /* 0x000fe20003f04270 */
[----:B------:R-:W-:-:S06]  /*1e490*/  IMAD.MOV.U32 R3, RZ, RZ, R19 ;  /* 0x000000ffff037224 */ /* 0x000fcc00078e0013 */
[----:B------:R-:W-:-:S08]  /*1e4a0*/  DFMA R14, R12, -R6, R4 ;  /* 0x800000060c0e722b */ /* 0x000fd00000000004 */
        /* <DEDUP_REMOVED lines=55> */
.L_x_1345:
[----:B01----:R-:W-:Y:S05]  /*1e820*/  BSYNC.RECONVERGENT B2 ;  /* 0x0000000000027941 */ /* 0x003fea0003800200 */
.L_x_1344:
        /* <DEDUP_REMOVED lines=60> */
[----:B------:R-:W-:-:S03]  /*1ebf0*/  DMUL R22, R18, R22 ;  /* 0x0000001612167228 */ /* 0x000fc60000000000 */
[----:B------:R-:W-:-:S05]  /*1ec00*/  DADD R6, -R16, R6 ;  /* 0x0000000010067229 */ /* 0x000fca0000000106 */
[----:B------:R-:W-:-:S08]  /*1ec10*/  DFMA R22, R16, R22, R26 ;  /* 0x000000161016722b */ /* 0x000fd0000000001a */
[----:B------:R-:W-:-:S08]  /*1ec20*/  DADD R6, R22, -R6 ;  /* 0x0000000016067229 */ /* 0x000fd00000000806 */
[----:B------:R-:W-:-:S08]  /*1ec30*/  DFMA R6, R20, UR14, R6 ;  /* 0x0000000e14067c2b */ /* 0x000fd00008000006 */
[----:B------:R-:W-:Y:S01]  /*1ec40*/  DADD R6, R10, R6 ;  /* 0x000000000a067229 */ /* 0x000fe20000000006 */
[----:B------:R-:W-:Y:S10]  /*1ec50*/  BRA `(.L_x_1348) ;  /* 0x0000000000187947 */ /* 0x000ff40003800000 */
.L_x_1347:
[----:B------:R-:W-:Y:S01]  /*1ec60*/  IMAD.MOV.U32 R6, RZ, RZ, 0x0 ;  /* 0x00000000ff067424 */ /* 0x000fe200078e00ff */
[----:B------:R-:W-:Y:S01]  /*1ec70*/  LOP3.LUT P0, RZ, R15, 0x7fffffff, RZ, 0xc0, !PT ;  /* 0x7fffffff0fff7812 */ /* 0x000fe2000780c0ff */
[----:B------:R-:W-:-:S06]  /*1ec80*/  IMAD.MOV.U32 R7, RZ, RZ, 0x7ff00000 ;  /* 0x7ff00000ff077424 */ /* 0x000fcc00078e00ff */
[----:B------:R-:W-:-:S10]  /*1ec90*/  DFMA R6, R14, R6, +INF ;  /* 0x7ff000000e06742b */ /* 0x000fd40000000006 */
[----:B------:R-:W-:Y:S02]  /*1eca0*/  FSEL R6, R6, RZ, P0 ;  /* 0x000000ff06067208 */ /* 0x000fe40000000000 */
[----:B------:R-:W-:-:S07]  /*1ecb0*/  FSEL R7, R7, -QNAN , P0 ;  /* 0xfff0000007077808 */ /* 0x000fce0000000000 */
.L_x_1348:
[----:B------:R-:W-:Y:S05]  /*1ecc0*/  BSYNC.RECONVERGENT B2 ;  /* 0x0000000000027941 */ /* 0x000fea0003800200 */
.L_x_1346:
        /* <DEDUP_REMOVED lines=28> */
.L_x_1350:
[----:B------:R-:W-:Y:S05]  /*1ee90*/  BSYNC.RECONVERGENT B4 ;  /* 0x0000000000047941 */ /* 0x000fea0003800200 */
.L_x_1349:
        /* <DEDUP_REMOVED lines=53> */
[----:B------:R-:W-:-:S02]  /*1f1f0*/  IMAD.MOV.U32 R17, RZ, RZ, R27 ;  /* 0x000000ffff117224 */ /* 0x000fc400078e001b */
[----:B------:R-:W-:-:S07]  /*1f200*/  IMAD.MOV.U32 R15, RZ, RZ, R21 ;  /* 0x000000ffff0f7224 */ /* 0x000fce00078e0015 */
[----:B------:R-:W-:Y:S05]  /*1f210*/  CALL.REL.NOINC `($__internal_5_$__cuda_sm20_dsqrt_rn_f64_mediumpath_v1) ;  /* 0x0000001400907944 */ /* 0x000fea0003c00000 */
[----:B------:R-:W-:Y:S02]  /*1f220*/  IMAD.MOV.U32 R16, RZ, RZ, R14 ;  /* 0x000000ffff107224 */ /* 0x000fe400078e000e */
[----:B------:R-:W-:-:S07]  /*1f230*/  IMAD.MOV.U32 R17, RZ, RZ, R13 ;  /* 0x000000ffff117224 */ /* 0x000fce00078e000d */
.L_x_1352:
[----:B------:R-:W-:Y:S05]  /*1f240*/  BSYNC.RECONVERGENT B3 ;  /* 0x0000000000037941 */ /* 0x000fea0003800200 */
.L_x_1351:
        /* <DEDUP_REMOVED lines=12> */
.L_x_1354:
[----:B------:R-:W-:Y:S05]  /*1f310*/  BSYNC.RECONVERGENT B2 ;  /* 0x0000000000027941 */ /* 0x000fea0003800200 */
.L_x_1353:
        /* <DEDUP_REMOVED lines=15> */
.L_x_1356:
[----:B------:R-:W-:Y:S05]  /*1f410*/  BSYNC.RECONVERGENT B2 ;  /* 0x0000000000027941 */ /* 0x000fea0003800200 */
.L_x_1355:
        /* <DEDUP_REMOVED lines=27> */
.L_x_1360:
[----:B------:R-:W-:Y:S05]  /*1f5d0*/  BSYNC.RECONVERGENT B5 ;  /* 0x0000000000057941 */ /* 0x000fea0003800200 */
.L_x_1359:
[----:B------:R-:W-:-:S07]  /*1f5e0*/  VIADD R3, R13, 0x1 ;  /* 0x000000010d037836 */ /* 0x000fce0000000000 */
.L_x_1358:
[----:B------:R-:W-:Y:S05]  /*1f5f0*/  BSYNC.RECONVERGENT B4 ;  /* 0x0000000000047941 */ /* 0x000fea0003800200 */
.L_x_1357:
        /* <DEDUP_REMOVED lines=77> */
.L_x_1362:
[----:B------:R-:W-:Y:S05]  /*1fad0*/  BSYNC.RECONVERGENT B2 ;  /* 0x0000000000027941 */ /* 0x000fea0003800200 */
.L_x_1361:
        /* <DEDUP_REMOVED lines=32> */
.L_x_1364:
[----:B------:R-:W-:Y:S05]  /*1fce0*/  BSYNC.RECONVERGENT B3 ;  /* 0x0000000000037941 */ /* 0x000fea0003800200 */
.L_x_1363:
[----:B------:R-:W-:Y:S01]  /*1fcf0*/  DFMA R24, R40, UR6, R24 ;  /* 0x0000000628187c2b */ /* 0x000fe20008000018 */
[----:B------:R-:W-:Y:S01]  /*1fd00*/  VIADD R9, R9, 0x280 ;  /* 0x0000028009097836 */ /* 0x000fe20000000000 */
[----:B------:R-:W-:Y:S09]  /*1fd10*/  @!P2 BRA `(.L_x_1365) ;  /* 0xffffffe40094a947 */ /* 0x000ff2000383ffff */
.L_x_1343:
[----:B01----:R-:W-:Y:S05]  /*1fd20*/  BSYNC.RECONVERGENT B1 ;  /* 0x0000000000017941 */ /* 0x003fea0003800200 */
.L_x_1151:
[----:B------:R-:W1:Y:S01]  /*1fd30*/  S2R R10, SR_LANEID ;  /* 0x00000000000a7919 */ /* 0x000e620000000000 */
[----:B------:R-:W-:Y:S04]  /*1fd40*/  SHFL.DOWN PT, R2, R24, 0x1, 0x1f ;  /* 0x08201f0018027f89 */ /* 0x000fe800000e0000 */
[----:B------:R-:W2:Y:S02]  /*1fd50*/  SHFL.DOWN PT, R3, R25, 0x1, 0x1f ;  /* 0x08201f0019037f89 */ /* 0x000ea400000e0000 */
[----:B--2---:R-:W-:Y:S01]  /*1fd60*/  DADD R2, R2, R24 ;  /* 0x0000000002027229 */ /* 0x004fe20000000018 */
[C---:B-1----:R-:W-:Y:S02]  /*1fd70*/  ISETP.GT.AND P0, PT, R10.reuse, 0x1e, PT ;  /* 0x0000001e0a00780c */ /* 0x042fe40003f04270 */
[----:B------:R-:W-:-:S07]  /*1fd80*/  ISETP.NE.AND P1, PT, R10, RZ, PT ;  /* 0x000000ff0a00720c */ /* 0x000fce0003f25270 */
[----:B------:R-:W-:Y:S02]  /*1fd90*/  FSEL R4, R24, R2, P0 ;  /* 0x0000000218047208 */ /* 0x000fe40000000000 */
[----:B------:R-:W-:Y:S02]  /*1fda0*/  FSEL R5, R25, R3, P0 ;  /* 0x0000000319057208 */ /* 0x000fe40000000000 */
[----:B------:R-:W-:Y:S01]  /*1fdb0*/  ISETP.GT.AND P0, PT, R10, 0x1d, PT ;  /* 0x0000001d0a00780c */ /* 0x000fe20003f04270 */
[----:B------:R-:W-:Y:S04]  /*1fdc0*/  SHFL.DOWN PT, R2, R4, 0x2, 0x1f ;  /* 0x08401f0004027f89 */ /* 0x000fe800000e0000 */
[----:B------:R-:W1:Y:S01]  /*1fdd0*/  SHFL.DOWN PT, R3, R5, 0x2, 0x1f ;  /* 0x08401f0005037f89 */ /* 0x000e6200000e0000 */
[----:B------:R-:W2:Y:S01]  /*1fde0*/  @!P1 S2R R12, SR_CgaCtaId ;  /* 0x00000000000c9919 */ /* 0x000ea20000008800 */
[----:B-1----:R-:W-:-:S10]  /*1fdf0*/  DADD R2, R2, R4 ;  /* 0x0000000002027229 */ /* 0x002fd40000000004 */
[----:B------:R-:W-:Y:S02]  /*1fe00*/  FSEL R6, R4, R2, P0 ;  /* 0x0000000204067208 */ /* 0x000fe40000000000 */
[----:B------:R-:W-:Y:S02]  /*1fe10*/  FSEL R7, R5, R3, P0 ;  /* 0x0000000305077208 */ /* 0x000fe40000000000 */
[----:B------:R-:W-:Y:S01]  /*1fe20*/  ISETP.GT.AND P0, PT, R10, 0x1b, PT ;  /* 0x0000001b0a00780c */ /* 0x000fe20003f04270 */
[----:B------:R-:W-:Y:S04]  /*1fe30*/  SHFL.DOWN PT, R2, R6, 0x4, 0x1f ;  /* 0x08801f0006027f89 */ /* 0x000fe800000e0000 */
[----:B------:R-:W1:Y:S02]  /*1fe40*/  SHFL.DOWN PT, R3, R7, 0x4, 0x1f ;  /* 0x08801f0007037f89 */ /* 0x000e6400000e0000 */
[----:B-1----:R-:W-:-:S10]  /*1fe50*/  DADD R2, R2, R6 ;  /* 0x0000000002027229 */ /* 0x002fd40000000006 */
[----:B------:R-:W-:Y:S02]  /*1fe60*/  FSEL R8, R6, R2, P0 ;  /* 0x0000000206087208 */ /* 0x000fe40000000000 */
[----:B------:R-:W-:Y:S02]  /*1fe70*/  FSEL R9, R7, R3, P0 ;  /* 0x0000000307097208 */ /* 0x000fe40000000000 */
[----:B------:R-:W-:Y:S01]  /*1fe80*/  ISETP.GT.AND P0, PT, R10, 0x17, PT ;  /* 0x000000170a00780c */ /* 0x000fe20003f04270 */
[----:B------:R-:W-:Y:S01]  /*1fe90*/  SHFL.DOWN PT, R2, R8, 0x8, 0x1f ;  /* 0x09001f0008027f89 */ /* 0x000fe200000e0000 */
[----:B------:R-:W-:Y:S02]  /*1fea0*/  @!P1 MOV R7, 0x400 ;  /* 0x0000040000079802 */ /* 0x000fe40000000f00 */
[----:B------:R-:W-:Y:S01]  /*1feb0*/  @!P1 SHF.R.U32.HI R6, RZ, 0x2, R0 ;  /* 0x00000002ff069819 */ /* 0x000fe20000011600 */
[----:B------:R-:W1:Y:S01]  /*1fec0*/  SHFL.DOWN PT, R3, R9, 0x8, 0x1f ;  /* 0x09001f0009037f89 */ /* 0x000e6200000e0000 */
[----:B--2---:R-:W-:-:S02]  /*1fed0*/  @!P1 LEA R7, R12, R7, 0x18 ;  /* 0x000000070c079211 */ /* 0x004fc400078ec0ff */
[----:B------:R-:W-:-:S04]  /*1fee0*/  @!P1 LOP3.LUT R6, R6, 0xf8, RZ, 0xc0, !PT ;  /* 0x000000f806069812 */ /* 0x000fc800078ec0ff */
[----:B------:R-:W-:Y:S01]  /*1fef0*/  @!P1 IADD3 R7, PT, PT, R6, R7, RZ ;  /* 0x0000000706079210 */ /* 0x000fe20007ffe0ff */
[----:B-1----:R-:W-:-:S10]  /*1ff00*/  DADD R2, R2, R8 ;  /* 0x0000000002027229 */ /* 0x002fd40000000008 */
[----:B------:R-:W-:Y:S02]  /*1ff10*/  FSEL R4, R8, R2, P0 ;  /* 0x0000000208047208 */ /* 0x000fe40000000000 */
[----:B------:R-:W-:Y:S02]  /*1ff20*/  FSEL R5, R9, R3, P0 ;  /* 0x0000000309057208 */ /* 0x000fe40000000000 */
[----:B------:R-:W-:Y:S01]  /*1ff30*/  ISETP.NE.AND P0, PT, R0, RZ, PT ;  /* 0x000000ff0000720c */ /* 0x000fe20003f05270 */
[----:B------:R-:W-:Y:S04]  /*1ff40*/  SHFL.DOWN PT, R2, R4, 0x10, 0x1f ;  /* 0x0a001f0004027f89 */ /* 0x000fe800000e0000 */
[----:B------:R-:W1:Y:S02]  /*1ff50*/  SHFL.DOWN PT, R3, R5, 0x10, 0x1f ;  /* 0x0a001f0005037f89 */ /* 0x000e6400000e0000 */
[----:B-1----:R-:W-:-:S07]  /*1ff60*/  DADD R2, R2, R4 ;  /* 0x0000000002027229 */ /* 0x002fce0000000004 */
[----:B------:R1:W-:Y:S01]  /*1ff70*/  @!P1 STS.64 [R7+0x18], R2 ;  /* 0x0000180207009388 */ /* 0x0003e20000000a00 */
[----:B------:R-:W-:Y:S01]  /*1ff80*/  BAR.SYNC.DEFER_BLOCKING 0x0 ;  /* 0x0000000000007b1d */ /* 0x000fe20000010000 */
[----:B------:R-:W-:-:S04]  /*1ff90*/  ISETP.GT.AND P1, PT, R10, 0xf, PT ;  /* 0x0000000f0a00780c */ /* 0x000fc80003f24270 */
[----:B------:R-:W-:Y:S02]  /*1ffa0*/  FSEL R0, R4, R2, P1 ;  /* 0x0000000204007208 */ /* 0x000fe40000800000 */
[----:B------:R-:W-:-:S03]  /*1ffb0*/  FSEL R5, R5, R3, P1 ;  /* 0x0000000305057208 */ /* 0x000fc60000800000 */
[----:B-1----:R-:W-:Y:S02]  /*1ffc0*/  IMAD.MOV.U32 R2, RZ, RZ, R0 ;  /* 0x000000ffff027224 */ /* 0x002fe400078e0000 */
[----:B------:R-:W-:Y:S01]  /*1ffd0*/  IMAD.MOV.U32 R3, RZ, RZ, R5 ;  /* 0x000000ffff037224 */ /* 0x000fe200078e0005 */
[----:B------:R-:W-:Y:S06]  /*1ffe0*/  @P0 BRA `(.L_x_961) ;  /* 0x0000000000800947 */ /* 0x000fec0003800000 */
[----:B0-----:R-:W0:Y:S01]  /*1fff0*/  S2UR UR6, SR_CgaCtaId ;  /* 0x00000000000679c3 */ /* 0x001e220000008800 */
[----:B------:R-:W-:Y:S02]  /*20000*/  UMOV UR5, 0x400 ;  /* 0x0000040000057882 */ /* 0x000fe40000000000 */
[----:B0-----:R-:W-:-:S09]  /*20010*/  ULEA UR5, UR6, UR5, 0x18 ;  /* 0x0000000506057291 */ /* 0x001fd2000f8ec0ff */
[----:B------:R-:W0:Y:S04]  /*20020*/  LDS.128 R8, [UR5+0x20] ;  /* 0x00002005ff087984 */ /* 0x000e280008000c00 */
        /* <DEDUP_REMOVED lines=27> */
[----:B0-----:R-:W-:-:S11]  /*201e0*/  DADD R2, R2, R8 ;  /* 0x0000000002027229 */ /* 0x001fd60000000008 */
.L_x_961:
[----:B0-----:R-:W-:Y:S05]  /*201f0*/  BSYNC.RECONVERGENT B0 ;  /* 0x0000000000007941 */ /* 0x001fea0003800200 */
.L_x_911:
[----:B------:R-:W-:Y:S05]  /*20200*/  @P0 EXIT ;  /* 0x000000000000094d */ /* 0x000fea0003800000 */
[----:B------:R-:W0:Y:S02]  /*20210*/  LDCU.64 UR4, c[0x0][0x388] ;  /* 0x00007100ff0477ac */ /* 0x000e240008000a00 */
[----:B0-----:R-:W-:-:S06]  /*20220*/  UIMAD.WIDE.U32 UR4, UR9, 0x8, UR4 ;  /* 0x00000008090478a5 */ /* 0x001fcc000f8e0004 */
[----:B------:R-:W-:Y:S02]  /*20230*/  IMAD.U32 R4, RZ, RZ, UR4 ;  /* 0x00000004ff047e24 */ /* 0x000fe4000f8e00ff */
[----:B-1----:R-:W-:-:S05]  /*20240*/  IMAD.U32 R5, RZ, RZ, UR5 ;  /* 0x00000005ff057e24 */ /* 0x002fca000f8e00ff */
[----:B------:R-:W-:Y:S01]  /*20250*/  STG.E.64 desc[UR10][R4.64], R2 ;  /* 0x0000000204007986 */ /* 0x000fe2000c101b0a */
[----:B------:R-:W-:Y:S05]  /*20260*/  EXIT ;  /* 0x000000000000794d */ /* 0x000fea0003800000 */
        .weak           $__internal_4_$__cuda_sm20_div_rn_f64_full
        .type           $__internal_4_$__cuda_sm20_div_rn_f64_full,@function
        .size           $__internal_4_$__cuda_sm20_div_rn_f64_full,($__internal_5_$__cuda_sm20_dsqrt_rn_f64_mediumpath_v1 - $__internal_4_$__cuda_sm20_div_rn_f64_full)
$__internal_4_$__cuda_sm20_div_rn_f64_full:
[C---:B------:R-:W-:Y:S01]  /*20270*/  FSETP.GEU.AND P0, PT, |R15|.reuse, 1.469367938527859385e-39, PT ;  /* 0x001000000f00780b */ /* 0x040fe20003f0e200 */
[--C-:B------:R-:W-:Y:S01]  /*20280*/  IMAD.MOV.U32 R20, RZ, RZ, R14.reuse ;  /* 0x000000ffff147224 */ /* 0x100fe200078e000e */
[C---:B------:R-:W-:Y:S01]  /*20290*/  LOP3.LUT R22, R15.reuse, 0x800fffff, RZ, 0xc0, !PT ;  /* 0x800fffff0f167812 */ /* 0x040fe200078ec0ff */
[----:B------:R-:W-:Y:S01]  /*202a0*/  IMAD.MOV.U32 R21, RZ, RZ, R15 ;  /* 0x000000ffff157224 */ /* 0x000fe200078e000f */
[----:B------:R-:W-:Y:S01]  /*202b0*/  LOP3.LUT R18, R15, 0x7ff00000, RZ, 0xc0, !PT ;  /* 0x7ff000000f127812 */ /* 0x000fe200078ec0ff */
[----:B------:R-:W-:Y:S01]  /*202c0*/  IMAD.MOV.U32 R37, RZ, RZ, R13 ;  /* 0x000000ffff257224 */ /* 0x000fe200078e000d */
[----:B------:R-:W-:Y:S01]  /*202d0*/  LOP3.LUT R23, R22, 0x3ff00000, RZ, 0xfc, !PT ;  /* 0x3ff0000016177812 */ /* 0x000fe200078efcff */
[----:B------:R-:W-:Y:S01]  /*202e0*/  IMAD.MOV.U32 R22, RZ, RZ, R14 ;  /* 0x000000ffff167224 */ /* 0x000fe200078e000e */
[----:B------:R-:W-:Y:S01]  /*202f0*/  BSSY.RECONVERGENT B2, `(.L_x_1366) ;  /* 0x0000054000027945 */ /* 0x000fe20003800200 */
[----:B------:R-:W-:Y:S01]  /*20300*/  IMAD.MOV.U32 R40, RZ, RZ, 0x1 ;  /* 0x00000001ff287424 */ /* 0x000fe200078e00ff */
[C---:B------:R-:W-:Y:S01]  /*20310*/  FSETP.GEU.AND P3, PT, |R37|.reuse, 1.469367938527859385e-39, PT ;  /* 0x001000002500780b */ /* 0x040fe20003f6e200 */
[----:B------:R-:W-:Y:S01]  /*20320*/  IMAD.MOV.U32 R36, RZ, RZ, R16 ;  /* 0x000000ffff247224 */ /* 0x000fe200078e0010 */
[----:B------:R-:W-:Y:S01]  /*20330*/  LOP3.LUT R13, R37, 0x7ff00000, RZ, 0xc0, !PT ;  /* 0x7ff00000250d7812 */ /* 0x000fe200078ec0ff */
[----:B------:R-:W-:-:S02]  /*20340*/  @!P0 DMUL R22, R20, 8.98846567431157953865e+307 ;  /* 0x7fe0000014168828 */ /* 0x000fc40000000000 */
[----:B------:R-:W-:Y:S01]  /*20350*/  IMAD.MOV.U32 R34, RZ, RZ, R36 ;  /* 0x000000ffff227224 */ /* 0x000fe200078e0024 */
[----:B------:R-:W-:-:S03]  /*20360*/  ISETP.GE.U32.AND P1, PT, R13, R18, PT ;  /* 0x000000120d00720c */ /* 0x000fc60003f26070 */
[----:B------:R-:W0:Y:S04]  /*20370*/  MUFU.RCP64H R41, R23 ;  /* 0x0000001700297308 */ /* 0x000e280000001800 */
[----:B------:R-:W-:Y:S01]  /*20380*/  @!P3 LOP3.LUT R14, R21, 0x7ff00000, RZ, 0xc0, !PT ;  /* 0x7ff00000150eb812 */ /* 0x000fe200078ec0ff */
[----:B------:R-:W-:Y:S01]  /*20390*/  @!P3 IMAD.MOV.U32 R38, RZ, RZ, RZ ;  /* 0x000000ffff26b224 */ /* 0x000fe200078e00ff */
[----:B------:R-:W-:Y:S02]  /*203a0*/  @!P0 LOP3.LUT R18, R23, 0x7ff00000, RZ, 0xc0, !PT ;  /* 0x7ff0000017128812 */ /* 0x000fe400078ec0ff */
[----:B------:R-:W-:Y:S01]  /*203b0*/  @!P3 ISETP.GE.U32.AND P4, PT, R13, R14, PT ;  /* 0x0000000e0d00b20c */ /* 0x000fe20003f86070 */
[----:B------:R-:W-:-:S05]  /*203c0*/  IMAD.MOV.U32 R14, RZ, RZ, 0x1ca00000 ;  /* 0x1ca00000ff0e7424 */ /* 0x000fca00078e00ff */
[----:B------:R-:W-:Y:S01]  /*203d0*/  @!P3 SEL R15, R14, 0x63400000, !P4 ;  /* 0x634000000e0fb807 */ /* 0x000fe20006000000 */
[----:B0-----:R-:W-:-:S03]  /*203e0*/  DFMA R16, R40, -R22, 1 ;  /* 0x3ff000002810742b */ /* 0x001fc60000000816 */
[----:B------:R-:W-:-:S04]  /*203f0*/  @!P3 LOP3.LUT R15, R15, 0x80000000, R37, 0xf8, !PT ;  /* 0x800000000f0fb812 */ /* 0x000fc800078ef825 */
[----:B------:R-:W-:Y:S01]  /*20400*/  @!P3 LOP3.LUT R39, R15, 0x100000, RZ, 0xfc, !PT ;  /* 0x001000000f27b812 */ /* 0x000fe200078efcff */
[----:B------:R-:W-:Y:S01]  /*20410*/  VIADD R15, R18, 0xffffffff ;  /* 0xffffffff120f7836 */ /* 0x000fe20000000000 */
[----:B------:R-:W-:-:S08]  /*20420*/  DFMA R16, R16, R16, R16 ;  /* 0x000000101010722b */ /* 0x000fd00000000010 */
[----:B------:R-:W-:Y:S01]  /*20430*/  DFMA R40, R40, R16, R40 ;  /* 0x000000102828722b */ /* 0x000fe20000000028 */
[----:B------:R-:W-:-:S04]  /*20440*/  SEL R16, R14, 0x63400000, !P1 ;  /* 0x634000000e107807 */ /* 0x000fc80004800000 */
[----:B------:R-:W-:-:S03]  /*20450*/  LOP3.LUT R35, R16, 0x800fffff, R37, 0xf8, !PT ;  /* 0x800fffff10237812 */ /* 0x000fc600078ef825 */
[----:B------:R-:W-:-:S03]  /*20460*/  DFMA R16, R40, -R22, 1 ;  /* 0x3ff000002810742b */ /* 0x000fc60000000816 */
[----:B------:R-:W-:-:S05]  /*20470*/  @!P3 DFMA R34, R34, 2, -R38 ;  /* 0x400000002222b82b */ /* 0x000fca0000000826 */
[----:B------:R-:W-:Y:S01]  /*20480*/  DFMA R40, R40, R16, R40 ;  /* 0x000000102828722b */ /* 0x000fe20000000028 */
[----:B------:R-:W-:-:S04]  /*20490*/  IMAD.MOV.U32 R17, RZ, RZ, R13 ;  /* 0x000000ffff117224 */ /* 0x000fc800078e000d */
[----:B------:R-:W-:-:S03]  /*204a0*/  @!P3 LOP3.LUT R17, R35, 0x7ff00000, RZ, 0xc0, !PT ;  /* 0x7ff000002311b812 */ /* 0x000fc600078ec0ff */
[----:B------:R-:W-:Y:S01]  /*204b0*/  DMUL R38, R40, R34 ;  /* 0x0000002228267228 */ /* 0x000fe20000000000 */
[----:B------:R-:W-:-:S04]  /*204c0*/  IADD3 R16, PT, PT, R17, -0x1, RZ ;  /* 0xffffffff11107810 */ /* 0x000fc80007ffe0ff */
[----:B------:R-:W-:-:S03]  /*204d0*/  ISETP.GT.U32.AND P0, PT, R16, 0x7feffffe, PT ;  /* 0x7feffffe1000780c */ /* 0x000fc60003f04070 */
[----:B------:R-:W-:Y:S01]  /*204e0*/  DFMA R42, R38, -R22, R34 ;  /* 0x80000016262a722b */ /* 0x000fe20000000022 */
[----:B------:R-:W-:-:S07]  /*204f0*/  ISETP.GT.U32.OR P0, PT, R15, 0x7feffffe, P0 ;  /* 0x7feffffe0f00780c */ /* 0x000fce0000704470 */
[----:B------:R-:W-:-:S06]  /*20500*/  DFMA R38, R40, R42, R38 ;  /* 0x0000002a2826722b */ /* 0x000fcc0000000026 */
[----:B------:R-:W-:Y:S05]  /*20510*/  @P0 BRA `(.L_x_1367) ;  /* 0x0000000000700947 */ /* 0x000fea0003800000 */
[----:B------:R-:W-:-:S04]  /*20520*/  LOP3.LUT R16, R21, 0x7ff00000, RZ, 0xc0, !PT ;  /* 0x7ff0000015107812 */ /* 0x000fc800078ec0ff */
[CC--:B------:R-:W-:Y:S02]  /*20530*/  VIADDMNMX R15, R13.reuse, -R16.reuse, 0xb9600000, !PT ;  /* 0xb96000000d0f7446 */ /* 0x0c0fe40007800910 */
[----:B------:R-:W-:Y:S01]  /*20540*/  ISETP.GE.U32.AND P0, PT, R13, R16, PT ;  /* 0x000000100d00720c */ /* 0x000fe20003f06070 */
[----:B------:R-:W-:Y:S01]  /*20550*/  IMAD.MOV.U32 R16, RZ, RZ, RZ ;  /* 0x000000ffff107224 */ /* 0x000fe200078e00ff */
[----:B------:R-:W-:Y:S02]  /*20560*/  VIMNMX R15, PT, PT, R15, 0x46a00000, PT ;  /* 0x46a000000f0f7848 */ /* 0x000fe40003fe0100 */
[----:B------:R-:W-:-:S05]  /*20570*/  SEL R14, R14, 0x63400000, !P0 ;  /* 0x634000000e0e7807 */ /* 0x000fca0004000000 */
[----:B------:R-:W-:-:S04]  /*20580*/  IMAD.IADD R14, R15, 0x1, -R14 ;  /* 0x000000010f0e7824 */ /* 0x000fc800078e0a0e */
        /* <DEDUP_REMOVED lines=18> */
[----:B------:R-:W-:-:S03]  /*206b0*/  FSEL R41, R20, R41, !P0 ;  /* 0x0000002914297208 */ /* 0x000fc60004000000 */
[----:B------:R-:W-:Y:S01]  /*206c0*/  IMAD.MOV.U32 R40, RZ, RZ, R14 ;  /* 0x000000ffff287224 */ /* 0x000fe200078e000e */
[----:B------:R-:W-:Y:S06]  /*206d0*/  BRA `(.L_x_1368) ;  /* 0x0000000000547947 */ /* 0x000fec0003800000 */
.L_x_1367:
        /* <DEDUP_REMOVED lines=16> */
.L_x_1370:
[----:B------:R-:W-:Y:S01]  /*207e0*/  LOP3.LUT R41, R21, 0x80000, RZ, 0xfc, !PT ;  /* 0x0008000015297812 */ /* 0x000fe200078efcff */
[----:B------:R-:W-:Y:S01]  /*207f0*/  IMAD.MOV.U32 R40, RZ, RZ, R20 ;  /* 0x000000ffff287224 */ /* 0x000fe200078e0014 */
[----:B------:R-:W-:Y:S06]  /*20800*/  BRA `(.L_x_1368) ;  /* 0x0000000000087947 */ /* 0x000fec0003800000 */
.L_x_1369:
[----:B------:R-:W-:Y:S02]  /*20810*/  LOP3.LUT R41, R37, 0x80000, RZ, 0xfc, !PT ;  /* 0x0008000025297812 */ /* 0x000fe400078efcff */
[----:B------:R-:W-:-:S07]  /*20820*/  MOV R40, R36 ;  /* 0x0000002400287202 */ /* 0x000fce0000000f00 */
.L_x_1368:
[----:B------:R-:W-:Y:S05]  /*20830*/  BSYNC.RECONVERGENT B2 ;  /* 0x0000000000027941 */ /* 0x000fea0003800200 */
.L_x_1366:
[----:B------:R-:W-:-:S04]  /*20840*/  IMAD.MOV.U32 R13, RZ, RZ, 0x0 ;  /* 0x00000000ff0d7424 */ /* 0x000fc800078e00ff */
[----:B------:R-:W-:Y:S05]  /*20850*/  RET.REL.NODEC R12 `(_ZN3cub18CUB_300001_SM_10006detail6reduce18DeviceReduceKernelINS2_10policy_hubIdjN4cuda3std3__44plusIdEEE10Policy1000EN6thrust24THRUST_300001_SM_1000_NS17counting_iteratorIiNSD_11use_defaultESF_SF_EEjS9_d22ComplexRiemannFunctionEEvT0_PT3_T1_NS0_13GridEvenShareISL_EET2_T4_) ;  /* 0xfffffdf40ce87950 */ /* 0x000fea0003c3ffff */
        .weak           $__internal_5_$__cuda_sm20_dsqrt_rn_f64_mediumpath_v1
        .type           $__internal_5_$__cuda_sm20_dsqrt_rn_f64_mediumpath_v1,@function
        .size           $__internal_5_$__cuda_sm20_dsqrt_rn_f64_mediumpath_v1,($_ZN3cub18CUB_300001_SM_10006detail6reduce18DeviceReduceKernelINS2_10policy_hubIdjN4cuda3std3__44plusIdEEE10Policy1000EN6thrust24THRUST_300001_SM_1000_NS17counting_iteratorIiNSD_11use_defaultESF_SF_EEjS9_d22ComplexRiemannFunctionEEvT0_PT3_T1_NS0_13GridEvenShareISL_EET2_T4_$__internal_accurate_pow - $__internal_5_$__cuda_sm20_dsqrt_rn_f64_mediumpath_v1)
$__internal_5_$__cuda_sm20_dsqrt_rn_f64_mediumpath_v1:
[----:B------:R-:W-:Y:S01]  /*20860*/  ISETP.GE.U32.AND P0, PT, R20, -0x3400000, PT ;  /* 0xfcc000001400780c */ /* 0x000fe20003f06070 */
[----:B------:R-:W-:Y:S01]  /*20870*/  IMAD.MOV.U32 R23, RZ, RZ, R19 ;  /* 0x000000ffff177224 */ /* 0x000fe200078e0013 */
[----:B------:R-:W-:Y:S01]  /*20880*/  BSSY.RECONVERGENT B2, `(.L_x_1371) ;  /* 0x0000026000027945 */ /* 0x000fe20003800200 */
[----:B------:R-:W-:Y:S02]  /*20890*/  IMAD.MOV.U32 R19, RZ, RZ, R17 ;  /* 0x000000ffff137224 */ /* 0x000fe400078e0011 */
[----:B------:R-:W-:Y:S02]  /*208a0*/  IMAD.MOV.U32 R17, RZ, RZ, R15 ;  /* 0x000000ffff117224 */ /* 0x000fe400078e000f */
[----:B------:R-:W-:-:S06]  /*208b0*/  IMAD.MOV.U32 R15, RZ, RZ, R13 ;  /* 0x000000ffff0f7224 */ /* 0x000fcc00078e000d */
        /* <DEDUP_REMOVED lines=9> */
.L_x_1372:
        /* <DEDUP_REMOVED lines=24> */
.L_x_1374:
[----:B------:R-:W-:-:S11]  /*20ad0*/  DADD R14, R22, R22 ;  /* 0x00000000160e7229 */ /* 0x000fd60000000016 */
.L_x_1373:
[----:B------:R-:W-:Y:S05]  /*20ae0*/  BSYNC.RECONVERGENT B2 ;  /* 0x0000000000027941 */ /* 0x000fea0003800200 */
.L_x_1371:
[----:B------:R-:W-:Y:S01]  /*20af0*/  MOV R16, R12 ;  /* 0x0000000c00107202 */ /* 0x000fe20000000f00 */
[----:B------:R-:W-:Y:S02]  /*20b00*/  IMAD.MOV.U32 R17, RZ, RZ, 0x0 ;  /* 0x00000000ff117424 */ /* 0x000fe400078e00ff */
[----:B------:R-:W-:Y:S02]  /*20b10*/  IMAD.MOV.U32 R13, RZ, RZ, R15 ;  /* 0x000000ffff0d7224 */ /* 0x000fe400078e000f */
[----:B------:R-:W-:Y:S05]  /*20b20*/  RET.REL.NODEC R16 `(_ZN3cub18CUB_300001_SM_10006detail6reduce18DeviceReduceKernelINS2_10policy_hubIdjN4cuda3std3__44plusIdEEE10Policy1000EN6thrust24THRUST_300001_SM_1000_NS17counting_iteratorIiNSD_11use_defaultESF_SF_EEjS9_d22ComplexRiemannFunctionEEvT0_PT3_T1_NS0_13GridEvenShareISL_EET2_T4_) ;  /* 0xfffffdf410347950 */ /* 0x000fea0003c3ffff */
        .type           $_ZN3cub18CUB_300001_SM_10006detail6reduce18DeviceReduceKernelINS2_10policy_hubIdjN4cuda3std3__44plusIdEEE10Policy1000EN6thrust24THRUST_300001_SM_1000_NS17counting_iteratorIiNSD_11use_defaultESF_SF_EEjS9_d22ComplexRiemannFunctionEEvT0_PT3_T1_NS0_13GridEvenShareISL_EET2_T4_$__internal_accurate_pow,@function
        .size           $_ZN3cub18CUB_300001_SM_10006detail6reduce18DeviceReduceKernelINS2_10policy_hubIdjN4cuda3std3__44plusIdEEE10Policy1000EN6thrust24THRUST_300001_SM_1000_NS17counting_iteratorIiNSD_11use_defaultESF_SF_EEjS9_d22ComplexRiemannFunctionEEvT0_PT3_T1_NS0_13GridEvenShareISL_EET2_T4_$__internal_accurate_pow,($_ZN3cub18CUB_300001_SM_10006detail6reduce18DeviceReduceKernelINS2_10policy_hubIdjN4cuda3std3__44plusIdEEE10Policy1000EN6thrust24THRUST_300001_SM_1000_NS17counting_iteratorIiNSD_11use_defaultESF_SF_EEjS9_d22ComplexRiemannFunctionEEvT0_PT3_T1_NS0_13GridEvenShareISL_EET2_T4_$__internal_trig_reduction_slowpathd - $_ZN3cub18CUB_300001_SM_10006detail6reduce18DeviceReduceKernelINS2_10policy_hubIdjN4cuda3std3__44plusIdEEE10Policy1000EN6thrust24THRUST_300001_SM_1000_NS17counting_iteratorIiNSD_11use_defaultESF_SF_EEjS9_d22ComplexRiemannFunctionEEvT0_PT3_T1_NS0_13GridEvenShareISL_EET2_T4_$__internal_accurate_pow)
$_ZN3cub18CUB_300001_SM_10006detail6reduce18DeviceReduceKernelINS2_10policy_hubIdjN4cuda3std3__44plusIdEEE10Policy1000EN6thrust24THRUST_300001_SM_1000_NS17counting_iteratorIiNSD_11use_defaultESF_SF_EEjS9_d22ComplexRiemannFunctionEEvT0_PT3_T1_NS0_13GridEvenShareISL_EET2_T4_$__internal_accurate_pow:
[----:B------:R-:W-:Y:S01]  /*20b30*/  ISETP.GT.U32.AND P0, PT, R13, 0xfffff, PT ;  /* 0x000fffff0d00780c */ /* 0x000fe20003f04070 */
[----:B------:R-:W-:Y:S01]  /*20b40*/  IMAD.MOV.U32 R15, RZ, RZ, R13 ;  /* 0x000000ffff0f7224 */ /* 0x000fe200078e000d */
[----:B------:R-:W-:Y:S01]  /*20b50*/  UMOV UR18, 0x7d2cafe2 ;  /* 0x7d2cafe200127882 */ /* 0x000fe20000000000 */
[----:B------:R-:W-:Y:S01]  /*20b60*/  UMOV UR19, 0x3eb0f5ff ;  /* 0x3eb0f5ff00137882 */ /* 0x000fe20000000000 */
[----:B------:R-:W-:Y:S01]  /*20b70*/  UMOV UR20, 0x3b39803f ;  /* 0x3b39803f00147882 */ /* 0x000fe20000000000 */
[----:B------:R-:W-:-:S08]  /*20b80*/  UMOV UR21, 0x3c7abc9e ;  /* 0x3c7abc9e00157882 */ /* 0x000fd00000000000 */
[----:B------:R-:W-:-:S10]  /*20b90*/  @!P0 DMUL R16, R14, 1.80143985094819840000e+16 ;  /* 0x435000000e108828 */ /* 0x000fd40000000000 */
[----:B------:R-:W-:Y:S02]  /*20ba0*/  @!P0 IMAD.MOV.U32 R15, RZ, RZ, R17 ;  /* 0x000000ffff0f8224 */ /* 0x000fe400078e0011 */
[----:B------:R-:W-:-:S03]  /*20bb0*/  @!P0 IMAD.MOV.U32 R14, RZ, RZ, R16 ;  /* 0x000000ffff0e8224 */ /* 0x000fc600078e0010 */
[----:B------:R-:W-:Y:S01]  /*20bc0*/  LOP3.LUT R15, R15, 0x800fffff, RZ, 0xc0, !PT ;  /* 0x800fffff0f0f7812 */ /* 0x000fe200078ec0ff */
[----:B------:R-:W-:-:S03]  /*20bd0*/  IMAD.MOV.U32 R34, RZ, RZ, R14 ;  /* 0x000000ffff227224 */ /* 0x000fc600078e000e */
[----:B------:R-:W-:-:S04]  /*20be0*/  LOP3.LUT R15, R15, 0x3ff00000, RZ, 0xfc, !PT ;  /* 0x3ff000000f0f7812 */ /* 0x000fc800078efcff */
[----:B------:R-:W-:Y:S01]  /*20bf0*/  ISETP.GE.U32.AND P1, PT, R15, 0x3ff6a09f, PT ;  /* 0x3ff6a09f0f00780c */ /* 0x000fe20003f26070 */
[----:B------:R-:W-:-:S12]  /*20c00*/  IMAD.MOV.U32 R35, RZ, RZ, R15 ;  /* 0x000000ffff237224 */ /* 0x000fd800078e000f */
[----:B------:R-:W-:-:S04]  /*20c10*/  @P1 VIADD R14, R35, 0xfff00000 ;  /* 0xfff00000230e1836 */ /* 0x000fc80000000000 */
[----:B------:R-:W-:Y:S02]  /*20c20*/  @P1 IMAD.MOV.U32 R35, RZ, RZ, R14 ;  /* 0x000000ffff231224 */ /* 0x000fe400078e000e */
[----:B------:R-:W-:-:S04]  /*20c30*/  IMAD.MOV.U32 R14, RZ, RZ, RZ ;  /* 0x000000ffff0e7224 */ /* 0x000fc800078e00ff */
[C---:B------:R-:W-:Y:S02]  /*20c40*/  DADD R18, R34.reuse, 1 ;  /* 0x3ff0000022127429 */ /* 0x040fe40000000000 */
[----:B------:R-:W-:-:S04]  /*20c50*/  DADD R34, R34, -1 ;  /* 0xbff0000022227429 */ /* 0x000fc80000000000 */
        /* <DEDUP_REMOVED lines=28> */
[----:B------:R-:W-:Y:S01]  /*20e20*/  DFMA R14, R20, R14, UR18 ;  /* 0x00000012140e7e2b */ /* 0x000fe2000800000e */
[----:B------:R-:W-:Y:S01]  /*20e30*/  UMOV UR18, 0x99999dfb ;  /* 0x99999dfb00127882 */ /* 0x000fe20000000000 */
[----:B------:R-:W-:-:S06]  /*20e40*/  UMOV UR19, 0x3f899999 ;  /* 0x3f89999900137882 */ /* 0x000fcc0000000000 */
        /* <DEDUP_REMOVED lines=14> */
[----:B------:R-:W-:-:S08]  /*20f30*/  DFMA R14, R40, R34, -R20 ;  /* 0x00000022280e722b */ /* 0x000fd00000000814 */
        /* <DEDUP_REMOVED lines=15> */
[----:B------:R-:W-:Y:S02]  /*21030*/  SHF.R.U32.HI R14, RZ, 0x14, R13 ;  /* 0x00000014ff0e7819 */ /* 0x000fe4000001160d */
[----:B------:R-:W-:Y:S01]  /*21040*/  @!P0 LEA.HI R14, R17, 0xffffffca, RZ, 0xc ;  /* 0xffffffca110e8811 */ /* 0x000fe200078f60ff */
[----:B------:R-:W-:-:S04]  /*21050*/  IMAD.MOV.U32 R17, RZ, RZ, 0x43300000 ;  /* 0x43300000ff117424 */ /* 0x000fc800078e00ff */
[----:B------:R-:W-:Y:S01]  /*21060*/  DADD R22, R22, R40 ;  /* 0x0000000016167229 */ /* 0x000fe20000000028 */
[C---:B------:R-:W-:Y:S01]  /*21070*/  VIADD R13, R14.reuse, 0xfffffc01 ;  /* 0xfffffc010e0d7836 */ /* 0x040fe20000000000 */
[----:B------:R-:W-:-:S04]  /*21080*/  @P1 IADD3 R13, PT, PT, R14, -0x3fe, RZ ;  /* 0xfffffc020e0d1810 */ /* 0x000fc80007ffe0ff */
[----:B------:R-:W-:Y:S02]  /*21090*/  LOP3.LUT R16, R13, 0x80000000, RZ, 0x3c, !PT ;  /* 0x800000000d107812 */ /* 0x000fe400078e3cff */
[----:B------:R-:W-:-:S04]  /*210a0*/  DADD R18, R18, R22 ;  /* 0x0000000012127229 */ /* 0x000fc80000000016 */
[----:B------:R-:W-:Y:S01]  /*210b0*/  DADD R16, R16, -UR18 ;  /* 0x8000001210107e29 */ /* 0x000fe20008000000 */
[----:B------:R-:W-:Y:S01]  /*210c0*/  UMOV UR18, 0xfefa39ef ;  /* 0xfefa39ef00127882 */ /* 0x000fe20000000000 */
[----:B------:R-:W-:Y:S02]  /*210d0*/  UMOV UR19, 0x3fe62e42 ;  /* 0x3fe62e4200137882 */ /* 0x000fe40000000000 */
[----:B------:R-:W-:-:S08]  /*210e0*/  DADD R22, R20, R18 ;  /* 0x0000000014167229 */ /* 0x000fd00000000012 */
[--C-:B------:R-:W-:Y:S02]  /*210f0*/  DFMA R14, R16, UR18, R22.reuse ;  /* 0x00000012100e7c2b */ /* 0x100fe40008000016 */
[----:B------:R-:W-:-:S06]  /*21100*/  DADD R34, R20, -R22 ;  /* 0x0000000014227229 */ /* 0x000fcc0000000816 */
[----:B------:R-:W-:Y:S02]  /*21110*/  DFMA R20, R16, -UR18, R14 ;  /* 0x8000001210147c2b */ /* 0x000fe4000800000e */
[----:B------:R-:W-:-:S06]  /*21120*/  DADD R34, R18, R34 ;  /* 0x0000000012227229 */ /* 0x000fcc0000000022 */
[----:B------:R-:W-:Y:S01]  /*21130*/  DADD R20, -R22, R20 ;  /* 0x0000000016147229 */ /* 0x000fe20000000114 */
[----:B------:R-:W-:Y:S02]  /*21140*/  IMAD.MOV.U32 R22, RZ, RZ, 0x652b82fe ;  /* 0x652b82feff167424 */ /* 0x000fe400078e00ff */
[----:B------:R-:W-:-:S05]  /*21150*/  IMAD.MOV.U32 R23, RZ, RZ, 0x3ff71547 ;  /* 0x3ff71547ff177424 */ /* 0x000fca00078e00ff */
[----:B------:R-:W-:-:S08]  /*21160*/  DADD R18, R34, -R20 ;  /* 0x0000000022127229 */ /* 0x000fd00000000814 */
[----:B------:R-:W-:-:S08]  /*21170*/  DFMA R18, R16, UR20, R18 ;  /* 0x0000001410127c2b */ /* 0x000fd00008000012 */
[----:B------:R-:W-:-:S08]  /*21180*/  DADD R16, R14, R18 ;  /* 0x000000000e107229 */ /* 0x000fd00000000012 */
[----:B------:R-:W-:Y:S02]  /*21190*/  DADD R20, R14, -R16 ;  /* 0x000000000e147229 */ /* 0x000fe40000000810 */
[----:B------:R-:W-:-:S06]  /*211a0*/  DMUL R14, R16, 2.5 ;  /* 0x40040000100e7828 */ /* 0x000fcc0000000000 */
[----:B------:R-:W-:Y:S02]  /*211b0*/  DADD R18, R18, R20 ;  /* 0x0000000012127229 */ /* 0x000fe40000000014 */
[----:B------:R-:W-:-:S08]  /*211c0*/  DFMA R16, R16, 2.5, -R14 ;  /* 0x400400001010782b */ /* 0x000fd0000000080e */
        /* <DEDUP_REMOVED lines=57> */
.L_x_1375:
[----:B------:R-:W-:Y:S01]  /*21560*/  DFMA R18, R18, R20, R20 ;  /* 0x000000141212722b */ /* 0x000fe20000000014 */
[----:B------:R-:W-:Y:S01]  /*21570*/  IMAD.MOV.U32 R16, RZ, RZ, R12 ;  /* 0x000000ffff107224 */ /* 0x000fe200078e000c */
[----:B------:R-:W-:Y:S01]  /*21580*/  DSETP.NEU.AND P0, PT, |R20|, +INF , PT ;  /* 0x7ff000001400742a */ /* 0x000fe20003f0d200 */
[----:B------:R-:W-:-:S07]  /*21590*/  IMAD.MOV.U32 R17, RZ, RZ, 0x0 ;  /* 0x00000000ff117424 */ /* 0x000fce00078e00ff */
[----:B------:R-:W-:Y:S02]  /*215a0*/  FSEL R14, R20, R18, !P0 ;  /* 0x00000012140e7208 */ /* 0x000fe40004000000 */
[----:B------:R-:W-:Y:S01]  /*215b0*/  FSEL R13, R21, R19, !P0 ;  /* 0x00000013150d7208 */ /* 0x000fe20004000000 */
[----:B------:R-:W-:Y:S06]  /*215c0*/  RET.REL.NODEC R16 `(_ZN3cub18CUB_300001_SM_10006detail6reduce18DeviceReduceKernelINS2_10policy_hubIdjN4cuda3std3__44plusIdEEE10Policy1000EN6thrust24THRUST_300001_SM_1000_NS17counting_iteratorIiNSD_11use_defaultESF_SF_EEjS9_d22ComplexRiemannFunctionEEvT0_PT3_T1_NS0_13GridEvenShareISL_EET2_T4_) ;  /* 0xfffffde8108c7950 */ /* 0x000fec0003c3ffff */
        .type           $_ZN3cub18CUB_300001_SM_10006detail6reduce18DeviceReduceKernelINS2_10policy_hubIdjN4cuda3std3__44plusIdEEE10Policy1000EN6thrust24THRUST_300001_SM_1000_NS17counting_iteratorIiNSD_11use_defaultESF_SF_EEjS9_d22ComplexRiemannFunctionEEvT0_PT3_T1_NS0_13GridEvenShareISL_EET2_T4_$__internal_trig_reduction_slowpathd,@function
        .size           $_ZN3cub18CUB_300001_SM_10006detail6reduce18DeviceReduceKernelINS2_10policy_hubIdjN4cuda3std3__44plusIdEEE10Policy1000EN6thrust24THRUST_300001_SM_1000_NS17counting_iteratorIiNSD_11use_defaultESF_SF_EEjS9_d22ComplexRiemannFunctionEEvT0_PT3_T1_NS0_13GridEvenShareISL_EET2_T4_$__internal_trig_reduction_slowpathd,(.L_x_1870 - $_ZN3cub18CUB_300001_SM_10006detail6reduce18DeviceReduceKernelINS2_10policy_hubIdjN4cuda3std3__44plusIdEEE10Policy1000EN6thrust24THRUST_300001_SM_1000_NS17counting_iteratorIiNSD_11use_defaultESF_SF_EEjS9_d22ComplexRiemannFunctionEEvT0_PT3_T1_NS0_13GridEvenShareISL_EET2_T4_$__internal_trig_reduction_slowpathd)
$_ZN3cub18CUB_300001_SM_10006detail6reduce18DeviceReduceKernelINS2_10policy_hubIdjN4cuda3std3__44plusIdEEE10Policy1000EN6thrust24THRUST_300001_SM_1000_NS17counting_iteratorIiNSD_11use_defaultESF_SF_EEjS9_d22ComplexRiemannFunctionEEvT0_PT3_T1_NS0_13GridEvenShareISL_EET2_T4_$__internal_trig_reduction_slowpathd:
        /* <DEDUP_REMOVED lines=18> */
[----:B------:R-:W-:Y:S01]  /*216f0*/  SHF.L.U32 R16, R18, 0xb, RZ ;  /* 0x0000000b12107819 */ /* 0x000fe200000006ff */
[----:B------:R-:W-:Y:S01]  /*21700*/  IMAD.MOV.U32 R18, RZ, RZ, RZ ;  /* 0x000000ffff127224 */ /* 0x000fe200078e00ff */
[----:B------:R-:W-:Y:S02]  /*21710*/  IADD3 R13, PT, PT, RZ, -R12, -R15 ;  /* 0x8000000cff0d7210 */ /* 0x000fe40007ffe80f */
[----:B------:R-:W-:Y:S02]  /*21720*/  CS2R R44, SRZ ;  /* 0x00000000002c7805 */ /* 0x000fe4000001ff00 */
[----:B------:R-:W-:-:S07]  /*21730*/  LOP3.LUT R14, R14, 0x80000000, RZ, 0xfc, !PT ;  /* 0x800000000e0e7812 */ /* 0x000fce00078efcff */
.L_x_1380:
[----:B------:R-:W1:Y:S01]  /*21740*/  LDC.64 R20, c[0x4][0x158] ;  /* 0x01005600ff147b82 */ /* 0x000e620000000a00 */
[----:B0-----:R-:W-:Y:S02]  /*21750*/  R2UR UR18, R40 ;  /* 0x00000000281272ca */ /* 0x001fe400000e0000 */
[----:B------:R-:W-:Y:S01]  /*21760*/  R2UR UR19, R41 ;  /* 0x00000000291372ca */ /* 0x000fe200000e0000 */
[----:B-1----:R-:W-:-:S12]  /*21770*/  IMAD.WIDE R42, R17, 0x8, R20 ;  /* 0x00000008112a7825 */ /* 0x002fd800078e0214 */
[----:B------:R-:W2:Y:S01]  /*21780*/  LDG.E.64.CONSTANT R42, desc[UR18][R42.64] ;  /* 0x000000122a2a7981 */ /* 0x000ea2000c1e9b00 */
[----:B------:R-:W-:Y:S02]  /*21790*/  VIADD R13, R13, 0x1 ;  /* 0x000000010d0d7836 */ /* 0x000fe40000000000 */
[C---:B------:R-:W-:Y:S02]  /*217a0*/  IMAD R34, R18.reuse, 0x8, R1 ;  /* 0x0000000812227824 */ /* 0x040fe400078e0201 */
[----:B------:R-:W-:Y:S02]  /*217b0*/  VIADD R18, R18, 0x1 ;  /* 0x0000000112127836 */ /* 0x000fe40000000000 */
[----:B------:R-:W-:Y:S02]  /*217c0*/  VIADD R17, R17, 0x1 ;  /* 0x0000000111117836 */ /* 0x000fe40000000000 */
[----:B--2---:R-:W-:-:S04]  /*217d0*/  IMAD.WIDE.U32 R44, P3, R42, R16, R44 ;  /* 0x000000102a2c7225 */ /* 0x004fc8000786002c */
[CC--:B------:R-:W-:Y:S02]  /*217e0*/  IMAD R19, R42.reuse, R14.reuse, RZ ;  /* 0x0000000e2a137224 */ /* 0x0c0fe400078e02ff */
[----:B------:R-:W-:-:S03]  /*217f0*/  IMAD.HI.U32 R22, R42, R14, RZ ;  /* 0x0000000e2a167227 */ /* 0x000fc600078e00ff */
[----:B------:R-:W-:Y:S01]  /*21800*/  IADD3 R19, P0, PT, R19, R45, RZ ;  /* 0x0000002d13137210 */ /* 0x000fe20007f1e0ff */
[CC--:B------:R-:W-:Y:S02]  /*21810*/  IMAD R20, R43.reuse, R16.reuse, RZ ;  /* 0x000000102b147224 */ /* 0x0c0fe400078e02ff */
[----:B------:R-:W-:-:S03]  /*21820*/  IMAD.HI.U32 R21, R43, R16, RZ ;  /* 0x000000102b157227 */ /* 0x000fc600078e00ff */
[----:B------:R-:W-:Y:S01]  /*21830*/  IADD3 R45, P1, PT, R20, R19, RZ ;  /* 0x00000013142d7210 */ /* 0x000fe20007f3e0ff */
[----:B------:R-:W-:Y:S02]  /*21840*/  IMAD.X R22, RZ, RZ, R22, P3 ;  /* 0x000000ffff167224 */ /* 0x000fe400018e0616 */
[----:B------:R-:W-:Y:S02]  /*21850*/  IMAD.HI.U32 R19, R43, R14, RZ ;  /* 0x0000000e2b137227 */ /* 0x000fe400078e00ff */
[----:B------:R0:W-:Y:S01]  /*21860*/  STL.64 [R34], R44 ;  /* 0x0000002c22007387 */ /* 0x0001e20000100a00 */
        /* <DEDUP_REMOVED lines=10> */
.L_x_1379:
[----:B------:R-:W-:-:S07]  /*21910*/  IMAD.MOV.U32 R17, RZ, RZ, R15 ;  /* 0x000000ffff117224 */ /* 0x000fce00078e000f */
.L_x_1378:
[----:B------:R-:W-:Y:S05]  /*21920*/  BSYNC.RECONVERGENT B2 ;  /* 0x0000000000027941 */ /* 0x000fea0003800200 */
.L_x_1377:
[----:B------:R-:W-:Y:S01]  /*21930*/  LOP3.LUT P0, R35, R35, 0x3f, RZ, 0xc0, !PT ;  /* 0x0000003f23237812 */ /* 0x000fe2000780c0ff */
[----:B------:R-:W-:-:S04]  /*21940*/  IMAD.IADD R12, R12, 0x1, R17 ;  /* 0x000000010c0c7824 */ /* 0x000fc800078e0211 */
[----:B------:R-:W-:-:S05]  /*21950*/  IMAD.U32 R22, R12, 0x8, R1 ;  /* 0x000000080c167824 */ /* 0x000fca00078e0001 */
[----:B------:R0:W-:Y:S04]  /*21960*/  STL.64 [R22+-0x78], R44 ;  /* 0xffff882c16007387 */ /* 0x0001e80000100a00 */
[----:B------:R-:W2:Y:S04]  /*21970*/  @P0 LDL.64 R16, [R1+0x8] ;  /* 0x0000080001100983 */ /* 0x000ea80000100a00 */
[----:B------:R-:W3:Y:S04]  /*21980*/  LDL.64 R14, [R1+0x10] ;  /* 0x00001000010e7983 */ /* 0x000ee80000100a00 */
[----:B------:R-:W0:Y:S01]  /*21990*/  LDL.64 R12, [R1+0x18] ;  /* 0x00001800010c7983 */ /* 0x000e220000100a00 */
[----:B------:R-:W-:Y:S01]  /*219a0*/  BSSY.RECONVERGENT B2, `(.L_x_1381) ;  /* 0x0000035000027945 */ /* 0x000fe20003800200 */
[----:B--2---:R-:W-:-:S02]  /*219b0*/  @P0 SHF.R.U64 R21, R16, 0x1, R17 ;  /* 0x0000000110150819 */ /* 0x004fc40000001211 */
[----:B------:R-:W-:Y:S02]  /*219c0*/  @P0 SHF.R.U32.HI R37, RZ, 0x1, R17 ;  /* 0x00000001ff250819 */ /* 0x000fe40000011611 */
[----:B------:R-:W-:Y:S02]  /*219d0*/  @P0 LOP3.LUT R16, R35, 0x3f, RZ, 0x3c, !PT ;  /* 0x0000003f23100812 */ /* 0x000fe400078e3cff */
[C---:B---3--:R-:W-:Y:S02]  /*219e0*/  @P0 SHF.L.U32 R20, R14.reuse, R35, RZ ;  /* 0x000000230e140219 */ /* 0x048fe400000006ff */
[----:B------:R-:W-:Y:S02]  /*219f0*/  @P0 SHF.R.U64 R21, R21, R16, R37 ;  /* 0x0000001015150219 */ /* 0x000fe40000001225 */
[--C-:B------:R-:W-:Y:S02]  /*21a00*/  @P0 SHF.R.U32.HI R17, RZ, 0x1, R15.reuse ;  /* 0x00000001ff110819 */ /* 0x100fe4000001160f */
[----:B------:R-:W-:-:S02]  /*21a10*/  @P0 SHF.R.U64 R18, R14, 0x1, R15 ;  /* 0x000000010e120819 */ /* 0x000fc4000000120f */
[----:B------:R-:W-:Y:S02]  /*21a20*/  @P0 SHF.L.U64.HI R19, R14, R35, R15 ;  /* 0x000000230e130219 */ /* 0x000fe4000001020f */
[-C--:B------:R-:W-:Y:S02]  /*21a30*/  @P0 SHF.R.U32.HI R34, RZ, R16.reuse, R37 ;  /* 0x00000010ff220219 */ /* 0x080fe40000011625 */
[----:B------:R-:W-:Y:S02]  /*21a40*/  @P0 LOP3.LUT R14, R20, R21, RZ, 0xfc, !PT ;  /* 0x00000015140e0212 */ /* 0x000fe400078efcff */
[----:B0-----:R-:W-:Y:S02]  /*21a50*/  @P0 SHF.L.U32 R22, R12, R35, RZ ;  /* 0x000000230c160219 */ /* 0x001fe400000006ff */
[----:B------:R-:W-:Y:S02]  /*21a60*/  @P0 SHF.R.U64 R37, R18, R16, R17 ;  /* 0x0000001012250219 */ /* 0x000fe40000001211 */
[----:B------:R-:W-:-:S02]  /*21a70*/  @P0 LOP3.LUT R15, R19, R34, RZ, 0xfc, !PT ;  /* 0x00000022130f0212 */ /* 0x000fc400078efcff */
[----:B------:R-:W-:Y:S01]  /*21a80*/  @P0 SHF.R.U32.HI R16, RZ, R16, R17 ;  /* 0x00000010ff100219 */ /* 0x000fe20000011611 */
[----:B------:R-:W-:Y:S01]  /*21a90*/  IMAD.SHL.U32 R17, R14, 0x4, RZ ;  /* 0x000000040e117824 */ /* 0x000fe200078e00ff */
[----:B------:R-:W-:Y:S02]  /*21aa0*/  @P0 SHF.L.U64.HI R35, R12, R35, R13 ;  /* 0x000000230c230219 */ /* 0x000fe4000001020d */
[----:B------:R-:W-:Y:S02]  /*21ab0*/  @P0 LOP3.LUT R12, R22, R37, RZ, 0xfc, !PT ;  /* 0x00000025160c0212 */ /* 0x000fe400078efcff */
[----:B------:R-:W-:Y:S02]  /*21ac0*/  SHF.L.U64.HI R14, R14, 0x2, R15 ;  /* 0x000000020e0e7819 */ /* 0x000fe4000001020f */
[----:B------:R-:W-:Y:S02]  /*21ad0*/  @P0 LOP3.LUT R13, R35, R16, RZ, 0xfc, !PT ;  /* 0x00000010230d0212 */ /* 0x000fe400078efcff */
[----:B------:R-:W-:-:S02]  /*21ae0*/  SHF.L.W.U32.HI R15, R15, 0x2, R12 ;  /* 0x000000020f0f7819 */ /* 0x000fc40000010e0c */
[----:B------:R-:W-:Y:S02]  /*21af0*/  IADD3 RZ, P0, PT, RZ, -R17, RZ ;  /* 0x80000011ffff7210 */ /* 0x000fe40007f1e0ff */
[----:B------:R-:W-:Y:S02]  /*21b00*/  LOP3.LUT R19, RZ, R14, RZ, 0x33, !PT ;  /* 0x0000000eff137212 */ /* 0x000fe400078e33ff */
[----:B------:R-:W-:Y:S02]  /*21b10*/  SHF.L.W.U32.HI R16, R12, 0x2, R13 ;  /* 0x000000020c107819 */ /* 0x000fe40000010e0d */
[----:B------:R-:W-:Y:S02]  /*21b20*/  LOP3.LUT R18, RZ, R15, RZ, 0x33, !PT ;  /* 0x0000000fff127212 */ /* 0x000fe400078e33ff */
[----:B------:R-:W-:Y:S02]  /*21b30*/  IADD3.X R19, P0, PT, RZ, R19, RZ, P0, !PT ;  /* 0x00000013ff137210 */ /* 0x000fe4000071e4ff */
[----:B------:R-:W-:-:S02]  /*21b40*/  LOP3.LUT R21, RZ, R16, RZ, 0x33, !PT ;  /* 0x00000010ff157212 */ /* 0x000fc400078e33ff */
[C---:B------:R-:W-:Y:S02]  /*21b50*/  ISETP.GT.U32.AND P3, PT, R15.reuse, -0x1, PT ;  /* 0xffffffff0f00780c */ /* 0x040fe40003f64070 */
[----:B------:R-:W-:Y:S02]  /*21b60*/  IADD3.X R18, P1, PT, RZ, R18, RZ, P0, !PT ;  /* 0x00000012ff127210 */ /* 0x000fe4000073e4ff */
[C---:B------:R-:W-:Y:S02]  /*21b70*/  ISETP.GT.AND.EX P0, PT, R16.reuse, -0x1, PT, P3 ;  /* 0xffffffff1000780c */ /* 0x040fe40003f04330 */
[----:B------:R-:W-:Y:S02]  /*21b80*/  IADD3.X R21, PT, PT, RZ, R21, RZ, P1, !PT ;  /* 0x00000015ff157210 */ /* 0x000fe40000ffe4ff */
[----:B------:R-:W-:Y:S02]  /*21b90*/  SEL R15, R15, R18, P0 ;  /* 0x000000120f0f7207 */ /* 0x000fe40000000000 */
[----:B------:R-:W-:-:S02]  /*21ba0*/  SEL R12, R16, R21, P0 ;  /* 0x00000015100c7207 */ /* 0x000fc40000000000 */
[----:B------:R-:W-:Y:S02]  /*21bb0*/  SEL R14, R14, R19, P0 ;  /* 0x000000130e0e7207 */ /* 0x000fe40000000000 */
[----:B------:R-:W-:-:S03]  /*21bc0*/  ISETP.NE.U32.AND P1, PT, R12, RZ, PT ;  /* 0x000000ff0c00720c */ /* 0x000fc60003f25070 */
[----:B------:R-:W-:Y:S01]  /*21bd0*/  @!P0 IMAD.MOV R17, RZ, RZ, -R17 ;  /* 0x000000ffff118224 */ /* 0x000fe200078e0a11 */
[----:B------:R-:W-:-:S04]  /*21be0*/  SEL R21, R15, R12, !P1 ;  /* 0x0000000c0f157207 */ /* 0x000fc80004800000 */
[----:B------:R-:W0:Y:S02]  /*21bf0*/  FLO.U32 R18, R21 ;  /* 0x0000001500127300 */ /* 0x000e2400000e0000 */
[C---:B0-----:R-:W-:Y:S02]  /*21c00*/  IADD3 R20, PT, PT, -R18.reuse, 0x1f, RZ ;  /* 0x0000001f12147810 */ /* 0x041fe40007ffe1ff */
[----:B------:R-:W-:-:S03]  /*21c10*/  IADD3 R18, PT, PT, -R18, 0x3f, RZ ;  /* 0x0000003f12127810 */ /* 0x000fc60007ffe1ff */
[----:B------:R-:W-:-:S05]  /*21c20*/  @P1 IMAD.MOV R18, RZ, RZ, R20 ;  /* 0x000000ffff121224 */ /* 0x000fca00078e0214 */
[----:B------:R-:W-:-:S13]  /*21c30*/  ISETP.NE.AND P1, PT, R18, RZ, PT ;  /* 0x000000ff1200720c */ /* 0x000fda0003f25270 */
[----:B------:R-:W-:Y:S05]  /*21c40*/  @!P1 BRA `(.L_x_1382) ;  /* 0x0000000000289947 */ /* 0x000fea0003800000 */
[C---:B------:R-:W-:Y:S02]  /*21c50*/  LOP3.LUT R20, R18.reuse, 0x3f, RZ, 0xc0, !PT ;  /* 0x0000003f12147812 */ /* 0x040fe400078ec0ff */
[--C-:B------:R-:W-:Y:S02]  /*21c60*/  SHF.R.U64 R17, R17, 0x1, R14.reuse ;  /* 0x0000000111117819 */ /* 0x100fe4000000120e */
[----:B------:R-:W-:Y:S02]  /*21c70*/  SHF.R.U32.HI R14, RZ, 0x1, R14 ;  /* 0x00000001ff0e7819 */ /* 0x000fe4000001160e */
[----:B------:R-:W-:Y:S02]  /*21c80*/  LOP3.LUT R19, R18, 0x3f, RZ, 0xc, !PT ;  /* 0x0000003f12137812 */ /* 0x000fe400078e0cff */
[CC--:B------:R-:W-:Y:S02]  /*21c90*/  SHF.L.U64.HI R12, R15.reuse, R20.reuse, R12 ;  /* 0x000000140f0c7219 */ /* 0x0c0fe4000001020c */
[----:B------:R-:W-:-:S02]  /*21ca0*/  SHF.L.U32 R15, R15, R20, RZ ;  /* 0x000000140f0f7219 */ /* 0x000fc400000006ff */
[-CC-:B------:R-:W-:Y:S02]  /*21cb0*/  SHF.R.U64 R20, R17, R19.reuse, R14.reuse ;  /* 0x0000001311147219 */ /* 0x180fe4000000120e */
[----:B------:R-:W-:Y:S02]  /*21cc0*/  SHF.R.U32.HI R19, RZ, R19, R14 ;  /* 0x00000013ff137219 */ /* 0x000fe4000001160e */
[----:B------:R-:W-:Y:S02]  /*21cd0*/  LOP3.LUT R15, R15, R20, RZ, 0xfc, !PT ;  /* 0x000000140f0f7212 */ /* 0x000fe400078efcff */
[----:B------:R-:W-:-:S07]  /*21ce0*/  LOP3.LUT R12, R12, R19, RZ, 0xfc, !PT ;  /* 0x000000130c0c7212 */ /* 0x000fce00078efcff */
.L_x_1382:
[----:B------:R-:W-:Y:S05]  /*21cf0*/  BSYNC.RECONVERGENT B2 ;  /* 0x0000000000027941 */ /* 0x000fea0003800200 */
.L_x_1381:
        /* <DEDUP_REMOVED lines=21> */
[----:B------:R-:W-:-:S05]  /*21e50*/  IMAD.X R12, RZ, RZ, R12, P3 ;  /* 0x000000ffff0c7224 */ /* 0x000fca00018e060c */
[----:B------:R-:W-:-:S04]  /*21e60*/  SHF.R.U64 R15, R15, 0xa, R12 ;  /* 0x0000000a0f0f7819 */ /* 0x000fc8000000120c */
[----:B------:R-:W-:Y:S02]  /*21e70*/  IADD3 R17, P3, PT, R15, 0x1, RZ ;  /* 0x000000010f117810 */ /* 0x000fe40007f7e0ff */
[----:B------:R-:W-:Y:S02]  /*21e80*/  SEL R15, RZ, 0xffffffff, !P1 ;  /* 0xffffffffff0f7807 */ /* 0x000fe40004800000 */
[----:B------:R-:W-:Y:S02]  /*21e90*/  LEA.HI.X R12, R12, RZ, RZ, 0x16, P3 ;  /* 0x000000ff0c0c7211 */ /* 0x000fe400018fb4ff */
[----:B------:R-:W-:Y:S01]  /*21ea0*/  LOP3.LUT P1, R23, R23, 0x80000000, RZ, 0xc0, !PT ;  /* 0x8000000017177812 */ /* 0x000fe2000782c0ff */
[----:B------:R-:W-:Y:S01]  /*21eb0*/  IMAD.IADD R15, R15, 0x1, -R18 ;  /* 0x000000010f0f7824 */ /* 0x000fe200078e0a12 */
[--C-:B------:R-:W-:Y:S02]  /*21ec0*/  SHF.R.U64 R17, R17, 0x1, R12.reuse ;  /* 0x0000000111117819 */ /* 0x100fe4000000120c */
[----:B------:R-:W-:Y:S01]  /*21ed0*/  SHF.R.U32.HI R12, RZ, 0x1, R12 ;  /* 0x00000001ff0c7819 */ /* 0x000fe2000001160c */
[----:B------:R-:W-:Y:S01]  /*21ee0*/  IMAD.SHL.U32 R15, R15, 0x100000, RZ ;  /* 0x001000000f0f7824 */ /* 0x000fe200078e00ff */
[----:B------:R-:W-:-:S02]  /*21ef0*/  IADD3 R18, P3, P4, RZ, RZ, R17 ;  /* 0x000000ffff127210 */ /* 0x000fc40007c7e011 */
[----:B------:R-:W-:Y:S02]  /*21f00*/  @!P0 LOP3.LUT R23, R23, 0x80000000, RZ, 0x3c, !PT ;  /* 0x8000000017178812 */ /* 0x000fe400078e3cff */
[----:B------:R-:W-:-:S03]  /*21f10*/  IADD3.X R12, PT, PT, R15, 0x3fe00000, R12, P3, P4 ;  /* 0x3fe000000f0c7810 */ /* 0x000fc60001fe840c */
[----:B------:R-:W-:Y:S01]  /*21f20*/  @P1 IMAD.MOV R13, RZ, RZ, -R13 ;  /* 0x000000ffff0d1224 */ /* 0x000fe200078e0a0d */
[----:B------:R-:W-:-:S07]  /*21f30*/  LOP3.LUT R23, R12, R23, RZ, 0xfc, !PT ;  /* 0x000000170c177212 */ /* 0x000fce00078efcff */
.L_x_1376:
[----:B------:R-:W-:Y:S02]  /*21f40*/  IMAD.MOV.U32 R37, RZ, RZ, 0x0 ;  /* 0x00000000ff257424 */ /* 0x000fe400078e00ff */
[----:B------:R-:W-:Y:S02]  /*21f50*/  IMAD.MOV.U32 R19, RZ, RZ, R23 ;  /* 0x000000ffff137224 */ /* 0x000fe400078e0017 */
[----:B------:R-:W-:Y:S05]  /*21f60*/  RET.REL.NODEC R36 `(_ZN3cub18CUB_300001_SM_10006detail6reduce18DeviceReduceKernelINS2_10policy_hubIdjN4cuda3std3__44plusIdEEE10Policy1000EN6thrust24THRUST_300001_SM_1000_NS17counting_iteratorIiNSD_11use_defaultESF_SF_EEjS9_d22ComplexRiemannFunctionEEvT0_PT3_T1_NS0_13GridEvenShareISL_EET2_T4_) ;  /* 0xfffffde024247950 */ /* 0x000fea0003c3ffff */
.L_x_1383:
        /* <DEDUP_REMOVED lines=9> */
.L_x_1870:


//--------------------- .text._ZN3cub18CUB_300001_SM_10006detail6reduce28DeviceReduceSingleTileKernelINS2_10policy_hubIdjN4cuda3std3__44plusIdEEE10Policy1000EN6thrust24THRUST_300001_SM_1000_NS17counting_iteratorIiNSD_11use_defaultESF_SF_EEPdjS9_dd22ComplexRiemannFunctionEEvT0_T1_T2_T3_T4_T6_ --------------------------
	.section	.text._ZN3cub18CUB_300001_SM_10006detail6reduce28DeviceReduceSingleTileKernelINS2_10policy_hubIdjN4cuda3std3__44plusIdEEE10Policy1000EN6thrust24THRUST_300001_SM_1000_NS17counting_iteratorIiNSD_11use_defaultESF_SF_EEPdjS9_dd22ComplexRiemannFunctionEEvT0_T1_T2_T3_T4_T6_,"ax",@progbits
	.align	128
        .global         _ZN3cub18CUB_300001_SM_10006detail6reduce28DeviceReduceSingleTileKernelINS2_10policy_hubIdjN4cuda3std3__44plusIdEEE10Policy1000EN6thrust24THRUST_300001_SM_1000_NS17counting_iteratorIiNSD_11use_defaultESF_SF_EEPdjS9_dd22ComplexRiemannFunctionEEvT0_T1_T2_T3_T4_T6_
        .type           _ZN3cub18CUB_300001_SM_10006detail6reduce28DeviceReduceSingleTileKernelINS2_10policy_hubIdjN4cuda3std3__44plusIdEEE10Policy1000EN6thrust24THRUST_300001_SM_1000_NS17counting_iteratorIiNSD_11use_defaultESF_SF_EEPdjS9_dd22ComplexRiemannFunctionEEvT0_T1_T2_T3_T4_T6_,@function
        .size           _ZN3cub18CUB_300001_SM_10006detail6reduce28DeviceReduceSingleTileKernelINS2_10policy_hubIdjN4cuda3std3__44plusIdEEE10Policy1000EN6thrust24THRUST_300001_SM_1000_NS17counting_iteratorIiNSD_11use_defaultESF_SF_EEPdjS9_dd22ComplexRiemannFunctionEEvT0_T1_T2_T3_T4_T6_,(.L_x_1874 - _ZN3cub18CUB_300001_SM_10006detail6reduce28DeviceReduceSingleTileKernelINS2_10policy_hubIdjN4cuda3std3__44plusIdEEE10Policy1000EN6thrust24THRUST_300001_SM_1000_NS17counting_iteratorIiNSD_11use_defaultESF_SF_EEPdjS9_dd22ComplexRiemannFunctionEEvT0_T1_T2_T3_T4_T6_)
        .other          _ZN3cub18CUB_300001_SM_10006detail6reduce28DeviceReduceSingleTileKernelINS2_10policy_hubIdjN4cuda3std3__44plusIdEEE10Policy1000EN6thrust24THRUST_300001_SM_1000_NS17counting_iteratorIiNSD_11use_defaultESF_SF_EEPdjS9_dd22ComplexRiemannFunctionEEvT0_T1_T2_T3_T4_T6_,@"STO_CUDA_ENTRY STV_DEFAULT"
_ZN3cub18CUB_300001_SM_10006detail6reduce28DeviceReduceSingleTileKernelINS2_10policy_hubIdjN4cuda3std3__44plusIdEEE10Policy1000EN6thrust24THRUST_300001_SM_1000_NS17counting_iteratorIiNSD_11use_defaultESF_SF_EEPdjS9_dd22ComplexRiemannFunctionEEvT0_T1_T2_T3_T4_T6_:
.text._ZN3cub18CUB_300001_SM_10006detail6reduce28DeviceReduceSingleTileKernelINS2_10policy_hubIdjN4cuda3std3__44plusIdEEE10Policy1000EN6thrust24THRUST_300001_SM_1000_NS17counting_iteratorIiNSD_11use_defaultESF_SF_EEPdjS9_dd22ComplexRiemannFunctionEEvT0_T1_T2_T3_T4_T6_:
[----:B------:R-:W0:Y:S01]  /*0000*/  LDC R1, c[0x0][0x37c] ;  /* 0x0000df00ff017b82 */ /* 0x000e220000000800 */
[----:B------:R-:W1:Y:S01]  /*0010*/  LDCU UR4, c[0x0][0x390] ;  /* 0x00007200ff0477ac */ /* 0x000e620008000800 */
[----:B0-----:R-:W-:Y:S01]  /*0020*/  VIADD R1, R1, 0xffffffd8 ;  /* 0xffffffd801017836 */ /* 0x001fe20000000000 */
[----:B------:R-:W0:Y:S01]  /*0030*/  LDCU.64 UR6, c[0x0][0x358] ;  /* 0x00006b00ff0677ac */ /* 0x000e220008000a00 */
[----:B-1----:R-:W-:-:S09]  /*0040*/  UISETP.NE.AND UP0, UPT, UR4, URZ, UPT ;  /* 0x000000ff0400728c */ /* 0x002fd2000bf05270 */
        /* <DEDUP_REMOVED lines=8> */
.L_x_1384:
[----:B------:R-:W-:Y:S01]  /*00d0*/  UISETP.GT.U32.AND UP0, UPT, UR4, 0x13ff, UPT ;  /* 0x000013ff0400788c */ /* 0x000fe2000bf04070 */
[----:B------:R-:W-:Y:S08]  /*00e0*/  BSSY.RECONVERGENT B0, `(.L_x_1385) ;  /* 0x0001ff4000007945 */ /* 0x000ff00003800200 */
        /* <DEDUP_REMOVED lines=11> */
[----:B------:R-:W-:Y:S01]  /*01a0*/  IMAD.MOV.U32 R9, RZ, RZ, 0x3ff71547 ;  /* 0x3ff71547ff097424 */ /* 0x000fe200078e00ff */
[----:B------:R-:W-:-:S04]  /*01b0*/  UMOV UR5, 0x3c7abc9e ;  /* 0x3c7abc9e00057882 */ /* 0x000fc80000000000 */
[----:B------:R-:W2:Y:S01]  /*01c0*/  LDC.64 R2, c[0x0][0x3a8] ;  /* 0x0000ea00ff027b82 */ /* 0x000ea20000000a00 */
[----:B-1----:R-:W-:Y:S01]  /*01d0*/  VIADD R12, R0, UR4 ;  /* 0x00000004000c7c36 */ /* 0x002fe20008000000 */
[----:B------:R-:W-:-:S03]  /*01e0*/  UMOV UR4, 0x3b39803f ;  /* 0x3b39803f00047882 */ /* 0x000fc60000000000 */
[----:B------:R-:W2:Y:S02]  /*01f0*/  I2F.F64 R4, R12 ;  /* 0x0000000c00047312 */ /* 0x000ea40000201c00 */
[----:B--2---:R-:W-:Y:S01]  /*0200*/  DFMA R4, R4, R2, R6 ;  /* 0x000000020404722b */ /* 0x004fe20000000006 */
        /* <DEDUP_REMOVED lines=42> */
[----:B------:R-:W-:Y:S01]  /*04b0*/  IMAD.MOV.U32 R11, RZ, RZ, R15 ;  /* 0x000000ffff0b7224 */ /* 0x000fe200078e000f */
[----:B------:R-:W-:Y:S01]  /*04c0*/  MOV R10, 0xfffffc01 ;  /* 0xfffffc01000a7802 */ /* 0x000fe20000000f00 */
[----:B------:R-:W-:-:S05]  /*04d0*/  @!P2 IMAD.MOV.U32 R11, RZ, RZ, R17 ;  /* 0x000000ffff0ba224 */ /* 0x000fca00078e0011 */
        /* <DEDUP_REMOVED lines=18> */
.L_x_1390:
[----:B0-----:R-:W-:Y:S05]  /*0600*/  BSYNC.RECONVERGENT B2 ;  /* 0x0000000000027941 */ /* 0x001fea0003800200 */
.L_x_1389:
        /* <DEDUP_REMOVED lines=67> */
.L_x_1392:
[----:B------:R-:W-:Y:S01]  /*0a40*/  IMAD.MOV.U32 R2, RZ, RZ, 0x0 ;  /* 0x00000000ff027424 */ /* 0x000fe200078e00ff */
[----:B------:R-:W-:Y:S02]  /*0a50*/  MOV R3, 0x7ff00000 ;  /* 0x7ff0000000037802 */ /* 0x000fe40000000f00 */
[----:B------:R-:W-:-:S04]  /*0a60*/  LOP3.LUT P0, RZ, R17, 0x7fffffff, RZ, 0xc0, !PT ;  /* 0x7fffffff11ff7812 */ /* 0x000fc8000780c0ff */
[----:B------:R-:W-:-:S10]  /*0a70*/  DFMA R2, R16, R2, +INF ;  /* 0x7ff000001002742b */ /* 0x000fd40000000002 */
[----:B------:R-:W-:Y:S02]  /*0a80*/  FSEL R2, R2, RZ, P0 ;  /* 0x000000ff02027208 */ /* 0x000fe40000000000 */
[----:B------:R-:W-:-:S07]  /*0a90*/  FSEL R3, R3, -QNAN , P0 ;  /* 0xfff0000003037808 */ /* 0x000fce0000000000 */
.L_x_1393:
[----:B------:R-:W-:Y:S05]  /*0aa0*/  BSYNC.RECONVERGENT B2 ;  /* 0x0000000000027941 */ /* 0x000fea0003800200 */
.L_x_1391:
        /* <DEDUP_REMOVED lines=24> */
[----:B------:R-:W-:Y:S05]  /*0c30*/  CALL.REL.NOINC `($_ZN3cub18CUB_300001_SM_10006detail6reduce28DeviceReduceSingleTileKernelINS2_10policy_hubIdjN4cuda3std3__44plusIdEEE10Policy1000EN6thrust24THRUST_300001_SM_1000_NS17counting_iteratorIiNSD_11use_defaultESF_SF_EEPdjS9_dd22ComplexRiemannFunctionEEvT0_T1_T2_T3_T4_T6_$__internal_trig_reduction_slowpathd) ;  /* 0x0000020800047944 */ /* 0x000fea0003c00000 */
.L_x_1395:
[----:B------:R-:W-:Y:S05]  /*0c40*/  BSYNC.RECONVERGENT B4 ;  /* 0x0000000000047941 */ /* 0x000fea0003800200 */
.L_x_1394:
        /* <DEDUP_REMOVED lines=52> */
[----:B------:R-:W-:Y:S05]  /*0f90*/  CALL.REL.NOINC `($__internal_7_$__cuda_sm20_dsqrt_rn_f64_mediumpath_v1) ;  /* 0x000001f400d07944 */ /* 0x000fea0003c00000 */
[----:B------:R-:W-:Y:S01]  /*0fa0*/  MOV R6, R18 ;  /* 0x0000001200067202 */ /* 0x000fe20000000f00 */
[----:B------:R-:W-:-:S07]  /*0fb0*/  IMAD.MOV.U32 R7, RZ, RZ, R11 ;  /* 0x000000ffff077224 */ /* 0x000fce00078e000b */
.L_x_1397:
[----:B------:R-:W-:Y:S05]  /*0fc0*/  BSYNC.RECONVERGENT B3 ;  /* 0x0000000000037941 */ /* 0x000fea0003800200 */
.L_x_1396:
        /* <DEDUP_REMOVED lines=8> */
[----:B------:R-:W-:Y:S05]  /*1050*/  CALL.REL.NOINC `($_ZN3cub18CUB_300001_SM_10006detail6reduce28DeviceReduceSingleTileKernelINS2_10policy_hubIdjN4cuda3std3__44plusIdEEE10Policy1000EN6thrust24THRUST_300001_SM_1000_NS17counting_iteratorIiNSD_11use_defaultESF_SF_EEPdjS9_dd22ComplexRiemannFunctionEEvT0_T1_T2_T3_T4_T6_$__internal_accurate_pow) ;  /* 0x000001f800507944 */ /* 0x000fea0003c00000 */
[----:B------:R-:W-:-:S04]  /*1060*/  ISETP.GE.AND P0, PT, R3, RZ, PT ;  /* 0x000000ff0300720c */ /* 0x000fc80003f06270 */
[----:B------:R-:W-:Y:S02]  /*1070*/  FSEL R8, R17, RZ, P0 ;  /* 0x000000ff11087208 */ /* 0x000fe40000000000 */
[----:B------:R-:W-:-:S07]  /*1080*/  FSEL R9, R11, -QNAN , P0 ;  /* 0xfff800000b097808 */ /* 0x000fce0000000000 */
.L_x_1399:
[----:B------:R-:W-:Y:S05]  /*1090*/  BSYNC.RECONVERGENT B2 ;  /* 0x0000000000027941 */ /* 0x000fea0003800200 */
.L_x_1398:
        /* <DEDUP_REMOVED lines=15> */
.L_x_1401:
[----:B------:R-:W-:Y:S05]  /*1190*/  BSYNC.RECONVERGENT B2 ;  /* 0x0000000000027941 */ /* 0x000fea0003800200 */
.L_x_1400:
        /* <DEDUP_REMOVED lines=25> */
[----:B------:R-:W-:Y:S02]  /*1330*/  IMAD.MOV.U32 R6, RZ, RZ, R18 ;  /* 0x000000ffff067224 */ /* 0x000fe400078e0012 */
[----:B------:R-:W-:-:S07]  /*1340*/  IMAD.MOV.U32 R7, RZ, RZ, R19 ;  /* 0x000000ffff077224 */ /* 0x000fce00078e0013 */
.L_x_1405:
[----:B------:R-:W-:Y:S05]  /*1350*/  BSYNC.RECONVERGENT B5 ;  /* 0x0000000000057941 */ /* 0x000fea0003800200 */
.L_x_1404:
[----:B------:R-:W-:-:S07]  /*1360*/  VIADD R20, R17, 0x1 ;  /* 0x0000000111147836 */ /* 0x000fce0000000000 */
.L_x_1403:
[----:B------:R-:W-:Y:S05]  /*1370*/  BSYNC.RECONVERGENT B4 ;  /* 0x0000000000047941 */ /* 0x000fea0003800200 */
.L_x_1402:
        /* <DEDUP_REMOVED lines=78> */
.L_x_1407:
[----:B------:R-:W-:Y:S05]  /*1860*/  BSYNC.RECONVERGENT B2 ;  /* 0x0000000000027941 */ /* 0x000fea0003800200 */
.L_x_1406:
        /* <DEDUP_REMOVED lines=31> */
[----:B------:R-:W-:Y:S05]  /*1a60*/  CALL.REL.NOINC `($__internal_6_$__cuda_sm20_div_rn_f64_full) ;  /* 0x000001e400887944 */ /* 0x000fea0003c00000 */
[----:B------:R-:W-:-:S07]  /*1a70*/  IMAD.MOV.U32 R17, RZ, RZ, R11 ;  /* 0x000000ffff117224 */ /* 0x000fce00078e000b */
.L_x_1409:
[----:B------:R-:W-:Y:S05]  /*1a80*/  BSYNC.RECONVERGENT B3 ;  /* 0x0000000000037941 */ /* 0x000fea0003800200 */
.L_x_1408:
[----:B------:R-:W0:Y:S01]  /*1a90*/  LDCU.64 UR4, c[0x0][0x3a8] ;  /* 0x00007500ff0477ac */ /* 0x000e220008000a00 */
[----:B------:R-:W-:Y:S01]  /*1aa0*/  VIADD R3, R0, 0x280 ;  /* 0x0000028000037836 */ /* 0x000fe20000000000 */
[----:B0-----:R-:W-:-:S11]  /*1ab0*/  DMUL R14, R16, UR4 ;  /* 0x00000004100e7c28 */ /* 0x001fd60008000000 */
.L_x_1388:
[----:B0-----:R-:W-:Y:S05]  /*1ac0*/  BSYNC.RECONVERGENT B1 ;  /* 0x0000000000017941 */ /* 0x001fea0003800200 */
.L_x_1387:
[----:B------:R-:W0:Y:S01]  /*1ad0*/  LDCU UR11, c[0x0][0x390] ;  /* 0x00007200ff0b77ac */ /* 0x000e220008000800 */
[----:B------:R-:W-:Y:S01]  /*1ae0*/  BSSY.RECONVERGENT B1, `(.L_x_1410) ;  /* 0x00001a7000017945 */ /* 0x000fe20003800200 */
[----:B------:R-:W1:Y:S01]  /*1af0*/  LDCU UR10, c[0x0][0x390] ;  /* 0x00007200ff0a77ac */ /* 0x000e620008000800 */
[----:B------:R-:W2:Y:S01]  /*1b00*/  LDCU.64 UR4, c[0x0][0x3a8] ;  /* 0x00007500ff0477ac */ /* 0x000ea20008000a00 */
[----:B------:R-:W3:Y:S01]  /*1b10*/  LDCU.64 UR8, c[0x4][0x160] ;  /* 0x01002c00ff0877ac */ /* 0x000ee20008000a00 */
[----:B0-----:R-:W-:-:S05]  /*1b20*/  IMAD.U32 R8, RZ, RZ, UR11 ;  /* 0x0000000bff087e24 */ /* 0x001fca000f8e00ff */
[----:B------:R-:W-:-:S13]  /*1b30*/  ISETP.GE.U32.AND P0, PT, R3, R8, PT ;  /* 0x000000080300720c */ /* 0x000fda0003f06070 */
[----:B-123--:R-:W-:Y:S05]  /*1b40*/  @P0 BRA `(.L_x_1411) ;  /* 0x0000001800800947 */ /* 0x00efea0003800000 */
[----:B------:R-:W0:Y:S01]  /*1b50*/  LDC.64 R4, c[0x0][0x3a0] ;  /* 0x0000e800ff047b82 */ /* 0x000e220000000a00 */
[----:B------:R-:W1:Y:S07]  /*1b60*/  LDCU UR11, c[0x0][0x380] ;  /* 0x00007000ff0b77ac */ /* 0x000e6e0008000800 */
[----:B------:R-:W2:Y:S01]  /*1b70*/  LDC.64 R6, c[0x0][0x3a8] ;  /* 0x0000ea00ff067b82 */ /* 0x000ea20000000a00 */
[----:B-1----:R-:W-:-:S07]  /*1b80*/  VIADD R2, R3, UR11 ;  /* 0x0000000b03027c36 */ /* 0x002fce0008000000 */
.L_x_1433:
[----:B------:R-:W0:Y:S01]  /*1b90*/  I2F.F64 R8, R2 ;  /* 0x0000000200087312 */ /* 0x000e220000201c00 */
[----:B------:R-:W-:Y:S01]  /*1ba0*/  IMAD.MOV.U32 R12, RZ, RZ, 0x652b82fe ;  /* 0x652b82feff0c7424 */ /* 0x000fe200078e00ff */
[----:B------:R-:W-:Y:S01]  /*1bb0*/  MOV R13, 0x3ff71547 ;  /* 0x3ff71547000d7802 */ /* 0x000fe20000000f00 */
[----:B------:R-:W-:Y:S01]  /*1bc0*/  IMAD.MOV.U32 R10, RZ, RZ, -0x105c611 ;  /* 0xfefa39efff0a7424 */ /* 0x000fe200078e00ff */
[----:B------:R-:W-:Y:S01]  /*1bd0*/  UMOV UR12, 0x3b39803f ;  /* 0x3b39803f000c7882 */ /* 0x000fe20000000000 */
[----:B------:R-:W-:Y:S01]  /*1be0*/  IMAD.MOV.U32 R11, RZ, RZ, 0x3fe62e42 ;  /* 0x3fe62e42ff0b7424 */ /* 0x000fe200078e00ff */
[----:B------:R-:W-:Y:S01]  /*1bf0*/  UMOV UR13, 0x3c7abc9e ;  /* 0x3c7abc9e000d7882 */ /* 0x000fe20000000000 */
[----:B------:R-:W-:Y:S01]  /*1c00*/  BSSY.RECONVERGENT B2, `(.L_x_1412) ;  /* 0x0000040000027945 */ /* 0x000fe20003800200 */
[----:B0-2---:R-:W-:-:S08]  /*1c10*/  DFMA R8, R8, R6, R4 ;  /* 0x000000060808722b */ /* 0x005fd00000000004 */
        /* <DEDUP_REMOVED lines=59> */
[----:B------:R-:W-:Y:S01]  /*1fd0*/  @!P1 IMAD.MOV.U32 R12, RZ, RZ, R22 ;  /* 0x000000ffff0c9224 */ /* 0x000fe200078e0016 */
[----:B------:R-:W-:-:S06]  /*1fe0*/  @!P1 MOV R22, RZ ;  /* 0x000000ff00169202 */ /* 0x000fcc0000000f00 */
[----:B------:R-:W-:-:S11]  /*1ff0*/  @!P1 DMUL R16, R12, R22 ;  /* 0x000000160c109228 */ /* 0x000fd60000000000 */
.L_x_1413:
[----:B------:R-:W-:Y:S05]  /*2000*/  BSYNC.RECONVERGENT B2 ;  /* 0x0000000000027941 */ /* 0x000fea0003800200 */
.L_x_1412:
        /* <DEDUP_REMOVED lines=66> */
.L_x_1415:
[----:B------:R-:W-:Y:S01]  /*2430*/  IMAD.MOV.U32 R10, RZ, RZ, 0x0 ;  /* 0x00000000ff0a7424 */ /* 0x000fe200078e00ff */
[----:B------:R-:W-:Y:S01]  /*2440*/  LOP3.LUT P0, RZ, R21, 0x7fffffff, RZ, 0xc0, !PT ;  /* 0x7fffffff15ff7812 */ /* 0x000fe2000780c0ff */
[----:B------:R-:W-:-:S06]  /*2450*/  IMAD.MOV.U32 R11, RZ, RZ, 0x7ff00000 ;  /* 0x7ff00000ff0b7424 */ /* 0x000fcc00078e00ff */
[----:B------:R-:W-:-:S10]  /*2460*/  DFMA R10, R20, R10, +INF ;  /* 0x7ff00000140a742b */ /* 0x000fd4000000000a */
[----:B------:R-:W-:Y:S02]  /*2470*/  FSEL R10, R10, RZ, P0 ;  /* 0x000000ff0a0a7208 */ /* 0x000fe40000000000 */
[----:B------:R-:W-:-:S07]  /*2480*/  FSEL R11, R11, -QNAN , P0 ;  /* 0xfff000000b0b7808 */ /* 0x000fce0000000000 */
.L_x_1416:
[----:B------:R-:W-:Y:S05]  /*2490*/  BSYNC.RECONVERGENT B2 ;  /* 0x0000000000027941 */ /* 0x000fea0003800200 */
.L_x_1414:
        /* <DEDUP_REMOVED lines=25> */
[----:B------:R-:W-:Y:S01]  /*2630*/  IMAD.MOV.U32 R12, RZ, RZ, R17 ;  /* 0x000000ffff0c7224 */ /* 0x000fe200078e0011 */
[----:B------:R-:W-:Y:S01]  /*2640*/  MOV R29, R19 ;  /* 0x00000013001d7202 */ /* 0x000fe20000000f00 */
[----:B------:R-:W-:-:S07]  /*2650*/  IMAD.MOV.U32 R28, RZ, RZ, R18 ;  /* 0x000000ffff1c7224 */ /* 0x000fce00078e0012 */
.L_x_1418:
[----:B------:R-:W-:Y:S05]  /*2660*/  BSYNC.RECONVERGENT B4 ;  /* 0x0000000000047941 */ /* 0x000fea0003800200 */
.L_x_1417:
        /* <DEDUP_REMOVED lines=56> */
[----:B------:R-:W-:Y:S05]  /*29f0*/  CALL.REL.NOINC `($__internal_7_$__cuda_sm20_dsqrt_rn_f64_mediumpath_v1) ;  /* 0x000001dc00387944 */ /* 0x000fea0003c00000 */
[----:B------:R-:W-:Y:S02]  /*2a00*/  IMAD.MOV.U32 R20, RZ, RZ, R18 ;  /* 0x000000ffff147224 */ /* 0x000fe400078e0012 */
[----:B------:R-:W-:-:S07]  /*2a10*/  IMAD.MOV.U32 R21, RZ, RZ, R11 ;  /* 0x000000ffff157224 */ /* 0x000fce00078e000b */
.L_x_1420:
[----:B------:R-:W-:Y:S05]  /*2a20*/  BSYNC.RECONVERGENT B3 ;  /* 0x0000000000037941 */ /* 0x000fea0003800200 */
.L_x_1419:
        /* <DEDUP_REMOVED lines=12> */
.L_x_1422:
[----:B------:R-:W-:Y:S05]  /*2af0*/  BSYNC.RECONVERGENT B2 ;  /* 0x0000000000027941 */ /* 0x000fea0003800200 */
.L_x_1421:
        /* <DEDUP_REMOVED lines=15> */
.L_x_1424:
[----:B------:R-:W-:Y:S05]  /*2bf0*/  BSYNC.RECONVERGENT B2 ;  /* 0x0000000000027941 */ /* 0x000fea0003800200 */
.L_x_1423:
        /* <DEDUP_REMOVED lines=27> */
.L_x_1428:
[----:B------:R-:W-:Y:S05]  /*2db0*/  BSYNC.RECONVERGENT B5 ;  /* 0x0000000000057941 */ /* 0x000fea0003800200 */
.L_x_1427:
[----:B------:R-:W-:-:S07]  /*2dc0*/  VIADD R30, R17, 0x1 ;  /* 0x00000001111e7836 */ /* 0x000fce0000000000 */
.L_x_1426:
[----:B------:R-:W-:Y:S05]  /*2dd0*/  BSYNC.RECONVERGENT B4 ;  /* 0x0000000000047941 */ /* 0x000fea0003800200 */
.L_x_1425:
        /* <DEDUP_REMOVED lines=78> */
.L_x_1430:
[----:B------:R-:W-:Y:S05]  /*32c0*/  BSYNC.RECONVERGENT B2 ;  /* 0x0000000000027941 */ /* 0x000fea0003800200 */
.L_x_1429:
        /* <DEDUP_REMOVED lines=33> */
.L_x_1432:
[----:B------:R-:W-:Y:S05]  /*34e0*/  BSYNC.RECONVERGENT B3 ;  /* 0x0000000000037941 */ /* 0x000fea0003800200 */
.L_x_1431:
[----:B------:R-:W-:Y:S01]  /*34f0*/  IMAD.U32 R8, RZ, RZ, UR10 ;  /* 0x0000000aff087e24 */ /* 0x000fe2000f8e00ff */
[----:B------:R-:W-:Y:S01]  /*3500*/  IADD3 R3, PT, PT, R3, 0x280, RZ ;  /* 0x0000028003037810 */ /* 0x000fe20007ffe0ff */
[----:B------:R-:W-:Y:S01]  /*3510*/  DFMA R14, R16, UR4, R14 ;  /* 0x00000004100e7c2b */ /* 0x000fe2000800000e */
[----:B------:R-:W-:Y:S02]  /*3520*/  VIADD R2, R2, 0x280 ;  /* 0x0000028002027836 */ /* 0x000fe40000000000 */
[----:B------:R-:W-:-:S13]  /*3530*/  ISETP.GE.AND P0, PT, R3, R8, PT ;  /* 0x000000080300720c */ /* 0x000fda0003f06270 */
[----:B------:R-:W-:Y:S05]  /*3540*/  @!P0 BRA `(.L_x_1433) ;  /* 0xffffffe400908947 */ /* 0x000fea000383ffff */
.L_x_1411:
[----:B------:R-:W-:Y:S05]  /*3550*/  BSYNC.RECONVERGENT B1 ;  /* 0x0000000000017941 */ /* 0x000fea0003800200 */
.L_x_1410:
        /* <DEDUP_REMOVED lines=47> */
[----:B-1----:R-:W0:Y:S04]  /*3850*/  LDS.128 R4, [UR4+0x20] ;  /* 0x00002004ff047984 */ /* 0x002e280008000c00 */
[----:B------:R-:W1:Y:S04]  /*3860*/  LDS.128 R8, [UR4+0x30] ;  /* 0x00003004ff087984 */ /* 0x000e680008000c00 */
[----:B------:R-:W2:Y:S04]  /*3870*/  LDS.128 R12, [UR4+0x40] ;  /* 0x00004004ff0c7984 */ /* 0x000ea80008000c00 */
[----:B------:R-:W3:Y:S01]  /*3880*/  LDS.128 R16, [UR4+0x50] ;  /* 0x00005004ff107984 */ /* 0x000ee20008000c00 */
[----:B0-----:R-:W-:-:S03]  /*3890*/  DADD R4, R2, R4 ;  /* 0x0000000002047229 */ /* 0x001fc60000000004 */
[----:B------:R-:W-:Y:S05]  /*38a0*/  LDS.64 R2, [UR4+0xb0] ;  /* 0x0000b004ff027984 */ /* 0x000fea0008000a00 */
[----:B------:R-:W-:-:S08]  /*38b0*/  DADD R4, R4, R6 ;  /* 0x0000000004047229 */ /* 0x000fd00000000006 */
        /* <DEDUP_REMOVED lines=20> */
[----:B------:R-:W-:-:S08]  /*3a00*/  DADD R4, R4, R14 ;  /* 0x0000000004047229 */ /* 0x000fd0000000000e */
[----:B------:R-:W-:Y:S01]  /*3a10*/  DADD R2, R4, R2 ;  /* 0x0000000004027229 */ /* 0x000fe20000000002 */
[----:B------:R-:W-:Y:S10]  /*3a20*/  BRA `(.L_x_1435) ;  /* 0x000001c4007c7947 */ /* 0x000ff40003800000 */
.L_x_1434:
        /* <DEDUP_REMOVED lines=11> */
[C---:B------:R-:W-:Y:S01]  /*3ae0*/  ISETP.NE.AND P1, PT, R12.reuse, RZ, PT ;  /* 0x000000ff0c00720c */ /* 0x040fe20003f25270 */
[----:B------:R-:W-:Y:S01]  /*3af0*/  VIADD R10, R12, 0x4 ;  /* 0x000000040c0a7836 */ /* 0x000fe20000000000 */
[----:B-1----:R-:W-:-:S11]  /*3b00*/  DADD R2, R2, R14 ;  /* 0x0000000002027229 */ /* 0x002fd6000000000e */
[----:B------:R-:W0:Y:S01]  /*3b10*/  @!P1 S2R R11, SR_CgaCtaId ;  /* 0x00000000000b9919 */ /* 0x000e220000008800 */
[----:B------:R-:W-:Y:S02]  /*3b20*/  FSEL R4, R2, R14, !P0 ;  /* 0x0000000e02047208 */ /* 0x000fe40004000000 */
[----:B------:R-:W-:Y:S02]  /*3b30*/  FSEL R5, R3, R15, !P0 ;  /* 0x0000000f03057208 */ /* 0x000fe40004000000 */
[----:B------:R-:W-:Y:S01]  /*3b40*/  ISETP.GT.AND P0, PT, R6, R9, PT ;  /* 0x000000090600720c */ /* 0x000fe20003f04270 */
[----:B------:R-:W-:Y:S04]  /*3b50*/  SHFL.DOWN PT, R2, R4, 0x2, R9 ;  /* 0x0840000004027989 */ /* 0x000fe800000e0009 */
[----:B------:R-:W1:Y:S02]  /*3b60*/  SHFL.DOWN PT, R3, R5, 0x2, R9 ;  /* 0x0840000005037989 */ /* 0x000e6400000e0009 */
[----:B-1----:R-:W-:-:S10]  /*3b70*/  DADD R2, R2, R4 ;  /* 0x0000000002027229 */ /* 0x002fd40000000004 */
[----:B------:R-:W-:Y:S02]  /*3b80*/  FSEL R6, R4, R2, P0 ;  /* 0x0000000204067208 */ /* 0x000fe40000000000 */
[----:B------:R-:W-:Y:S02]  /*3b90*/  FSEL R7, R5, R3, P0 ;  /* 0x0000000305077208 */ /* 0x000fe40000000000 */
[----:B------:R-:W-:Y:S01]  /*3ba0*/  ISETP.GT.AND P0, PT, R10, R9, PT ;  /* 0x000000090a00720c */ /* 0x000fe20003f04270 */
[----:B------:R-:W-:Y:S01]  /*3bb0*/  SHFL.DOWN PT, R2, R6, 0x4, R9 ;  /* 0x0880000006027989 */ /* 0x000fe200000e0009 */
[----:B------:R-:W-:-:S03]  /*3bc0*/  @!P1 MOV R10, 0x400 ;  /* 0x00000400000a9802 */ /* 0x000fc60000000f00 */
[----:B------:R-:W1:Y:S01]  /*3bd0*/  SHFL.DOWN PT, R3, R7, 0x4, R9 ;  /* 0x0880000007037989 */ /* 0x000e6200000e0009 */
[----:B0-----:R-:W-:Y:S01]  /*3be0*/  @!P1 LEA R10, R11, R10, 0x18 ;  /* 0x0000000a0b0a9211 */ /* 0x001fe200078ec0ff */
[----:B-1----:R-:W-:-:S10]  /*3bf0*/  DADD R2, R2, R6 ;  /* 0x0000000002027229 */ /* 0x002fd40000000006 */
        /* <DEDUP_REMOVED lines=27> */
[----:B0-----:R-:W0:Y:S04]  /*3db0*/  LDS.128 R4, [UR4+0x20] ;  /* 0x00002004ff047984 */ /* 0x001e280008000c00 */
[----:B------:R-:W1:Y:S01]  /*3dc0*/  LDS.128 R12, [UR4+0x30] ;  /* 0x00003004ff0c7984 */ /* 0x000e620008000c00 */
        /* <DEDUP_REMOVED lines=84> */
.L_x_1386:
[----:B------:R-:W1:Y:S01]  /*4310*/  S2R R10, SR_TID.X ;  /* 0x00000000000a7919 */ /* 0x000e620000002100 */
[----:B------:R-:W1:Y:S01]  /*4320*/  LDCU UR4, c[0x0][0x380] ;  /* 0x00007000ff0477ac */ /* 0x000e620008000800 */
[----:B------:R-:W2:Y:S01]  /*4330*/  LDC.64 R6, c[0x0][0x3a0] ;  /* 0x0000e800ff067b82 */ /* 0x000ea20000000a00 */
[----:B------:R-:W-:Y:S01]  /*4340*/  BSSY.RECONVERGENT B1, `(.L_x_1436) ;  /* 0x0000048000017945 */ /* 0x000fe20003800200 */
[----:B------:R-:W-:Y:S01]  /*4350*/  UMOV UR5, 0x3fe62e42 ;  /* 0x3fe62e4200057882 */ /* 0x000fe20000000000 */
[----:B------:R-:W-:Y:S01]  /*4360*/  UMOV UR8, 0x3b39803f ;  /* 0x3b39803f00087882 */ /* 0x000fe20000000000 */
[----:B------:R-:W-:-:S04]  /*4370*/  UMOV UR9, 0x3c7abc9e ;  /* 0x3c7abc9e00097882 */ /* 0x000fc80000000000 */
[----:B------:R-:W2:Y:S01]  /*4380*/  LDC.64 R4, c[0x0][0x3a8] ;  /* 0x0000ea00ff047b82 */ /* 0x000ea20000000a00 */
[----:B-1----:R-:W-:Y:S01]  /*4390*/  VIADD R9, R10, UR4 ;  /* 0x000000040a097c36 */ /* 0x002fe20008000000 */
[----:B------:R-:W-:-:S03]  /*43a0*/  UMOV UR4, 0xfefa39ef ;  /* 0xfefa39ef00047882 */ /* 0x000fc60000000000 */
        /* <DEDUP_REMOVED lines=65> */
.L_x_1437:
[----:B0-----:R-:W-:Y:S05]  /*47c0*/  BSYNC.RECONVERGENT B1 ;  /* 0x0000000000017941 */ /* 0x001fea0003800200 */
.L_x_1436:
[----:B------:R-:W-:Y:S01]  /*47d0*/  BSSY.RECONVERGENT B1, `(.L_x_1438) ;  /* 0x0000049000017945 */ /* 0x000fe20003800200 */
[----:B------:R-:W-:Y:S02]  /*47e0*/  @!P3 IMAD.MOV.U32 R0, RZ, RZ, -0x435 ;  /* 0xfffffbcbff00b424 */ /* 0x000fe400078e00ff */
[----:B------:R-:W-:Y:S01]  /*47f0*/  @!P3 IMAD.MOV.U32 R16, RZ, RZ, R12 ;  /* 0x000000ffff10b224 */ /* 0x000fe200078e000c */
        /* <DEDUP_REMOVED lines=64> */
.L_x_1439:
[----:B------:R-:W-:Y:S01]  /*4c00*/  IMAD.MOV.U32 R6, RZ, RZ, 0x0 ;  /* 0x00000000ff067424 */ /* 0x000fe200078e00ff */
[----:B------:R-:W-:Y:S01]  /*4c10*/  LOP3.LUT P0, RZ, R13, 0x7fffffff, RZ, 0xc0, !PT ;  /* 0x7fffffff0dff7812 */ /* 0x000fe2000780c0ff */
[----:B------:R-:W-:-:S06]  /*4c20*/  IMAD.MOV.U32 R7, RZ, RZ, 0x7ff00000 ;  /* 0x7ff00000ff077424 */ /* 0x000fcc00078e00ff */
[----:B------:R-:W-:-:S10]  /*4c30*/  DFMA R6, R12, R6, +INF ;  /* 0x7ff000000c06742b */ /* 0x000fd40000000006 */
[----:B------:R-:W-:Y:S02]  /*4c40*/  FSEL R16, R6, RZ, P0 ;  /* 0x000000ff06107208 */ /* 0x000fe40000000000 */
[----:B------:R-:W-:-:S07]  /*4c50*/  FSEL R17, R7, -QNAN , P0 ;  /* 0xfff0000007117808 */ /* 0x000fce0000000000 */
.L_x_1440:
[----:B------:R-:W-:Y:S05]  /*4c60*/  BSYNC.RECONVERGENT B1 ;  /* 0x0000000000017941 */ /* 0x000fea0003800200 */
.L_x_1438:
        /* <DEDUP_REMOVED lines=26> */
[----:B------:R-:W-:Y:S02]  /*4e10*/  IMAD.MOV.U32 R20, RZ, RZ, R18 ;  /* 0x000000ffff147224 */ /* 0x000fe400078e0012 */
[----:B------:R-:W-:-:S07]  /*4e20*/  IMAD.MOV.U32 R21, RZ, RZ, R19 ;  /* 0x000000ffff157224 */ /* 0x000fce00078e0013 */
.L_x_1442:
[----:B------:R-:W-:Y:S05]  /*4e30*/  BSYNC.RECONVERGENT B1 ;  /* 0x0000000000017941 */ /* 0x000fea0003800200 */
.L_x_1441:
        /* <DEDUP_REMOVED lines=19> */
[----:B------:R-:W-:-:S04]  /*4f70*/  IADD3 R24, PT, PT, R27, -0x3500000, RZ ;  /* 0xfcb000001b187810 */ /* 0x000fc80007ffe0ff */
[----:B------:R-:W-:Y:S02]  /*4f80*/  ISETP.GE.U32.AND P1, PT, R24, 0x7ca00000, PT ;  /* 0x7ca000001800780c */ /* 0x000fe40003f26070 */
[----:B------:R-:W-:-:S08]  /*4f90*/  DFMA R4, R22, R4, R6 ;  /* 0x000000041604722b */ /* 0x000fd00000000006 */
        /* <DEDUP_REMOVED lines=31> */
[----:B------:R-:W-:Y:S05]  /*5190*/  CALL.REL.NOINC `($__internal_7_$__cuda_sm20_dsqrt_rn_f64_mediumpath_v1) ;  /* 0x000001b400507944 */ /* 0x000fea0003c00000 */
[----:B------:R-:W-:-:S07]  /*51a0*/  IMAD.MOV.U32 R19, RZ, RZ, R11 ;  /* 0x000000ffff137224 */ /* 0x000fce00078e000b */
.L_x_1444:
[----:B------:R-:W-:Y:S05]  /*51b0*/  BSYNC.RECONVERGENT B1 ;  /* 0x0000000000017941 */ /* 0x000fea0003800200 */
.L_x_1443:
        /* <DEDUP_REMOVED lines=12> */
.L_x_1446:
[----:B------:R-:W-:Y:S05]  /*5280*/  BSYNC.RECONVERGENT B1 ;  /* 0x0000000000017941 */ /* 0x000fea0003800200 */
.L_x_1445:
        /* <DEDUP_REMOVED lines=15> */
.L_x_1448:
[----:B------:R-:W-:Y:S05]  /*5380*/  BSYNC.RECONVERGENT B1 ;  /* 0x0000000000017941 */ /* 0x000fea0003800200 */
.L_x_1447:
        /* <DEDUP_REMOVED lines=25> */
[----:B------:R-:W-:Y:S01]  /*5520*/  MOV R6, R18 ;  /* 0x0000001200067202 */ /* 0x000fe20000000f00 */
[----:B------:R-:W-:-:S07]  /*5530*/  IMAD.MOV.U32 R7, RZ, RZ, R19 ;  /* 0x000000ffff077224 */ /* 0x000fce00078e0013 */
.L_x_1452:
[----:B------:R-:W-:Y:S05]  /*5540*/  BSYNC.RECONVERGENT B4 ;  /* 0x0000000000047941 */ /* 0x000fea0003800200 */
.L_x_1451:
[----:B------:R-:W-:-:S07]  /*5550*/  VIADD R0, R17, 0x1 ;  /* 0x0000000111007836 */ /* 0x000fce0000000000 */
.L_x_1450:
[----:B------:R-:W-:Y:S05]  /*5560*/  BSYNC.RECONVERGENT B1 ;  /* 0x0000000000017941 */ /* 0x000fea0003800200 */
.L_x_1449:
        /* <DEDUP_REMOVED lines=78> */
.L_x_1454:
[----:B------:R-:W-:Y:S05]  /*5a50*/  BSYNC.RECONVERGENT B1 ;  /* 0x0000000000017941 */ /* 0x000fea0003800200 */
.L_x_1453:
[----:B------:R-:W-:Y:S01]  /*5a60*/  DADD R16, R16, 1 ;  /* 0x3ff0000010107429 */ /* 0x000fe20000000000 */
[----:B------:R-:W-:Y:S01]  /*5a70*/  MOV R18, 0x1 ;  /* 0x0000000100127802 */ /* 0x000fe20000000f00 */
[C---:B-----5:R-:W-:Y:S01]  /*5a80*/  DFMA R12, R26.reuse, R22, R12 ;  /* 0x000000161a0c722b */ /* 0x060fe2000000000c */
[----:B------:R-:W-:Y:S03]  /*5a90*/  BSSY.RECONVERGENT B1, `(.L_x_1455) ;  /* 0x000001d000017945 */ /* 0x000fe60003800200 */
        /* <DEDUP_REMOVED lines=25> */
[----:B------:R-:W-:Y:S05]  /*5c30*/  CALL.REL.NOINC `($__internal_6_$__cuda_sm20_div_rn_f64_full) ;  /* 0x000001a400147944 */ /* 0x000fea0003c00000 */
[----:B------:R-:W-:Y:S02]  /*5c40*/  IMAD.MOV.U32 R32, RZ, RZ, R16 ;  /* 0x000000ffff207224 */ /* 0x000fe400078e0010 */
[----:B------:R-:W-:-:S07]  /*5c50*/  IMAD.MOV.U32 R33, RZ, RZ, R11 ;  /* 0x000000ffff217224 */ /* 0x000fce00078e000b */
.L_x_1456:
[----:B------:R-:W-:Y:S05]  /*5c60*/  BSYNC.RECONVERGENT B1 ;  /* 0x0000000000017941 */ /* 0x000fea0003800200 */
.L_x_1455:
        /* <DEDUP_REMOVED lines=8> */
[----:B------:R-:W0:Y:S01]  /*5cf0*/  LDC.64 R2, c[0x0][0x3a8] ;  /* 0x0000ea00ff027b82 */ /* 0x000e220000000a00 */
[----:B------:R-:W-:Y:S01]  /*5d00*/  UMOV UR9, 0x3c7abc9e ;  /* 0x3c7abc9e00097882 */ /* 0x000fe20000000000 */
[----:B------:R-:W-:Y:S01]  /*5d10*/  BSSY.RECONVERGENT B1, `(.L_x_1457) ;  /* 0x0000046000017945 */ /* 0x000fe20003800200 */
[----:B0-----:R-:W-:-:S08]  /*5d20*/  DFMA R4, R4, R2, R6 ;  /* 0x000000020404722b */ /* 0x001fd00000000006 */
        /* <DEDUP_REMOVED lines=68> */
.L_x_1458:
[----:B------:R-:W-:Y:S05]  /*6170*/  BSYNC.RECONVERGENT B1 ;  /* 0x0000000000017941 */ /* 0x000fea0003800200 */
.L_x_1457:
        /* <DEDUP_REMOVED lines=17> */
[----:B------:R-:W-:Y:S01]  /*6290*/  @P0 VIADD R11, R19, 0xfff00000 ;  /* 0xfff00000130b0836 */ /* 0x000fe20000000000 */
[----:B------:R-:W-:-:S03]  /*62a0*/  @P0 IADD3 R0, PT, PT, R0, 0x1, RZ ;  /* 0x0000000100000810 */ /* 0x000fc60007ffe0ff */
        /* <DEDUP_REMOVED lines=48> */
.L_x_1460:
[----:B------:R-:W-:Y:S05]  /*65b0*/  BSYNC.RECONVERGENT B1 ;  /* 0x0000000000017941 */ /* 0x000fea0003800200 */
.L_x_1459:
        /* <DEDUP_REMOVED lines=25> */
[----:B------:R-:W-:Y:S01]  /*6750*/  IMAD.MOV.U32 R3, RZ, RZ, R19 ;  /* 0x000000ffff037224 */ /* 0x000fe200078e0013 */
[----:B------:R-:W-:Y:S06]  /*6760*/  BRA `(.L_x_1463) ;  /* 0x0000000000087947 */ /* 0x000fec0003800000 */
.L_x_1462:
[----:B------:R-:W-:Y:S01]  /*6770*/  DMUL R2, RZ, R18 ;  /* 0x00000012ff027228 */ /* 0x000fe20000000000 */
[----:B------:R-:W-:-:S10]  /*6780*/  IMAD.MOV.U32 R0, RZ, RZ, RZ ;  /* 0x000000ffff007224 */ /* 0x000fd400078e00ff */
.L_x_1463:
[----:B------:R-:W-:Y:S05]  /*6790*/  BSYNC.RECONVERGENT B1 ;  /* 0x0000000000017941 */ /* 0x000fea0003800200 */
.L_x_1461:
        /* <DEDUP_REMOVED lines=52> */
[----:B------:R-:W-:Y:S05]  /*6ae0*/  CALL.REL.NOINC `($__internal_7_$__cuda_sm20_dsqrt_rn_f64_mediumpath_v1) ;  /* 0x0000019800fc7944 */ /* 0x000fea0003c00000 */
[----:B------:R-:W-:Y:S02]  /*6af0*/  IMAD.MOV.U32 R6, RZ, RZ, R18 ;  /* 0x000000ffff067224 */ /* 0x000fe400078e0012 */
[----:B------:R-:W-:-:S07]  /*6b00*/  IMAD.MOV.U32 R7, RZ, RZ, R11 ;  /* 0x000000ffff077224 */ /* 0x000fce00078e000b */
.L_x_1465:
[----:B------:R-:W-:Y:S05]  /*6b10*/  BSYNC.RECONVERGENT B1 ;  /* 0x0000000000017941 */ /* 0x000fea0003800200 */
.L_x_1464:
[----:B------:R-:W-:Y:S01]  /*6b20*/  DADD R2, R6, R2 ;  /* 0x0000000006027229 */ /* 0x000fe20000000002 */
[----:B------:R-:W-:Y:S07]  /*6b30*/  BSSY.RECONVERGENT B1, `(.L_x_1466) ;  /* 0x000000c000017945 */ /* 0x000fee0003800200 */
[----:B------:R-:W-:-:S14]  /*6b40*/  DSETP.NEU.AND P0, PT, R2, RZ, PT ;  /* 0x000000ff0200722a */ /* 0x000fdc0003f0d000 */
[----:B------:R-:W-:Y:S05]  /*6b50*/  @!P0 BRA `(.L_x_1467) ;  /* 0x0000000000208947 */ /* 0x000fea0003800000 */
[----:B------:R-:W-:Y:S01]  /*6b60*/  DADD R18, -RZ, |R2| ;  /* 0x00000000ff127229 */ /* 0x000fe20000000502 */
[----:B------:R-:W-:-:S09]  /*6b70*/  MOV R16, 0x6ba0 ;  /* 0x00006ba000107802 */ /* 0x000fd20000000f00 */
[----:B------:R-:W-:-:S07]  /*6b80*/  IMAD.MOV.U32 R11, RZ, RZ, R19 ;  /* 0x000000ffff0b7224 */ /* 0x000fce00078e0013 */
[----:B------:R-:W-:Y:S05]  /*6b90*/  CALL.REL.NOINC `($_ZN3cub18CUB_300001_SM_10006detail6reduce28DeviceReduceSingleTileKernelINS2_10policy_hubIdjN4cuda3std3__44plusIdEEE10Policy1000EN6thrust24THRUST_300001_SM_1000_NS17counting_iteratorIiNSD_11use_defaultESF_SF_EEPdjS9_dd22ComplexRiemannFunctionEEvT0_T1_T2_T3_T4_T6_$__internal_accurate_pow) ;  /* 0x0000019c00807944 */ /* 0x000fea0003c00000 */
[----:B------:R-:W-:-:S04]  /*6ba0*/  ISETP.GE.AND P0, PT, R3, RZ, PT ;  /* 0x000000ff0300720c */ /* 0x000fc80003f06270 */
[----:B------:R-:W-:Y:S02]  /*6bb0*/  FSEL R6, R17, RZ, P0 ;  /* 0x000000ff11067208 */ /* 0x000fe40000000000 */
[----:B------:R-:W-:Y:S01]  /*6bc0*/  FSEL R7, R11, -QNAN , P0 ;  /* 0xfff800000b077808 */ /* 0x000fe20000000000 */
[----:B------:R-:W-:Y:S06]  /*6bd0*/  BRA `(.L_x_1468) ;  /* 0x0000000000047947 */ /* 0x000fec0003800000 */
.L_x_1467:
[----:B------:R-:W-:-:S07]  /*6be0*/  CS2R R6, SRZ ;  /* 0x0000000000067805 */ /* 0x000fce000001ff00 */
.L_x_1468:
[----:B------:R-:W-:Y:S05]  /*6bf0*/  BSYNC.RECONVERGENT B1 ;  /* 0x0000000000017941 */ /* 0x000fea0003800200 */
.L_x_1466:
        /* <DEDUP_REMOVED lines=12> */
.L_x_1471:
[----:B------:R-:W-:-:S11]  /*6cc0*/  DADD R6, R2, 2.5 ;  /* 0x4004000002067429 */ /* 0x000fd60000000000 */
.L_x_1470:
[----:B------:R-:W-:Y:S05]  /*6cd0*/  BSYNC.RECONVERGENT B1 ;  /* 0x0000000000017941 */ /* 0x000fea0003800200 */
.L_x_1469:
        /* <DEDUP_REMOVED lines=29> */
.L_x_1475:
[----:B------:R-:W-:Y:S05]  /*6eb0*/  BSYNC.RECONVERGENT B4 ;  /* 0x0000000000047941 */ /* 0x000fea0003800200 */
.L_x_1474:
[----:B------:R-:W-:Y:S01]  /*6ec0*/  VIADD R0, R17, 0x1 ;  /* 0x0000000111007836 */ /* 0x000fe20000000000 */
[----:B------:R-:W-:Y:S06]  /*6ed0*/  BRA `(.L_x_1476) ;  /* 0x0000000000087947 */ /* 0x000fec0003800000 */
.L_x_1473:
[----:B------:R-:W-:Y:S01]  /*6ee0*/  DMUL R6, RZ, R18 ;  /* 0x00000012ff067228 */ /* 0x000fe20000000000 */
[----:B------:R-:W-:-:S10]  /*6ef0*/  IMAD.MOV.U32 R0, RZ, RZ, 0x1 ;  /* 0x00000001ff007424 */ /* 0x000fd400078e00ff */
.L_x_1476:
[----:B------:R-:W-:Y:S05]  /*6f00*/  BSYNC.RECONVERGENT B1 ;  /* 0x0000000000017941 */ /* 0x000fea0003800200 */
.L_x_1472:
        /* <DEDUP_REMOVED lines=78> */
.L_x_1478:
[----:B------:R-:W-:Y:S05]  /*73f0*/  BSYNC.RECONVERGENT B1 ;  /* 0x0000000000017941 */ /* 0x000fea0003800200 */
.L_x_1477:
        /* <DEDUP_REMOVED lines=32> */
.L_x_1480:
[----:B------:R-:W-:Y:S05]  /*7600*/  BSYNC.RECONVERGENT B1 ;  /* 0x0000000000017941 */ /* 0x000fea0003800200 */
.L_x_1479:
        /* <DEDUP_REMOVED lines=10> */
[----:B------:R-:W-:Y:S01]  /*76b0*/  MOV R2, 0x652b82fe ;  /* 0x652b82fe00027802 */ /* 0x000fe20000000f00 */
[----:B------:R-:W-:-:S06]  /*76c0*/  IMAD.MOV.U32 R3, RZ, RZ, 0x3ff71547 ;  /* 0x3ff71547ff037424 */ /* 0x000fcc00078e00ff */
        /* <DEDUP_REMOVED lines=68> */
.L_x_1482:
[----:B------:R-:W-:Y:S05]  /*7b10*/  BSYNC.RECONVERGENT B1 ;  /* 0x0000000000017941 */ /* 0x000fea0003800200 */
.L_x_1481:
        /* <DEDUP_REMOVED lines=67> */
.L_x_1484:
[----:B------:R-:W-:Y:S05]  /*7f50*/  BSYNC.RECONVERGENT B1 ;  /* 0x0000000000017941 */ /* 0x000fea0003800200 */
.L_x_1483:
        /* <DEDUP_REMOVED lines=25> */
[----:B------:R-:W-:Y:S01]  /*80f0*/  IMAD.MOV.U32 R2, RZ, RZ, R18 ;  /* 0x000000ffff027224 */ /* 0x000fe200078e0012 */
[----:B------:R-:W-:Y:S06]  /*8100*/  BRA `(.L_x_1487) ;  /* 0x0000000000087947 */ /* 0x000fec0003800000 */
.L_x_1486:
[----:B------:R-:W-:Y:S01]  /*8110*/  DMUL R2, RZ, R18 ;  /* 0x00000012ff027228 */ /* 0x000fe20000000000 */
[----:B------:R-:W-:-:S10]  /*8120*/  IMAD.MOV.U32 R0, RZ, RZ, RZ ;  /* 0x000000ffff007224 */ /* 0x000fd400078e00ff */
.L_x_1487:
[----:B------:R-:W-:Y:S05]  /*8130*/  BSYNC.RECONVERGENT B1 ;  /* 0x0000000000017941 */ /* 0x000fea0003800200 */
.L_x_1485:
        /* <DEDUP_REMOVED lines=53> */
[----:B------:R-:W-:Y:S01]  /*8490*/  IMAD.MOV.U32 R6, RZ, RZ, R18 ;  /* 0x000000ffff067224 */ /* 0x000fe200078e0012 */
[----:B------:R-:W-:-:S07]  /*84a0*/  MOV R7, R11 ;  /* 0x0000000b00077202 */ /* 0x000fce0000000f00 */
.L_x_1489:
[----:B------:R-:W-:Y:S05]  /*84b0*/  BSYNC.RECONVERGENT B1 ;  /* 0x0000000000017941 */ /* 0x000fea0003800200 */
.L_x_1488:
        /* <DEDUP_REMOVED lines=12> */
.L_x_1491:
[----:B------:R-:W-:-:S07]  /*8580*/  CS2R R6, SRZ ;  /* 0x0000000000067805 */ /* 0x000fce000001ff00 */
.L_x_1492:
[----:B------:R-:W-:Y:S05]  /*8590*/  BSYNC.RECONVERGENT B1 ;  /* 0x0000000000017941 */ /* 0x000fea0003800200 */
.L_x_1490:
        /* <DEDUP_REMOVED lines=12> */
.L_x_1495:
[----:B------:R-:W-:-:S11]  /*8660*/  DADD R6, R2, 2.5 ;  /* 0x4004000002067429 */ /* 0x000fd60000000000 */
.L_x_1494:
[----:B------:R-:W-:Y:S05]  /*8670*/  BSYNC.RECONVERGENT B1 ;  /* 0x0000000000017941 */ /* 0x000fea0003800200 */
.L_x_1493:
        /* <DEDUP_REMOVED lines=29> */
.L_x_1499:
[----:B------:R-:W-:Y:S05]  /*8850*/  BSYNC.RECONVERGENT B4 ;  /* 0x0000000000047941 */ /* 0x000fea0003800200 */
.L_x_1498:
[----:B------:R-:W-:Y:S01]  /*8860*/  VIADD R0, R17, 0x1 ;  /* 0x0000000111007836 */ /* 0x000fe20000000000 */
[----:B------:R-:W-:Y:S06]  /*8870*/  BRA `(.L_x_1500) ;  /* 0x0000000000087947 */ /* 0x000fec0003800000 */
.L_x_1497:
[----:B------:R-:W-:Y:S01]  /*8880*/  DMUL R6, RZ, R18 ;  /* 0x00000012ff067228 */ /* 0x000fe20000000000 */
[----:B------:R-:W-:-:S10]  /*8890*/  IMAD.MOV.U32 R0, RZ, RZ, 0x1 ;  /* 0x00000001ff007424 */ /* 0x000fd400078e00ff */
.L_x_1500:
[----:B------:R-:W-:Y:S05]  /*88a0*/  BSYNC.RECONVERGENT B1 ;  /* 0x0000000000017941 */ /* 0x000fea0003800200 */
.L_x_1496:
        /* <DEDUP_REMOVED lines=16> */
[----:B------:R-:W-:Y:S01]  /*89b0*/  BSSY.RECONVERGENT B1, `(.L_x_1501) ;  /* 0x000003e000017945 */ /* 0x000fe20003800200 */
[----:B------:R-:W-:-:S02]  /*89c0*/  MOV R11, 0x3da8ff83 ;  /* 0x3da8ff83000b7802 */ /* 0x000fc40000000f00 */
[----:B------:R-:W-:Y:S02]  /*89d0*/  FSEL R36, R36, -8.06006814911005101289e+34, !P1 ;  /* 0xf9785eba24247808 */ /* 0x000fe40004800000 */
        /* <DEDUP_REMOVED lines=59> */
.L_x_1502:
[----:B------:R-:W-:Y:S05]  /*8d90*/  BSYNC.RECONVERGENT B1 ;  /* 0x0000000000017941 */ /* 0x000fea0003800200 */
.L_x_1501:
        /* <DEDUP_REMOVED lines=32> */
.L_x_1504:
[----:B------:R-:W-:Y:S05]  /*8fa0*/  BSYNC.RECONVERGENT B1 ;  /* 0x0000000000017941 */ /* 0x000fea0003800200 */
.L_x_1503:
        /* <DEDUP_REMOVED lines=80> */
.L_x_1506:
[----:B------:R-:W-:Y:S05]  /*94b0*/  BSYNC.RECONVERGENT B1 ;  /* 0x0000000000017941 */ /* 0x000fea0003800200 */
.L_x_1505:
        /* <DEDUP_REMOVED lines=67> */
.L_x_1508:
[----:B------:R-:W-:Y:S05]  /*98f0*/  BSYNC.RECONVERGENT B1 ;  /* 0x0000000000017941 */ /* 0x000fea0003800200 */
.L_x_1507:
        /* <DEDUP_REMOVED lines=27> */
.L_x_1510:
[----:B------:R-:W-:Y:S01]  /*9ab0*/  DMUL R2, RZ, R18 ;  /* 0x00000012ff027228 */ /* 0x000fe20000000000 */
[----:B------:R-:W-:-:S10]  /*9ac0*/  IMAD.MOV.U32 R0, RZ, RZ, RZ ;  /* 0x000000ffff007224 */ /* 0x000fd400078e00ff */
.L_x_1511:
[----:B------:R-:W-:Y:S05]  /*9ad0*/  BSYNC.RECONVERGENT B1 ;  /* 0x0000000000017941 */ /* 0x000fea0003800200 */
.L_x_1509:
        /* <DEDUP_REMOVED lines=10> */
[----:B------:R-:W-:Y:S01]  /*9b80*/  MOV R11, 0x3da8ff83 ;  /* 0x3da8ff83000b7802 */ /* 0x000fe20000000f00 */
[----:B------:R-:W-:Y:S01]  /*9b90*/  DFMA R26, R4, R4, 1 ;  /* 0x3ff00000041a742b */ /* 0x000fe20000000004 */
        /* <DEDUP_REMOVED lines=41> */
[----:B------:R-:W-:Y:S02]  /*9e30*/  IMAD.MOV.U32 R6, RZ, RZ, R18 ;  /* 0x000000ffff067224 */ /* 0x000fe400078e0012 */
[----:B------:R-:W-:-:S07]  /*9e40*/  IMAD.MOV.U32 R7, RZ, RZ, R11 ;  /* 0x000000ffff077224 */ /* 0x000fce00078e000b */
.L_x_1513:
[----:B------:R-:W-:Y:S05]  /*9e50*/  BSYNC.RECONVERGENT B1 ;  /* 0x0000000000017941 */ /* 0x000fea0003800200 */
.L_x_1512:
        /* <DEDUP_REMOVED lines=12> */
.L_x_1515:
[----:B------:R-:W-:-:S07]  /*9f20*/  CS2R R6, SRZ ;  /* 0x0000000000067805 */ /* 0x000fce000001ff00 */
.L_x_1516:
[----:B------:R-:W-:Y:S05]  /*9f30*/  BSYNC.RECONVERGENT B1 ;  /* 0x0000000000017941 */ /* 0x000fea0003800200 */
.L_x_1514:
        /* <DEDUP_REMOVED lines=12> */
.L_x_1519:
[----:B------:R-:W-:-:S11]  /*a000*/  DADD R6, R2, 2.5 ;  /* 0x4004000002067429 */ /* 0x000fd60000000000 */
.L_x_1518:
[----:B------:R-:W-:Y:S05]  /*a010*/  BSYNC.RECONVERGENT B1 ;  /* 0x0000000000017941 */ /* 0x000fea0003800200 */
.L_x_1517:
        /* <DEDUP_REMOVED lines=29> */
.L_x_1523:
[----:B------:R-:W-:Y:S05]  /*a1f0*/  BSYNC.RECONVERGENT B4 ;  /* 0x0000000000047941 */ /* 0x000fea0003800200 */
.L_x_1522:
[----:B------:R-:W-:Y:S01]  /*a200*/  VIADD R0, R17, 0x1 ;  /* 0x0000000111007836 */ /* 0x000fe20000000000 */
[----:B------:R-:W-:Y:S06]  /*a210*/  BRA `(.L_x_1524) ;  /* 0x0000000000087947 */ /* 0x000fec0003800000 */
.L_x_1521:
[----:B------:R-:W-:Y:S01]  /*a220*/  DMUL R6, RZ, R18 ;  /* 0x00000012ff067228 */ /* 0x000fe20000000000 */
[----:B------:R-:W-:-:S10]  /*a230*/  IMAD.MOV.U32 R0, RZ, RZ, 0x1 ;  /* 0x00000001ff007424 */ /* 0x000fd400078e00ff */
.L_x_1524:
[----:B------:R-:W-:Y:S05]  /*a240*/  BSYNC.RECONVERGENT B1 ;  /* 0x0000000000017941 */ /* 0x000fea0003800200 */
.L_x_1520:
        /* <DEDUP_REMOVED lines=78> */
.L_x_1526:
[----:B------:R-:W-:Y:S05]  /*a730*/  BSYNC.RECONVERGENT B1 ;  /* 0x0000000000017941 */ /* 0x000fea0003800200 */
.L_x_1525:
        /* <DEDUP_REMOVED lines=32> */
.L_x_1528:
[----:B------:R-:W-:Y:S05]  /*a940*/  BSYNC.RECONVERGENT B1 ;  /* 0x0000000000017941 */ /* 0x000fea0003800200 */
.L_x_1527:
        /* <DEDUP_REMOVED lines=80> */
.L_x_1530:
[----:B------:R-:W-:Y:S05]  /*ae50*/  BSYNC.RECONVERGENT B1 ;  /* 0x0000000000017941 */ /* 0x000fea0003800200 */
.L_x_1529:
        /* <DEDUP_REMOVED lines=10> */
[----:B------:R-:W-:Y:S01]  /*af00*/  IMAD.MOV.U32 R24, RZ, RZ, -0x748574fc ;  /* 0x8b7a8b04ff187424 */ /* 0x000fe200078e00ff */
        /* <DEDUP_REMOVED lines=56> */
.L_x_1532:
[----:B------:R-:W-:Y:S05]  /*b290*/  BSYNC.RECONVERGENT B1 ;  /* 0x0000000000017941 */ /* 0x000fea0003800200 */
.L_x_1531:
        /* <DEDUP_REMOVED lines=27> */
.L_x_1534:
[----:B------:R-:W-:Y:S01]  /*b450*/  DMUL R2, RZ, R18 ;  /* 0x00000012ff027228 */ /* 0x000fe20000000000 */
[----:B------:R-:W-:-:S10]  /*b460*/  IMAD.MOV.U32 R0, RZ, RZ, RZ ;  /* 0x000000ffff007224 */ /* 0x000fd400078e00ff */
.L_x_1535:
[----:B------:R-:W-:Y:S05]  /*b470*/  BSYNC.RECONVERGENT B1 ;  /* 0x0000000000017941 */ /* 0x000fea0003800200 */
.L_x_1533:
        /* <DEDUP_REMOVED lines=40> */
[----:B------:R-:W-:Y:S02]  /*b700*/  MOV R16, R20 ;  /* 0x0000001400107202 */ /* 0x000fe40000000f00 */
[----:B------:R-:W-:Y:S02]  /*b710*/  LOP3.LUT P0, RZ, R0, 0x2, RZ, 0xc0, !PT ;  /* 0x0000000200ff7812 */ /* 0x000fe4000780c0ff */
        /* <DEDUP_REMOVED lines=11> */
[----:B------:R-:W-:-:S07]  /*b7d0*/  IMAD.MOV.U32 R24, RZ, RZ, R6 ;  /* 0x000000ffff187224 */ /* 0x000fce00078e0006 */
[----:B------:R-:W-:Y:S05]  /*b7e0*/  CALL.REL.NOINC `($__internal_7_$__cuda_sm20_dsqrt_rn_f64_mediumpath_v1) ;  /* 0x0000014c00bc7944 */ /* 0x000fea0003c00000 */
[----:B------:R-:W-:Y:S02]  /*b7f0*/  IMAD.MOV.U32 R22, RZ, RZ, R18 ;  /* 0x000000ffff167224 */ /* 0x000fe400078e0012 */
[----:B------:R-:W-:-:S07]  /*b800*/  IMAD.MOV.U32 R23, RZ, RZ, R11 ;  /* 0x000000ffff177224 */ /* 0x000fce00078e000b */
.L_x_1537:
[----:B------:R-:W-:Y:S05]  /*b810*/  BSYNC.RECONVERGENT B1 ;  /* 0x0000000000017941 */ /* 0x000fea0003800200 */
.L_x_1536:
        /* <DEDUP_REMOVED lines=12> */
.L_x_1539:
[----:B------:R-:W-:-:S07]  /*b8e0*/  CS2R R6, SRZ ;  /* 0x0000000000067805 */ /* 0x000fce000001ff00 */
.L_x_1540:
[----:B------:R-:W-:Y:S05]  /*b8f0*/  BSYNC.RECONVERGENT B1 ;  /* 0x0000000000017941 */ /* 0x000fea0003800200 */
.L_x_1538:
        /* <DEDUP_REMOVED lines=12> */
.L_x_1543:
[----:B------:R-:W-:-:S11]  /*b9c0*/  DADD R6, R2, 2.5 ;  /* 0x4004000002067429 */ /* 0x000fd60000000000 */
.L_x_1542:
[----:B------:R-:W-:Y:S05]  /*b9d0*/  BSYNC.RECONVERGENT B1 ;  /* 0x0000000000017941 */ /* 0x000fea0003800200 */
.L_x_1541:
        /* <DEDUP_REMOVED lines=30> */
.L_x_1547:
[----:B------:R-:W-:Y:S05]  /*bbc0*/  BSYNC.RECONVERGENT B4 ;  /* 0x0000000000047941 */ /* 0x000fea0003800200 */
.L_x_1546:
[----:B------:R-:W-:Y:S01]  /*bbd0*/  IADD3 R0, PT, PT, R0, 0x1, RZ ;  /* 0x0000000100007810 */ /* 0x000fe20007ffe0ff */
[----:B------:R-:W-:Y:S06]  /*bbe0*/  BRA `(.L_x_1548) ;  /* 0x0000000000087947 */ /* 0x000fec0003800000 */
.L_x_1545:
[----:B------:R-:W-:Y:S01]  /*bbf0*/  DMUL R6, RZ, R18 ;  /* 0x00000012ff067228 */ /* 0x000fe20000000000 */
[----:B------:R-:W-:-:S10]  /*bc00*/  IMAD.MOV.U32 R0, RZ, RZ, 0x1 ;  /* 0x00000001ff007424 */ /* 0x000fd400078e00ff */
.L_x_1548:
[----:B------:R-:W-:Y:S05]  /*bc10*/  BSYNC.RECONVERGENT B1 ;  /* 0x0000000000017941 */ /* 0x000fea0003800200 */
.L_x_1544:
        /* <DEDUP_REMOVED lines=79> */
.L_x_1550:
[----:B------:R-:W-:Y:S05]  /*c110*/  BSYNC.RECONVERGENT B1 ;  /* 0x0000000000017941 */ /* 0x000fea0003800200 */
.L_x_1549:
[----:B------:R-:W-:Y:S01]  /*c120*/  DADD R4, R22, 1 ;  /* 0x3ff0000016047429 */ /* 0x000fe20000000000 */
[----:B------:R-:W-:Y:S01]  /*c130*/  LOP3.LUT P0, RZ, R0, 0x2, RZ, 0xc0, !PT ;  /* 0x0000000200ff7812 */ /* 0x000fe2000780c0ff */
[C---:B-----5:R-:W-:Y:S01]  /*c140*/  DFMA R16, R12.reuse, R20, R16 ;  /* 0x000000140c10722b */ /* 0x060fe20000000010 */
[----:B------:R-:W-:Y:S01]  /*c150*/  BSSY.RECONVERGENT B1, `(.L_x_1551) ;  /* 0x000001f000017945 */ /* 0x000fe20003800200 */
[----:B------:R-:W-:Y:S02]  /*c160*/  MOV R20, 0x1 ;  /* 0x0000000100147802 */ /* 0x000fe40000000f00 */
        /* <DEDUP_REMOVED lines=27> */
[----:B------:R-:W-:Y:S02]  /*c320*/  IMAD.MOV.U32 R12, RZ, RZ, R16 ;  /* 0x000000ffff0c7224 */ /* 0x000fe400078e0010 */
[----:B------:R-:W-:-:S07]  /*c330*/  IMAD.MOV.U32 R13, RZ, RZ, R11 ;  /* 0x000000ffff0d7224 */ /* 0x000fce00078e000b */
.L_x_1552:
[----:B------:R-:W-:Y:S05]  /*c340*/  BSYNC.RECONVERGENT B1 ;  /* 0x0000000000017941 */ /* 0x000fea0003800200 */
.L_x_1551:
        /* <DEDUP_REMOVED lines=80> */
.L_x_1554:
[----:B------:R-:W-:Y:S05]  /*c850*/  BSYNC.RECONVERGENT B1 ;  /* 0x0000000000017941 */ /* 0x000fea0003800200 */
.L_x_1553:
[----:B------:R-:W-:Y:S01]  /*c860*/  BSSY.RECONVERGENT B1, `(.L_x_1555) ;  /* 0x0000043000017945 */ /* 0x000fe20003800200 */
[----:B------:R-:W-:Y:S02]  /*c870*/  @!P0 IMAD.MOV.U32 R0, RZ, RZ, -0x435 ;  /* 0xfffffbcbff008424 */ /* 0x000fe400078e00ff */
[----:B------:R-:W-:Y:S02]  /*c880*/  @P1 IMAD.MOV.U32 R2, RZ, RZ, R4 ;  /* 0x000000ffff021224 */ /* 0x000fe400078e0004 */
[----:B------:R-:W-:Y:S01]  /*c890*/  @P1 IMAD.MOV.U32 R3, RZ, RZ, R23 ;  /* 0x000000ffff031224 */ /* 0x000fe200078e0017 */
[----:B------:R-:W-:Y:S06]  /*c8a0*/  @P1 BRA `(.L_x_1556) ;  /* 0x0000000000f81947 */ /* 0x000fec0003800000 */
[----:B------:R-:W-:Y:S01]  /*c8b0*/  LOP3.LUT R2, R5, 0xfffff, RZ, 0xc0, !PT ;  /* 0x000fffff05027812 */ /* 0x000fe200078ec0ff */
[----:B------:R-:W-:Y:S01]  /*c8c0*/  IMAD.MOV.U32 R16, RZ, RZ, RZ ;  /* 0x000000ffff107224 */ /* 0x000fe200078e00ff */
[----:B------:R-:W-:Y:S01]  /*c8d0*/  MOV R24, 0x8b7a8b04 ;  /* 0x8b7a8b0400187802 */ /* 0x000fe20000000f00 */
        /* <DEDUP_REMOVED lines=59> */
.L_x_1556:
[----:B------:R-:W-:Y:S05]  /*cc90*/  BSYNC.RECONVERGENT B1 ;  /* 0x0000000000017941 */ /* 0x000fea0003800200 */
.L_x_1555:
        /* <DEDUP_REMOVED lines=27> */
.L_x_1558:
[----:B------:R-:W-:Y:S01]  /*ce50*/  DMUL R2, RZ, R18 ;  /* 0x00000012ff027228 */ /* 0x000fe20000000000 */
[----:B------:R-:W-:-:S10]  /*ce60*/  IMAD.MOV.U32 R0, RZ, RZ, RZ ;  /* 0x000000ffff007224 */ /* 0x000fd400078e00ff */
.L_x_1559:
[----:B------:R-:W-:Y:S05]  /*ce70*/  BSYNC.RECONVERGENT B1 ;  /* 0x0000000000017941 */ /* 0x000fea0003800200 */
.L_x_1557:
        /* <DEDUP_REMOVED lines=55> */
.L_x_1561:
[----:B------:R-:W-:Y:S05]  /*d1f0*/  BSYNC.RECONVERGENT B1 ;  /* 0x0000000000017941 */ /* 0x000fea0003800200 */
.L_x_1560:
        /* <DEDUP_REMOVED lines=12> */
.L_x_1563:
[----:B------:R-:W-:-:S07]  /*d2c0*/  CS2R R4, SRZ ;  /* 0x0000000000047805 */ /* 0x000fce000001ff00 */
.L_x_1564:
[----:B------:R-:W-:Y:S05]  /*d2d0*/  BSYNC.RECONVERGENT B1 ;  /* 0x0000000000017941 */ /* 0x000fea0003800200 */
.L_x_1562:
        /* <DEDUP_REMOVED lines=12> */
.L_x_1567:
[----:B------:R-:W-:-:S11]  /*d3a0*/  DADD R4, R2, 2.5 ;  /* 0x4004000002047429 */ /* 0x000fd60000000000 */
.L_x_1566:
[----:B------:R-:W-:Y:S05]  /*d3b0*/  BSYNC.RECONVERGENT B1 ;  /* 0x0000000000017941 */ /* 0x000fea0003800200 */
.L_x_1565:
        /* <DEDUP_REMOVED lines=29> */
.L_x_1571:
[----:B------:R-:W-:Y:S05]  /*d590*/  BSYNC.RECONVERGENT B4 ;  /* 0x0000000000047941 */ /* 0x000fea0003800200 */
.L_x_1570:
[----:B------:R-:W-:Y:S01]  /*d5a0*/  VIADD R0, R17, 0x1 ;  /* 0x0000000111007836 */ /* 0x000fe20000000000 */
[----:B------:R-:W-:Y:S06]  /*d5b0*/  BRA `(.L_x_1572) ;  /* 0x0000000000087947 */ /* 0x000fec0003800000 */
.L_x_1569:
[----:B------:R-:W-:Y:S01]  /*d5c0*/  DMUL R24, RZ, R18 ;  /* 0x00000012ff187228 */ /* 0x000fe20000000000 */
[----:B------:R-:W-:-:S10]  /*d5d0*/  IMAD.MOV.U32 R0, RZ, RZ, 0x1 ;  /* 0x00000001ff007424 */ /* 0x000fd400078e00ff */
.L_x_1572:
[----:B------:R-:W-:Y:S05]  /*d5e0*/  BSYNC.RECONVERGENT B1 ;  /* 0x0000000000017941 */ /* 0x000fea0003800200 */
.L_x_1568:
[----:B------:R-:W0:Y:S01]  /*d5f0*/  LDCU.64 UR4, c[0x4][0x160] ;  /* 0x01002c00ff0477ac */ /* 0x000e220008000a00 */
[----:B------:R-:W-:-:S04]  /*d600*/  SHF.L.U32 R4, R0, 0x6, RZ ;  /* 0x0000000600047819 */ /* 0x000fc800000006ff */
        /* <DEDUP_REMOVED lines=76> */
.L_x_1574:
[----:B------:R-:W-:Y:S05]  /*dad0*/  BSYNC.RECONVERGENT B1 ;  /* 0x0000000000017941 */ /* 0x000fea0003800200 */
.L_x_1573:
        /* <DEDUP_REMOVED lines=30> */
[----:B------:R-:W-:Y:S01]  /*dcc0*/  IMAD.MOV.U32 R6, RZ, RZ, R16 ;  /* 0x000000ffff067224 */ /* 0x000fe200078e0010 */
[----:B------:R-:W-:-:S07]  /*dcd0*/  MOV R7, R11 ;  /* 0x0000000b00077202 */ /* 0x000fce0000000f00 */
.L_x_1576:
[----:B------:R-:W-:Y:S05]  /*dce0*/  BSYNC.RECONVERGENT B1 ;  /* 0x0000000000017941 */ /* 0x000fea0003800200 */
.L_x_1575:
        /* <DEDUP_REMOVED lines=80> */
.L_x_1578:
[----:B------:R-:W-:Y:S05]  /*e1f0*/  BSYNC.RECONVERGENT B1 ;  /* 0x0000000000017941 */ /* 0x000fea0003800200 */
.L_x_1577:
        /* <DEDUP_REMOVED lines=67> */
.L_x_1580:
[----:B------:R-:W-:Y:S05]  /*e630*/  BSYNC.RECONVERGENT B1 ;  /* 0x0000000000017941 */ /* 0x000fea0003800200 */
.L_x_1579:
        /* <DEDUP_REMOVED lines=24> */
[----:B------:R-:W-:Y:S02]  /*e7c0*/  IMAD.MOV.U32 R4, RZ, RZ, R18 ;  /* 0x000000ffff047224 */ /* 0x000fe400078e0012 */
[----:B------:R-:W-:Y:S01]  /*e7d0*/  IMAD.MOV.U32 R5, RZ, RZ, R19 ;  /* 0x000000ffff057224 */ /* 0x000fe200078e0013 */
[----:B------:R-:W-:Y:S06]  /*e7e0*/  BRA `(.L_x_1583) ;  /* 0x0000000000087947 */ /* 0x000fec0003800000 */
.L_x_1582:
[----:B------:R-:W-:Y:S01]  /*e7f0*/  DMUL R4, RZ, R40 ;  /* 0x00000028ff047228 */ /* 0x000fe20000000000 */
[----:B------:R-:W-:-:S10]  /*e800*/  IMAD.MOV.U32 R0, RZ, RZ, RZ ;  /* 0x000000ffff007224 */ /* 0x000fd400078e00ff */
.L_x_1583:
[----:B------:R-:W-:Y:S05]  /*e810*/  BSYNC.RECONVERGENT B1 ;  /* 0x0000000000017941 */ /* 0x000fea0003800200 */
.L_x_1581:
        /* <DEDUP_REMOVED lines=55> */
[----:B------:R-:W-:Y:S05]  /*eb90*/  CALL.REL.NOINC `($__internal_7_$__cuda_sm20_dsqrt_rn_f64_mediumpath_v1) ;  /* 0x0000011800d07944 */ /* 0x000fea0003c00000 */
[----:B------:R-:W-:Y:S02]  /*eba0*/  IMAD.MOV.U32 R26, RZ, RZ, R18 ;  /* 0x000000ffff1a7224 */ /* 0x000fe400078e0012 */
[----:B------:R-:W-:-:S07]  /*ebb0*/  IMAD.MOV.U32 R27, RZ, RZ, R11 ;  /* 0x000000ffff1b7224 */ /* 0x000fce00078e000b */
.L_x_1585:
[----:B------:R-:W-:Y:S05]  /*ebc0*/  BSYNC.RECONVERGENT B1 ;  /* 0x0000000000017941 */ /* 0x000fea0003800200 */
.L_x_1584:
        /* <DEDUP_REMOVED lines=12> */
.L_x_1587:
[----:B------:R-:W-:-:S07]  /*ec90*/  CS2R R16, SRZ ;  /* 0x0000000000107805 */ /* 0x000fce000001ff00 */
.L_x_1588:
[----:B------:R-:W-:Y:S05]  /*eca0*/  BSYNC.RECONVERGENT B1 ;  /* 0x0000000000017941 */ /* 0x000fea0003800200 */
.L_x_1586:
        /* <DEDUP_REMOVED lines=12> */
.L_x_1591:
[----:B------:R-:W-:-:S11]  /*ed70*/  DADD R16, R4, 2.5 ;  /* 0x4004000004107429 */ /* 0x000fd60000000000 */
.L_x_1590:
[----:B------:R-:W-:Y:S05]  /*ed80*/  BSYNC.RECONVERGENT B1 ;  /* 0x0000000000017941 */ /* 0x000fea0003800200 */
.L_x_1589:
        /* <DEDUP_REMOVED lines=29> */
.L_x_1595:
[----:B------:R-:W-:Y:S05]  /*ef60*/  BSYNC.RECONVERGENT B4 ;  /* 0x0000000000047941 */ /* 0x000fea0003800200 */
.L_x_1594:
[----:B------:R-:W-:Y:S01]  /*ef70*/  VIADD R0, R17, 0x1 ;  /* 0x0000000111007836 */ /* 0x000fe20000000000 */
[----:B------:R-:W-:Y:S06]  /*ef80*/  BRA `(.L_x_1596) ;  /* 0x0000000000087947 */ /* 0x000fec0003800000 */
.L_x_1593:
[----:B------:R-:W-:Y:S01]  /*ef90*/  DMUL R34, RZ, R18 ;  /* 0x00000012ff227228 */ /* 0x000fe20000000000 */
[----:B------:R-:W-:-:S10]  /*efa0*/  IMAD.MOV.U32 R0, RZ, RZ, 0x1 ;  /* 0x00000001ff007424 */ /* 0x000fd400078e00ff */
.L_x_1596:
[----:B------:R-:W-:Y:S05]  /*efb0*/  BSYNC.RECONVERGENT B1 ;  /* 0x0000000000017941 */ /* 0x000fea0003800200 */
.L_x_1592:
        /* <DEDUP_REMOVED lines=79> */
.L_x_1598:
[----:B------:R-:W-:Y:S05]  /*f4b0*/  BSYNC.RECONVERGENT B1 ;  /* 0x0000000000017941 */ /* 0x000fea0003800200 */
.L_x_1597:
        /* <DEDUP_REMOVED lines=32> */
[----:B------:R-:W-:Y:S01]  /*f6c0*/  MOV R2, R16 ;  /* 0x0000001000027202 */ /* 0x000fe20000000f00 */
[----:B------:R-:W-:-:S07]  /*f6d0*/  IMAD.MOV.U32 R3, RZ, RZ, R11 ;  /* 0x000000ffff037224 */ /* 0x000fce00078e000b */
.L_x_1600:
[----:B------:R-:W-:Y:S05]  /*f6e0*/  BSYNC.RECONVERGENT B1 ;  /* 0x0000000000017941 */ /* 0x000fea0003800200 */
.L_x_1599:
        /* <DEDUP_REMOVED lines=80> */
.L_x_1602:
[----:B------:R-:W-:Y:S05]  /*fbf0*/  BSYNC.RECONVERGENT B1 ;  /* 0x0000000000017941 */ /* 0x000fea0003800200 */
.L_x_1601:
        /* <DEDUP_REMOVED lines=67> */
.L_x_1604:
[----:B------:R-:W-:Y:S05]  /*10030*/  BSYNC.RECONVERGENT B1 ;  /* 0x0000000000017941 */ /* 0x000fea0003800200 */
.L_x_1603:
        /* <DEDUP_REMOVED lines=22> */
[----:B------:R-:W-:Y:S05]  /*101a0*/  CALL.REL.NOINC `($_ZN3cub18CUB_300001_SM_10006detail6reduce28DeviceReduceSingleTileKernelINS2_10policy_hubIdjN4cuda3std3__44plusIdEEE10Policy1000EN6thrust24THRUST_300001_SM_1000_NS17counting_iteratorIiNSD_11use_defaultESF_SF_EEPdjS9_dd22ComplexRiemannFunctionEEvT0_T1_T2_T3_T4_T6_$__internal_trig_reduction_slowpathd) ;  /* 0x0000011000a87944 */ /* 0x000fea0003c00000 */
[----:B------:R-:W-:Y:S02]  /*101b0*/  IMAD.MOV.U32 R0, RZ, RZ, R17 ;  /* 0x000000ffff007224 */ /* 0x000fe400078e0011 */
[----:B------:R-:W-:Y:S02]  /*101c0*/  IMAD.MOV.U32 R34, RZ, RZ, R18 ;  /* 0x000000ffff227224 */ /* 0x000fe400078e0012 */
[----:B------:R-:W-:Y:S01]  /*101d0*/  IMAD.MOV.U32 R35, RZ, RZ, R19 ;  /* 0x000000ffff237224 */ /* 0x000fe200078e0013 */
[----:B------:R-:W-:Y:S06]  /*101e0*/  BRA `(.L_x_1607) ;  /* 0x0000000000087947 */ /* 0x000fec0003800000 */
.L_x_1606:
[----:B------:R-:W-:Y:S01]  /*101f0*/  DMUL R34, RZ, R40 ;  /* 0x00000028ff227228 */ /* 0x000fe20000000000 */
[----:B------:R-:W-:-:S10]  /*10200*/  IMAD.MOV.U32 R0, RZ, RZ, RZ ;  /* 0x000000ffff007224 */ /* 0x000fd400078e00ff */
.L_x_1607:
[----:B------:R-:W-:Y:S05]  /*10210*/  BSYNC.RECONVERGENT B1 ;  /* 0x0000000000017941 */ /* 0x000fea0003800200 */
.L_x_1605:
        /* <DEDUP_REMOVED lines=56> */
[----:B------:R-:W-:Y:S05]  /*105a0*/  CALL.REL.NOINC `($__internal_7_$__cuda_sm20_dsqrt_rn_f64_mediumpath_v1) ;  /* 0x00000100004c7944 */ /* 0x000fea0003c00000 */
[----:B------:R-:W-:Y:S02]  /*105b0*/  IMAD.MOV.U32 R26, RZ, RZ, R18 ;  /* 0x000000ffff1a7224 */ /* 0x000fe400078e0012 */
[----:B------:R-:W-:-:S07]  /*105c0*/  IMAD.MOV.U32 R27, RZ, RZ, R11 ;  /* 0x000000ffff1b7224 */ /* 0x000fce00078e000b */
.L_x_1609:
[----:B------:R-:W-:Y:S05]  /*105d0*/  BSYNC.RECONVERGENT B1 ;  /* 0x0000000000017941 */ /* 0x000fea0003800200 */
.L_x_1608:
        /* <DEDUP_REMOVED lines=12> */
.L_x_1611:
[----:B------:R-:W-:-:S07]  /*106a0*/  CS2R R16, SRZ ;  /* 0x0000000000107805 */ /* 0x000fce000001ff00 */
.L_x_1612:
[----:B------:R-:W-:Y:S05]  /*106b0*/  BSYNC.RECONVERGENT B1 ;  /* 0x0000000000017941 */ /* 0x000fea0003800200 */
.L_x_1610:
        /* <DEDUP_REMOVED lines=12> */
.L_x_1615:
[----:B------:R-:W-:-:S11]  /*10780*/  DADD R16, R34, 2.5 ;  /* 0x4004000022107429 */ /* 0x000fd60000000000 */
.L_x_1614:
[----:B------:R-:W-:Y:S05]  /*10790*/  BSYNC.RECONVERGENT B1 ;  /* 0x0000000000017941 */ /* 0x000fea0003800200 */
.L_x_1613:
        /* <DEDUP_REMOVED lines=29> */
.L_x_1619:
[----:B------:R-:W-:Y:S05]  /*10970*/  BSYNC.RECONVERGENT B4 ;  /* 0x0000000000047941 */ /* 0x000fea0003800200 */
.L_x_1618:
[----:B------:R-:W-:Y:S01]  /*10980*/  VIADD R0, R17, 0x1 ;  /* 0x0000000111007836 */ /* 0x000fe20000000000 */
[----:B------:R-:W-:Y:S06]  /*10990*/  BRA `(.L_x_1620) ;  /* 0x0000000000087947 */ /* 0x000fec0003800000 */
.L_x_1617:
[----:B------:R-:W-:Y:S01]  /*109a0*/  DMUL R38, RZ, R18 ;  /* 0x00000012ff267228 */ /* 0x000fe20000000000 */
[----:B------:R-:W-:-:S10]  /*109b0*/  IMAD.MOV.U32 R0, RZ, RZ, 0x1 ;  /* 0x00000001ff007424 */ /* 0x000fd400078e00ff */
.L_x_1620:
[----:B------:R-:W-:Y:S05]  /*109c0*/  BSYNC.RECONVERGENT B1 ;  /* 0x0000000000017941 */ /* 0x000fea0003800200 */
.L_x_1616:
        /* <DEDUP_REMOVED lines=78> */
.L_x_1622:
[----:B------:R-:W-:Y:S05]  /*10eb0*/  BSYNC.RECONVERGENT B1 ;  /* 0x0000000000017941 */ /* 0x000fea0003800200 */
.L_x_1621:
        /* <DEDUP_REMOVED lines=30> */
[----:B------:R-:W-:Y:S01]  /*110a0*/  MOV R18, 0x110d0 ;  /* 0x000110d000127802 */ /* 0x000fe20000000f00 */
[----:B------:R-:W-:-:S07]  /*110b0*/  IMAD.MOV.U32 R17, RZ, RZ, R5 ;  /* 0x000000ffff117224 */ /* 0x000fce00078e0005 */
[----:B------:R-:W-:Y:S05]  /*110c0*/  CALL.REL.NOINC `($__internal_6_$__cuda_sm20_div_rn_f64_full) ;  /* 0x000000ec00f07944 */ /* 0x000fea0003c00000 */
[----:B------:R-:W-:-:S07]  /*110d0*/  IMAD.MOV.U32 R17, RZ, RZ, R11 ;  /* 0x000000ffff117224 */ /* 0x000fce00078e000b */
.L_x_1624:
[----:B------:R-:W-:Y:S05]  /*110e0*/  BSYNC.RECONVERGENT B1 ;  /* 0x0000000000017941 */ /* 0x000fea0003800200 */
.L_x_1623:
[----:B------:R-:W0:Y:S01]  /*110f0*/  LDCU.64 UR8, c[0x0][0x3a8] ;  /* 0x00007500ff0877ac */ /* 0x000e220008000a00 */
[----:B------:R-:W1:Y:S01]  /*11100*/  LDCU UR4, c[0x0][0x390] ;  /* 0x00007200ff0477ac */ /* 0x000e620008000800 */
[----:B------:R-:W-:Y:S01]  /*11110*/  UMOV UR5, 0x1400 ;  /* 0x0000140000057882 */ /* 0x000fe20000000000 */
[----:B0-----:R-:W-:Y:S01]  /*11120*/  DMUL R30, R30, UR8 ;  /* 0x000000081e1e7c28 */ /* 0x001fe20008000000 */
[----:B-1----:R-:W-:-:S07]  /*11130*/  UIADD3 UR12, UPT, UPT, UR4, -0x1400, URZ ;  /* 0xffffec00040c7890 */ /* 0x002fce000fffe0ff */
[----:B------:R-:W-:Y:S01]  /*11140*/  DFMA R30, R32, UR8, R30 ;  /* 0x00000008201e7c2b */ /* 0x000fe2000800001e */
[----:B------:R-:W-:-:S07]  /*11150*/  UISETP.GE.U32.AND UP0, UPT, UR12, 0x1400, UPT ;  /* 0x000014000c00788c */ /* 0x000fce000bf06070 */
[----:B------:R-:W-:-:S08]  /*11160*/  DFMA R30, R28, UR8, R30 ;  /* 0x000000081c1e7c2b */ /* 0x000fd0000800001e */
[----:B------:R-:W-:-:S08]  /*11170*/  DFMA R30, R14, UR8, R30 ;  /* 0x000000080e1e7c2b */ /* 0x000fd0000800001e */
[----:B------:R-:W-:-:S08]  /*11180*/  DFMA R30, R12, UR8, R30 ;  /* 0x000000080c1e7c2b */ /* 0x000fd0000800001e */
[----:B------:R-:W-:-:S08]  /*11190*/  DFMA R30, R6, UR8, R30 ;  /* 0x00000008061e7c2b */ /* 0x000fd0000800001e */
[----:B------:R-:W-:-:S08]  /*111a0*/  DFMA R30, R2, UR8, R30 ;  /* 0x00000008021e7c2b */ /* 0x000fd0000800001e */
[----:B------:R-:W-:Y:S01]  /*111b0*/  DFMA R28, R16, UR8, R30 ;  /* 0x00000008101c7c2b */ /* 0x000fe2000800001e */
[----:B------:R-:W-:Y:S10]  /*111c0*/  BRA.U !UP0, `(.L_x_1625) ;  /* 0x000000cd08dc7547 */ /* 0x000ff4000b800000 */
[----:B------:R-:W0:Y:S01]  /*111d0*/  LDC.64 R12, c[0x0][0x3a0] ;  /* 0x0000e800ff0c7b82 */ /* 0x000e220000000a00 */
[----:B------:R-:W1:Y:S01]  /*111e0*/  LDCU UR4, c[0x0][0x390] ;  /* 0x00007200ff0477ac */ /* 0x000e620008000800 */
[----:B------:R-:W2:Y:S06]  /*111f0*/  LDCU.64 UR8, c[0x0][0x3a8] ;  /* 0x00007500ff0877ac */ /* 0x000eac0008000a00 */
[----:B------:R-:W3:Y:S01]  /*11200*/  LDC.64 R14, c[0x0][0x3a8] ;  /* 0x0000ea00ff0e7b82 */ /* 0x000ee20000000a00 */
[----:B------:R-:W4:Y:S01]  /*11210*/  LDCU.64 UR10, c[0x4][0x160] ;  /* 0x01002c00ff0a77ac */ /* 0x000f220008000a00 */
[----:B------:R-:W-:-:S05]  /*11220*/  UMOV UR5, 0x1400 ;  /* 0x0000140000057882 */ /* 0x000fca0000000000 */
.L_x_1816:
        /* <DEDUP_REMOVED lines=9> */
[----:B0--3--:R-:W-:-:S08]  /*112c0*/  DFMA R2, R2, R14, R12 ;  /* 0x0000000e0202722b */ /* 0x009fd0000000000c */
        /* <DEDUP_REMOVED lines=56> */
[----:B------:R-:W-:Y:S01]  /*11650*/  @!P1 IADD3 R16, PT, PT, R16, -R17, RZ ;  /* 0x8000001110109210 */ /* 0x000fe20007ffe0ff */
[----:B------:R-:W-:-:S03]  /*11660*/  @!P1 IMAD R17, R17, 0x100000, R21 ;  /* 0x0010000011119824 */ /* 0x000fc600078e0215 */
[----:B------:R-:W-:Y:S01]  /*11670*/  @!P1 LEA R21, R16, 0x3ff00000, 0x14 ;  /* 0x3ff0000010159811 */ /* 0x000fe200078ea0ff */
[----:B------:R-:W-:Y:S02]  /*11680*/  @!P1 IMAD.MOV.U32 R16, RZ, RZ, R20 ;  /* 0x000000ffff109224 */ /* 0x000fe400078e0014 */
[----:B------:R-:W-:-:S06]  /*11690*/  @!P1 IMAD.MOV.U32 R20, RZ, RZ, RZ ;  /* 0x000000ffff149224 */ /* 0x000fcc00078e00ff */
[----:B------:R-:W-:-:S11]  /*116a0*/  @!P1 DMUL R4, R16, R20 ;  /* 0x0000001410049228 */ /* 0x000fd60000000000 */
.L_x_1627:
[----:B-12-4-:R-:W-:Y:S05]  /*116b0*/  BSYNC.RECONVERGENT B1 ;  /* 0x0000000000017941 */ /* 0x016fea0003800200 */
.L_x_1626:
        /* <DEDUP_REMOVED lines=66> */
.L_x_1629:
[----:B------:R-:W-:Y:S01]  /*11ae0*/  IMAD.MOV.U32 R6, RZ, RZ, 0x0 ;  /* 0x00000000ff067424 */ /* 0x000fe200078e00ff */
[----:B------:R-:W-:Y:S01]  /*11af0*/  LOP3.LUT P0, RZ, R19, 0x7fffffff, RZ, 0xc0, !PT ;  /* 0x7fffffff13ff7812 */ /* 0x000fe2000780c0ff */
[----:B------:R-:W-:-:S06]  /*11b00*/  IMAD.MOV.U32 R7, RZ, RZ, 0x7ff00000 ;  /* 0x7ff00000ff077424 */ /* 0x000fcc00078e00ff */
[----:B------:R-:W-:-:S10]  /*11b10*/  DFMA R6, R18, R6, +INF ;  /* 0x7ff000001206742b */ /* 0x000fd40000000006 */
[----:B------:R-:W-:Y:S02]  /*11b20*/  FSEL R6, R6, RZ, P0 ;  /* 0x000000ff06067208 */ /* 0x000fe40000000000 */
[----:B------:R-:W-:-:S07]  /*11b30*/  FSEL R7, R7, -QNAN , P0 ;  /* 0xfff0000007077808 */ /* 0x000fce0000000000 */
.L_x_1630:
[----:B------:R-:W-:Y:S05]  /*11b40*/  BSYNC.RECONVERGENT B1 ;  /* 0x0000000000017941 */ /* 0x000fea0003800200 */
.L_x_1628:
        /* <DEDUP_REMOVED lines=27> */
[----:B------:R-:W-:-:S07]  /*11d00*/  IMAD.MOV.U32 R31, RZ, RZ, R19 ;  /* 0x000000ffff1f7224 */ /* 0x000fce00078e0013 */
.L_x_1632:
[----:B------:R-:W-:Y:S05]  /*11d10*/  BSYNC.RECONVERGENT B1 ;  /* 0x0000000000017941 */ /* 0x000fea0003800200 */
.L_x_1631:
        /* <DEDUP_REMOVED lines=52> */
[----:B------:R-:W-:-:S07]  /*12060*/  IMAD.MOV.U32 R19, RZ, RZ, R11 ;  /* 0x000000ffff137224 */ /* 0x000fce00078e000b */
.L_x_1634:
[----:B------:R-:W-:Y:S05]  /*12070*/  BSYNC.RECONVERGENT B1 ;  /* 0x0000000000017941 */ /* 0x000fea0003800200 */
.L_x_1633:
        /* <DEDUP_REMOVED lines=12> */
.L_x_1636:
[----:B------:R-:W-:Y:S05]  /*12140*/  BSYNC.RECONVERGENT B1 ;  /* 0x0000000000017941 */ /* 0x000fea0003800200 */
.L_x_1635:
        /* <DEDUP_REMOVED lines=15> */
.L_x_1638:
[----:B------:R-:W-:Y:S05]  /*12240*/  BSYNC.RECONVERGENT B1 ;  /* 0x0000000000017941 */ /* 0x000fea0003800200 */
.L_x_1637:
        /* <DEDUP_REMOVED lines=27> */
.L_x_1642:
[----:B------:R-:W-:Y:S05]  /*12400*/  BSYNC.RECONVERGENT B4 ;  /* 0x0000000000047941 */ /* 0x000fea0003800200 */
.L_x_1641:
[----:B------:R-:W-:-:S07]  /*12410*/  VIADD R0, R17, 0x1 ;  /* 0x0000000111007836 */ /* 0x000fce0000000000 */
.L_x_1640:
[----:B------:R-:W-:Y:S05]  /*12420*/  BSYNC.RECONVERGENT B1 ;  /* 0x0000000000017941 */ /* 0x000fea0003800200 */
.L_x_1639:
        /* <DEDUP_REMOVED lines=78> */
.L_x_1644:
[----:B------:R-:W-:Y:S05]  /*12910*/  BSYNC.RECONVERGENT B1 ;  /* 0x0000000000017941 */ /* 0x000fea0003800200 */
.L_x_1643:
        /* <DEDUP_REMOVED lines=34> */
.L_x_1646:
[----:B------:R-:W-:Y:S05]  /*12b40*/  BSYNC.RECONVERGENT B1 ;  /* 0x0000000000017941 */ /* 0x000fea0003800200 */
.L_x_1645:
[----:B------:R-:W-:Y:S01]  /*12b50*/  VIADD R0, R8, UR5 ;  /* 0x0000000508007c36 */ /* 0x000fe20008000000 */
        /* <DEDUP_REMOVED lines=75> */
[----:B------:R-:W-:Y:S02]  /*13010*/  @!P3 LEA R19, R6, 0x3ff00000, 0x14 ;  /* 0x3ff000000613b811 */ /* 0x000fe400078ea0ff */
[----:B------:R-:W-:-:S06]  /*13020*/  @!P3 MOV R6, R26 ;  /* 0x0000001a0006b202 */ /* 0x000fcc0000000f00 */
[----:B------:R-:W-:-:S11]  /*13030*/  @!P3 DMUL R16, R6, R18 ;  /* 0x000000120610b228 */ /* 0x000fd60000000000 */
.L_x_1648:
[----:B------:R-:W-:Y:S05]  /*13040*/  BSYNC.RECONVERGENT B1 ;  /* 0x0000000000017941 */ /* 0x000fea0003800200 */
.L_x_1647:
        /* <DEDUP_REMOVED lines=67> */
.L_x_1650:
[----:B------:R-:W-:Y:S05]  /*13480*/  BSYNC.RECONVERGENT B1 ;  /* 0x0000000000017941 */ /* 0x000fea0003800200 */
.L_x_1649:
        /* <DEDUP_REMOVED lines=27> */
.L_x_1652:
[----:B------:R-:W-:Y:S01]  /*13640*/  DMUL R32, RZ, R18 ;  /* 0x00000012ff207228 */ /* 0x000fe20000000000 */
[----:B------:R-:W-:-:S10]  /*13650*/  IMAD.MOV.U32 R6, RZ, RZ, RZ ;  /* 0x000000ffff067224 */ /* 0x000fd400078e00ff */
.L_x_1653:
[----:B------:R-:W-:Y:S05]  /*13660*/  BSYNC.RECONVERGENT B1 ;  /* 0x0000000000017941 */ /* 0x000fea0003800200 */
.L_x_1651:
        /* <DEDUP_REMOVED lines=59> */
.L_x_1655:
[----:B------:R-:W-:Y:S05]  /*13a20*/  BSYNC.RECONVERGENT B1 ;  /* 0x0000000000017941 */ /* 0x000fea0003800200 */
.L_x_1654:
        /* <DEDUP_REMOVED lines=12> */
.L_x_1657:
[----:B------:R-:W-:-:S07]  /*13af0*/  CS2R R16, SRZ ;  /* 0x0000000000107805 */ /* 0x000fce000001ff00 */
.L_x_1658:
[----:B------:R-:W-:Y:S05]  /*13b00*/  BSYNC.RECONVERGENT B1 ;  /* 0x0000000000017941 */ /* 0x000fea0003800200 */
.L_x_1656:
        /* <DEDUP_REMOVED lines=12> */
.L_x_1661:
[----:B------:R-:W-:-:S11]  /*13bd0*/  DADD R16, R6, 2.5 ;  /* 0x4004000006107429 */ /* 0x000fd60000000000 */
.L_x_1660:
[----:B------:R-:W-:Y:S05]  /*13be0*/  BSYNC.RECONVERGENT B1 ;  /* 0x0000000000017941 */ /* 0x000fea0003800200 */
.L_x_1659:
        /* <DEDUP_REMOVED lines=29> */
.L_x_1665:
[----:B------:R-:W-:Y:S05]  /*13dc0*/  BSYNC.RECONVERGENT B4 ;  /* 0x0000000000047941 */ /* 0x000fea0003800200 */
.L_x_1664:
[----:B------:R-:W-:Y:S01]  /*13dd0*/  VIADD R11, R17, 0x1 ;  /* 0x00000001110b7836 */ /* 0x000fe20000000000 */
[----:B------:R-:W-:Y:S06]  /*13de0*/  BRA `(.L_x_1666) ;  /* 0x0000000000087947 */ /* 0x000fec0003800000 */
.L_x_1663:
[----:B------:R-:W-:Y:S01]  /*13df0*/  DMUL R30, RZ, R40 ;  /* 0x00000028ff1e7228 */ /* 0x000fe20000000000 */
[----:B------:R-:W-:-:S10]  /*13e00*/  IMAD.MOV.U32 R11, RZ, RZ, 0x1 ;  /* 0x00000001ff0b7424 */ /* 0x000fd400078e00ff */
.L_x_1666:
[----:B------:R-:W-:Y:S05]  /*13e10*/  BSYNC.RECONVERGENT B1 ;  /* 0x0000000000017941 */ /* 0x000fea0003800200 */
.L_x_1662:
        /* <DEDUP_REMOVED lines=78> */
.L_x_1668:
[----:B------:R-:W-:Y:S05]  /*14300*/  BSYNC.RECONVERGENT B1 ;  /* 0x0000000000017941 */ /* 0x000fea0003800200 */
.L_x_1667:
        /* <DEDUP_REMOVED lines=34> */
.L_x_1670:
[----:B------:R-:W-:Y:S05]  /*14530*/  BSYNC.RECONVERGENT B1 ;  /* 0x0000000000017941 */ /* 0x000fea0003800200 */
.L_x_1669:
        /* <DEDUP_REMOVED lines=9> */
[----:B0-----:R-:W-:-:S08]  /*145d0*/  DFMA R6, R6, R14, R12 ;  /* 0x0000000e0606722b */ /* 0x001fd0000000000c */
        /* <DEDUP_REMOVED lines=48> */
[----:B------:R-:W-:Y:S01]  /*148e0*/  @P1 DFMA R22, R24, R30, +INF ;  /* 0x7ff000001816142b */ /* 0x000fe2000000001e */
[----:B------:R-:W-:Y:S01]  /*148f0*/  IMAD.MOV.U32 R30, RZ, RZ, R20 ;  /* 0x000000ffff1e7224 */ /* 0x000fe200078e0014 */
[----:B------:R-:W-:Y:S01]  /*14900*/  @!P0 MOV R30, R24 ;  /* 0x00000018001e8202 */ /* 0x000fe20000000f00 */
[----:B------:R-:W-:-:S04]  /*14910*/  IMAD.MOV.U32 R20, RZ, RZ, -0x3ff ;  /* 0xfffffc01ff147424 */ /* 0x000fc800078e00ff */
        /* <DEDUP_REMOVED lines=18> */
.L_x_1672:
[----:B------:R-:W-:Y:S05]  /*14a40*/  BSYNC.RECONVERGENT B1 ;  /* 0x0000000000017941 */ /* 0x000fea0003800200 */
.L_x_1671:
        /* <DEDUP_REMOVED lines=67> */
.L_x_1674:
[----:B------:R-:W-:Y:S05]  /*14e80*/  BSYNC.RECONVERGENT B1 ;  /* 0x0000000000017941 */ /* 0x000fea0003800200 */
.L_x_1673:
        /* <DEDUP_REMOVED lines=27> */
.L_x_1676:
[----:B------:R-:W-:Y:S01]  /*15040*/  DMUL R30, RZ, R40 ;  /* 0x00000028ff1e7228 */ /* 0x000fe20000000000 */
[----:B------:R-:W-:-:S10]  /*15050*/  IMAD.MOV.U32 R11, RZ, RZ, RZ ;  /* 0x000000ffff0b7224 */ /* 0x000fd400078e00ff */
.L_x_1677:
[----:B------:R-:W-:Y:S05]  /*15060*/  BSYNC.RECONVERGENT B1 ;  /* 0x0000000000017941 */ /* 0x000fea0003800200 */
.L_x_1675:
        /* <DEDUP_REMOVED lines=59> */
.L_x_1679:
[----:B------:R-:W-:Y:S05]  /*15420*/  BSYNC.RECONVERGENT B1 ;  /* 0x0000000000017941 */ /* 0x000fea0003800200 */
.L_x_1678:
        /* <DEDUP_REMOVED lines=12> */
.L_x_1681:
[----:B------:R-:W-:-:S07]  /*154f0*/  CS2R R16, SRZ ;  /* 0x0000000000107805 */ /* 0x000fce000001ff00 */
.L_x_1682:
[----:B------:R-:W-:Y:S05]  /*15500*/  BSYNC.RECONVERGENT B1 ;  /* 0x0000000000017941 */ /* 0x000fea0003800200 */
.L_x_1680:
        /* <DEDUP_REMOVED lines=12> */
.L_x_1685:
[----:B------:R-:W-:-:S11]  /*155d0*/  DADD R16, R30, 2.5 ;  /* 0x400400001e107429 */ /* 0x000fd60000000000 */
.L_x_1684:
[----:B------:R-:W-:Y:S05]  /*155e0*/  BSYNC.RECONVERGENT B1 ;  /* 0x0000000000017941 */ /* 0x000fea0003800200 */
.L_x_1683:
        /* <DEDUP_REMOVED lines=28> */
[----:B------:R-:W-:-:S07]  /*157b0*/  MOV R33, R19 ;  /* 0x0000001300217202 */ /* 0x000fce0000000f00 */
.L_x_1689:
[----:B------:R-:W-:Y:S05]  /*157c0*/  BSYNC.RECONVERGENT B4 ;  /* 0x0000000000047941 */ /* 0x000fea0003800200 */
.L_x_1688:
[----:B------:R-:W-:Y:S01]  /*157d0*/  VIADD R11, R17, 0x1 ;  /* 0x00000001110b7836 */ /* 0x000fe20000000000 */
[----:B------:R-:W-:Y:S06]  /*157e0*/  BRA `(.L_x_1690) ;  /* 0x0000000000087947 */ /* 0x000fec0003800000 */
.L_x_1687:
[----:B------:R-:W-:Y:S01]  /*157f0*/  DMUL R32, RZ, R40 ;  /* 0x00000028ff207228 */ /* 0x000fe20000000000 */
[----:B------:R-:W-:-:S10]  /*15800*/  IMAD.MOV.U32 R11, RZ, RZ, 0x1 ;  /* 0x00000001ff0b7424 */ /* 0x000fd400078e00ff */
.L_x_1690:
[----:B------:R-:W-:Y:S05]  /*15810*/  BSYNC.RECONVERGENT B1 ;  /* 0x0000000000017941 */ /* 0x000fea0003800200 */
.L_x_1686:
        /* <DEDUP_REMOVED lines=78> */
.L_x_1692:
[----:B------:R-:W-:Y:S05]  /*15d00*/  BSYNC.RECONVERGENT B1 ;  /* 0x0000000000017941 */ /* 0x000fea0003800200 */
.L_x_1691:
        /* <DEDUP_REMOVED lines=34> */
.L_x_1694:
[----:B------:R-:W-:Y:S05]  /*15f30*/  BSYNC.RECONVERGENT B1 ;  /* 0x0000000000017941 */ /* 0x000fea0003800200 */
.L_x_1693:
        /* <DEDUP_REMOVED lines=79> */
.L_x_1696:
[----:B------:R-:W-:Y:S05]  /*16430*/  BSYNC.RECONVERGENT B1 ;  /* 0x0000000000017941 */ /* 0x000fea0003800200 */
.L_x_1695:
        /* <DEDUP_REMOVED lines=19> */
[----:B------:R-:W-:-:S03]  /*16570*/  @P0 VIADD R11, R11, 0x1 ;  /* 0x000000010b0b0836 */ /* 0x000fc60000000000 */
[----:B------:R-:W-:Y:S02]  /*16580*/  @P0 MOV R17, R21 ;  /* 0x0000001500110202 */ /* 0x000fe40000000f00 */
[----:B------:R-:W-:-:S04]  /*16590*/  LOP3.LUT R36, R11, 0x80000000, RZ, 0x3c, !PT ;  /* 0x800000000b247812 */ /* 0x000fc800078e3cff */
        /* <DEDUP_REMOVED lines=45> */
.L_x_1698:
[----:B------:R-:W-:Y:S05]  /*16870*/  BSYNC.RECONVERGENT B1 ;  /* 0x0000000000017941 */ /* 0x000fea0003800200 */
.L_x_1697:
        /* <DEDUP_REMOVED lines=27> */
.L_x_1700:
[----:B------:R-:W-:Y:S01]  /*16a30*/  DMUL R32, RZ, R40 ;  /* 0x00000028ff207228 */ /* 0x000fe20000000000 */
[----:B------:R-:W-:-:S10]  /*16a40*/  IMAD.MOV.U32 R11, RZ, RZ, RZ ;  /* 0x000000ffff0b7224 */ /* 0x000fd400078e00ff */
.L_x_1701:
[----:B------:R-:W-:Y:S05]  /*16a50*/  BSYNC.RECONVERGENT B1 ;  /* 0x0000000000017941 */ /* 0x000fea0003800200 */
.L_x_1699:
        /* <DEDUP_REMOVED lines=58> */
.L_x_1703:
[----:B------:R-:W-:Y:S05]  /*16e00*/  BSYNC.RECONVERGENT B1 ;  /* 0x0000000000017941 */ /* 0x000fea0003800200 */
.L_x_1702:
        /* <DEDUP_REMOVED lines=12> */
.L_x_1705:
[----:B------:R-:W-:-:S07]  /*16ed0*/  CS2R R16, SRZ ;  /* 0x0000000000107805 */ /* 0x000fce000001ff00 */
.L_x_1706:
[----:B------:R-:W-:Y:S05]  /*16ee0*/  BSYNC.RECONVERGENT B1 ;  /* 0x0000000000017941 */ /* 0x000fea0003800200 */
.L_x_1704:
        /* <DEDUP_REMOVED lines=12> */
.L_x_1709:
[----:B------:R-:W-:-:S11]  /*16fb0*/  DADD R16, R32, 2.5 ;  /* 0x4004000020107429 */ /* 0x000fd60000000000 */
.L_x_1708:
[----:B------:R-:W-:Y:S05]  /*16fc0*/  BSYNC.RECONVERGENT B1 ;  /* 0x0000000000017941 */ /* 0x000fea0003800200 */
.L_x_1707:
        /* <DEDUP_REMOVED lines=29> */
.L_x_1713:
[----:B------:R-:W-:Y:S05]  /*171a0*/  BSYNC.RECONVERGENT B4 ;  /* 0x0000000000047941 */ /* 0x000fea0003800200 */
.L_x_1712:
[----:B------:R-:W-:Y:S01]  /*171b0*/  VIADD R11, R17, 0x1 ;  /* 0x00000001110b7836 */ /* 0x000fe20000000000 */
[----:B------:R-:W-:Y:S06]  /*171c0*/  BRA `(.L_x_1714) ;  /* 0x0000000000087947 */ /* 0x000fec0003800000 */
.L_x_1711:
[----:B------:R-:W-:Y:S01]  /*171d0*/  DMUL R36, RZ, R40 ;  /* 0x00000028ff247228 */ /* 0x000fe20000000000 */
[----:B------:R-:W-:-:S10]  /*171e0*/  IMAD.MOV.U32 R11, RZ, RZ, 0x1 ;  /* 0x00000001ff0b7424 */ /* 0x000fd400078e00ff */
.L_x_1714:
[----:B------:R-:W-:Y:S05]  /*171f0*/  BSYNC.RECONVERGENT B1 ;  /* 0x0000000000017941 */ /* 0x000fea0003800200 */
.L_x_1710:
        /* <DEDUP_REMOVED lines=60> */
[----:B------:R-:W-:-:S03]  /*175c0*/  MOV R22, R40 ;  /* 0x0000002800167202 */ /* 0x000fc60000000f00 */
        /* <DEDUP_REMOVED lines=17> */
.L_x_1716:
[----:B------:R-:W-:Y:S05]  /*176e0*/  BSYNC.RECONVERGENT B1 ;  /* 0x0000000000017941 */ /* 0x000fea0003800200 */
.L_x_1715:
        /* <DEDUP_REMOVED lines=32> */
[----:B------:R-:W-:Y:S05]  /*178f0*/  CALL.REL.NOINC `($__internal_6_$__cuda_sm20_div_rn_f64_full) ;  /* 0x0000008400e47944 */ /* 0x000fea0003c00000 */
[----:B------:R-:W-:Y:S02]  /*17900*/  IMAD.MOV.U32 R30, RZ, RZ, R16 ;  /* 0x000000ffff1e7224 */ /* 0x000fe400078e0010 */
[----:B------:R-:W-:-:S07]  /*17910*/  IMAD.MOV.U32 R31, RZ, RZ, R11 ;  /* 0x000000ffff1f7224 */ /* 0x000fce00078e000b */
.L_x_1718:
[----:B------:R-:W-:Y:S05]  /*17920*/  BSYNC.RECONVERGENT B1 ;  /* 0x0000000000017941 */ /* 0x000fea0003800200 */
.L_x_1717:
        /* <DEDUP_REMOVED lines=79> */
.L_x_1720:
[----:B------:R-:W-:Y:S05]  /*17e20*/  BSYNC.RECONVERGENT B1 ;  /* 0x0000000000017941 */ /* 0x000fea0003800200 */
.L_x_1719:
        /* <DEDUP_REMOVED lines=67> */
.L_x_1722:
[----:B------:R-:W-:Y:S05]  /*18260*/  BSYNC.RECONVERGENT B1 ;  /* 0x0000000000017941 */ /* 0x000fea0003800200 */
.L_x_1721:
        /* <DEDUP_REMOVED lines=27> */
.L_x_1724:
[----:B------:R-:W-:Y:S01]  /*18420*/  DMUL R34, RZ, R40 ;  /* 0x00000028ff227228 */ /* 0x000fe20000000000 */
[----:B------:R-:W-:-:S10]  /*18430*/  IMAD.MOV.U32 R11, RZ, RZ, RZ ;  /* 0x000000ffff0b7224 */ /* 0x000fd400078e00ff */
.L_x_1725:
[----:B------:R-:W-:Y:S05]  /*18440*/  BSYNC.RECONVERGENT B1 ;  /* 0x0000000000017941 */ /* 0x000fea0003800200 */
.L_x_1723:
        /* <DEDUP_REMOVED lines=54> */
[----:B------:R-:W-:Y:S05]  /*187b0*/  CALL.REL.NOINC `($__internal_7_$__cuda_sm20_dsqrt_rn_f64_mediumpath_v1) ;  /* 0x0000007c00c87944 */ /* 0x000fea0003c00000 */
[----:B------:R-:W-:Y:S01]  /*187c0*/  IMAD.MOV.U32 R38, RZ, RZ, R18 ;  /* 0x000000ffff267224 */ /* 0x000fe200078e0012 */
[----:B------:R-:W-:-:S07]  /*187d0*/  MOV R39, R11 ;  /* 0x0000000b00277202 */ /* 0x000fce0000000f00 */
.L_x_1727:
[----:B------:R-:W-:Y:S05]  /*187e0*/  BSYNC.RECONVERGENT B1 ;  /* 0x0000000000017941 */ /* 0x000fea0003800200 */
.L_x_1726:
        /* <DEDUP_REMOVED lines=12> */
.L_x_1729:
[----:B------:R-:W-:-:S07]  /*188b0*/  CS2R R16, SRZ ;  /* 0x0000000000107805 */ /* 0x000fce000001ff00 */
.L_x_1730:
[----:B------:R-:W-:Y:S05]  /*188c0*/  BSYNC.RECONVERGENT B1 ;  /* 0x0000000000017941 */ /* 0x000fea0003800200 */
.L_x_1728:
        /* <DEDUP_REMOVED lines=12> */
.L_x_1733:
[----:B------:R-:W-:-:S11]  /*18990*/  DADD R16, R34, 2.5 ;  /* 0x4004000022107429 */ /* 0x000fd60000000000 */
.L_x_1732:
[----:B------:R-:W-:Y:S05]  /*189a0*/  BSYNC.RECONVERGENT B1 ;  /* 0x0000000000017941 */ /* 0x000fea0003800200 */
.L_x_1731:
        /* <DEDUP_REMOVED lines=27> */
[----:B------:R-:W-:Y:S05]  /*18b60*/  CALL.REL.NOINC `($_ZN3cub18CUB_300001_SM_10006detail6reduce28DeviceReduceSingleTileKernelINS2_10policy_hubIdjN4cuda3std3__44plusIdEEE10Policy1000EN6thrust24THRUST_300001_SM_1000_NS17counting_iteratorIiNSD_11use_defaultESF_SF_EEPdjS9_dd22ComplexRiemannFunctionEEvT0_T1_T2_T3_T4_T6_$__internal_trig_reduction_slowpathd) ;  /* 0x0000008800387944 */ /* 0x000fea0003c00000 */
[----:B------:R-:W-:Y:S02]  /*18b70*/  IMAD.MOV.U32 R40, RZ, RZ, R18 ;  /* 0x000000ffff287224 */ /* 0x000fe400078e0012 */
[----:B------:R-:W-:-:S07]  /*18b80*/  IMAD.MOV.U32 R41, RZ, RZ, R19 ;  /* 0x000000ffff297224 */ /* 0x000fce00078e0013 */
.L_x_1737:
[----:B------:R-:W-:Y:S05]  /*18b90*/  BSYNC.RECONVERGENT B4 ;  /* 0x0000000000047941 */ /* 0x000fea0003800200 */
.L_x_1736:
[----:B------:R-:W-:Y:S01]  /*18ba0*/  VIADD R11, R17, 0x1 ;  /* 0x00000001110b7836 */ /* 0x000fe20000000000 */
[----:B------:R-:W-:Y:S06]  /*18bb0*/  BRA `(.L_x_1738) ;  /* 0x0000000000087947 */ /* 0x000fec0003800000 */
.L_x_1735:
[----:B------:R-:W-:Y:S01]  /*18bc0*/  DMUL R40, RZ, R20 ;  /* 0x00000014ff287228 */ /* 0x000fe20000000000 */
[----:B------:R-:W-:-:S10]  /*18bd0*/  IMAD.MOV.U32 R11, RZ, RZ, 0x1 ;  /* 0x00000001ff0b7424 */ /* 0x000fd400078e00ff */
.L_x_1738:
[----:B------:R-:W-:Y:S05]  /*18be0*/  BSYNC.RECONVERGENT B1 ;  /* 0x0000000000017941 */ /* 0x000fea0003800200 */
.L_x_1734:
        /* <DEDUP_REMOVED lines=46> */
[----:B------:R-:W-:Y:S01]  /*18ed0*/  MOV R44, 0x20fd8164 ;  /* 0x20fd8164002c7802 */ /* 0x000fe20000000f00 */
[----:B------:R-:W-:-:S03]  /*18ee0*/  UMOV UR15, 0x3fc55555 ;  /* 0x3fc55555000f7882 */ /* 0x000fc60000000000 */
        /* <DEDUP_REMOVED lines=29> */
.L_x_1740:
[----:B------:R-:W-:Y:S05]  /*190c0*/  BSYNC.RECONVERGENT B1 ;  /* 0x0000000000017941 */ /* 0x000fea0003800200 */
.L_x_1739:
        /* <DEDUP_REMOVED lines=35> */
.L_x_1742:
[----:B------:R-:W-:Y:S05]  /*19300*/  BSYNC.RECONVERGENT B1 ;  /* 0x0000000000017941 */ /* 0x000fea0003800200 */
.L_x_1741:
        /* <DEDUP_REMOVED lines=78> */
.L_x_1744:
[----:B------:R-:W-:Y:S05]  /*197f0*/  BSYNC.RECONVERGENT B1 ;  /* 0x0000000000017941 */ /* 0x000fea0003800200 */
.L_x_1743:
        /* <DEDUP_REMOVED lines=67> */
.L_x_1746:
[----:B------:R-:W-:Y:S05]  /*19c30*/  BSYNC.RECONVERGENT B1 ;  /* 0x0000000000017941 */ /* 0x000fea0003800200 */
.L_x_1745:
        /* <DEDUP_REMOVED lines=27> */
.L_x_1748:
[----:B------:R-:W-:Y:S01]  /*19df0*/  DMUL R36, RZ, R40 ;  /* 0x00000028ff247228 */ /* 0x000fe20000000000 */
[----:B------:R-:W-:-:S10]  /*19e00*/  MOV R11, RZ ;  /* 0x000000ff000b7202 */ /* 0x000fd40000000f00 */
.L_x_1749:
[----:B------:R-:W-:Y:S05]  /*19e10*/  BSYNC.RECONVERGENT B1 ;  /* 0x0000000000017941 */ /* 0x000fea0003800200 */
.L_x_1747:
        /* <DEDUP_REMOVED lines=57> */
.L_x_1751:
[----:B------:R-:W-:Y:S05]  /*1a1b0*/  BSYNC.RECONVERGENT B1 ;  /* 0x0000000000017941 */ /* 0x000fea0003800200 */
.L_x_1750:
        /* <DEDUP_REMOVED lines=12> */
.L_x_1753:
[----:B------:R-:W-:-:S07]  /*1a280*/  CS2R R16, SRZ ;  /* 0x0000000000107805 */ /* 0x000fce000001ff00 */
.L_x_1754:
[----:B------:R-:W-:Y:S05]  /*1a290*/  BSYNC.RECONVERGENT B1 ;  /* 0x0000000000017941 */ /* 0x000fea0003800200 */
.L_x_1752:
        /* <DEDUP_REMOVED lines=12> */
.L_x_1757:
[----:B------:R-:W-:-:S11]  /*1a360*/  DADD R16, R36, 2.5 ;  /* 0x4004000024107429 */ /* 0x000fd60000000000 */
.L_x_1756:
[----:B------:R-:W-:Y:S05]  /*1a370*/  BSYNC.RECONVERGENT B1 ;  /* 0x0000000000017941 */ /* 0x000fea0003800200 */
.L_x_1755:
        /* <DEDUP_REMOVED lines=29> */
.L_x_1761:
[----:B------:R-:W-:Y:S05]  /*1a550*/  BSYNC.RECONVERGENT B4 ;  /* 0x0000000000047941 */ /* 0x000fea0003800200 */
.L_x_1760:
[----:B------:R-:W-:Y:S01]  /*1a560*/  VIADD R11, R17, 0x1 ;  /* 0x00000001110b7836 */ /* 0x000fe20000000000 */
[----:B------:R-:W-:Y:S06]  /*1a570*/  BRA `(.L_x_1762) ;  /* 0x0000000000087947 */ /* 0x000fec0003800000 */
.L_x_1759:
[----:B------:R-:W-:Y:S01]  /*1a580*/  DMUL R38, RZ, R40 ;  /* 0x00000028ff267228 */ /* 0x000fe20000000000 */
[----:B------:R-:W-:-:S10]  /*1a590*/  IMAD.MOV.U32 R11, RZ, RZ, 0x1 ;  /* 0x00000001ff0b7424 */ /* 0x000fd400078e00ff */
.L_x_1762:
[----:B------:R-:W-:Y:S05]  /*1a5a0*/  BSYNC.RECONVERGENT B1 ;  /* 0x0000000000017941 */ /* 0x000fea0003800200 */
.L_x_1758:
        /* <DEDUP_REMOVED lines=78> */
.L_x_1764:
[----:B------:R-:W-:Y:S05]  /*1aa90*/  BSYNC.RECONVERGENT B1 ;  /* 0x0000000000017941 */ /* 0x000fea0003800200 */
.L_x_1763:
        /* <DEDUP_REMOVED lines=35> */
.L_x_1766:
[----:B------:R-:W-:Y:S05]  /*1acd0*/  BSYNC.RECONVERGENT B1 ;  /* 0x0000000000017941 */ /* 0x000fea0003800200 */
.L_x_1765:
[----:B------:R-:W-:Y:S01]  /*1ace0*/  IADD3 R11, PT, PT, R0, 0xc80, RZ ;  /* 0x00000c80000b7810 */ /* 0x000fe20007ffe0ff */
        /* <DEDUP_REMOVED lines=77> */
.L_x_1768:
[----:B------:R-:W-:Y:S05]  /*1b1c0*/  BSYNC.RECONVERGENT B1 ;  /* 0x0000000000017941 */ /* 0x000fea0003800200 */
.L_x_1767:
        /* <DEDUP_REMOVED lines=67> */
.L_x_1770:
[----:B------:R-:W-:Y:S05]  /*1b600*/  BSYNC.RECONVERGENT B1 ;  /* 0x0000000000017941 */ /* 0x000fea0003800200 */
.L_x_1769:
        /* <DEDUP_REMOVED lines=27> */
.L_x_1772:
[----:B------:R-:W-:Y:S01]  /*1b7c0*/  DMUL R38, RZ, R40 ;  /* 0x00000028ff267228 */ /* 0x000fe20000000000 */
[----:B------:R-:W-:-:S10]  /*1b7d0*/  IMAD.MOV.U32 R11, RZ, RZ, RZ ;  /* 0x000000ffff0b7224 */ /* 0x000fd400078e00ff */
.L_x_1773:
[----:B------:R-:W-:Y:S05]  /*1b7e0*/  BSYNC.RECONVERGENT B1 ;  /* 0x0000000000017941 */ /* 0x000fea0003800200 */
.L_x_1771:
        /* <DEDUP_REMOVED lines=57> */
.L_x_1775:
[----:B------:R-:W-:Y:S05]  /*1bb80*/  BSYNC.RECONVERGENT B1 ;  /* 0x0000000000017941 */ /* 0x000fea0003800200 */
.L_x_1774:
        /* <DEDUP_REMOVED lines=12> */
.L_x_1777:
[----:B------:R-:W-:-:S07]  /*1bc50*/  CS2R R16, SRZ ;  /* 0x0000000000107805 */ /* 0x000fce000001ff00 */
.L_x_1778:
[----:B------:R-:W-:Y:S05]  /*1bc60*/  BSYNC.RECONVERGENT B1 ;  /* 0x0000000000017941 */ /* 0x000fea0003800200 */
.L_x_1776:
        /* <DEDUP_REMOVED lines=12> */
.L_x_1781:
[----:B------:R-:W-:-:S11]  /*1bd30*/  DADD R16, R38, 2.5 ;  /* 0x4004000026107429 */ /* 0x000fd60000000000 */
.L_x_1780:
[----:B------:R-:W-:Y:S05]  /*1bd40*/  BSYNC.RECONVERGENT B1 ;  /* 0x0000000000017941 */ /* 0x000fea0003800200 */
.L_x_1779:
        /* <DEDUP_REMOVED lines=29> */
.L_x_1785:
[----:B------:R-:W-:Y:S05]  /*1bf20*/  BSYNC.RECONVERGENT B4 ;  /* 0x0000000000047941 */ /* 0x000fea0003800200 */
.L_x_1784:
[----:B------:R-:W-:Y:S01]  /*1bf30*/  VIADD R11, R17, 0x1 ;  /* 0x00000001110b7836 */ /* 0x000fe20000000000 */
[----:B------:R-:W-:Y:S06]  /*1bf40*/  BRA `(.L_x_1786) ;  /* 0x0000000000087947 */ /* 0x000fec0003800000 */
.L_x_1783:
[----:B------:R-:W-:Y:S01]  /*1bf50*/  DMUL R50, RZ, R40 ;  /* 0x00000028ff327228 */ /* 0x000fe20000000000 */
[----:B------:R-:W-:-:S10]  /*1bf60*/  IMAD.MOV.U32 R11, RZ, RZ, 0x1 ;  /* 0x00000001ff0b7424 */ /* 0x000fd400078e00ff */
.L_x_1786:
[----:B------:R-:W-:Y:S05]  /*1bf70*/  BSYNC.RECONVERGENT B1 ;  /* 0x0000000000017941 */ /* 0x000fea0003800200 */
.L_x_1782:
        /* <DEDUP_REMOVED lines=78> */
.L_x_1788:
[----:B------:R-:W-:Y:S05]  /*1c460*/  BSYNC.RECONVERGENT B1 ;  /* 0x0000000000017941 */ /* 0x000fea0003800200 */
.L_x_1787:
        /* <DEDUP_REMOVED lines=33> */
[----:B------:R-:W-:Y:S01]  /*1c680*/  MOV R36, R16 ;  /* 0x0000001000247202 */ /* 0x000fe20000000f00 */
[----:B------:R-:W-:-:S07]  /*1c690*/  IMAD.MOV.U32 R37, RZ, RZ, R11 ;  /* 0x000000ffff257224 */ /* 0x000fce00078e000b */
.L_x_1790:
[----:B------:R-:W-:Y:S05]  /*1c6a0*/  BSYNC.RECONVERGENT B1 ;  /* 0x0000000000017941 */ /* 0x000fea0003800200 */
.L_x_1789:
        /* <DEDUP_REMOVED lines=77> */
.L_x_1792:
[----:B------:R-:W-:Y:S05]  /*1cb80*/  BSYNC.RECONVERGENT B1 ;  /* 0x0000000000017941 */ /* 0x000fea0003800200 */
.L_x_1791:
        /* <DEDUP_REMOVED lines=67> */
.L_x_1794:
[----:B------:R-:W-:Y:S05]  /*1cfc0*/  BSYNC.RECONVERGENT B1 ;  /* 0x0000000000017941 */ /* 0x000fea0003800200 */
.L_x_1793:
        /* <DEDUP_REMOVED lines=27> */
.L_x_1796:
[----:B------:R-:W-:Y:S01]  /*1d180*/  DMUL R42, RZ, R40 ;  /* 0x00000028ff2a7228 */ /* 0x000fe20000000000 */
[----:B------:R-:W-:-:S10]  /*1d190*/  IMAD.MOV.U32 R0, RZ, RZ, RZ ;  /* 0x000000ffff007224 */ /* 0x000fd400078e00ff */
.L_x_1797:
[----:B------:R-:W-:Y:S05]  /*1d1a0*/  BSYNC.RECONVERGENT B1 ;  /* 0x0000000000017941 */ /* 0x000fea0003800200 */
.L_x_1795:
        /* <DEDUP_REMOVED lines=57> */
.L_x_1799:
[----:B------:R-:W-:Y:S05]  /*1d540*/  BSYNC.RECONVERGENT B1 ;  /* 0x0000000000017941 */ /* 0x000fea0003800200 */
.L_x_1798:
        /* <DEDUP_REMOVED lines=12> */
.L_x_1801:
[----:B------:R-:W-:-:S07]  /*1d610*/  CS2R R16, SRZ ;  /* 0x0000000000107805 */ /* 0x000fce000001ff00 */
.L_x_1802:
[----:B------:R-:W-:Y:S05]  /*1d620*/  BSYNC.RECONVERGENT B1 ;  /* 0x0000000000017941 */ /* 0x000fea0003800200 */
.L_x_1800:
        /* <DEDUP_REMOVED lines=12> */
.L_x_1805:
[----:B------:R-:W-:-:S11]  /*1d6f0*/  DADD R16, R52, 2.5 ;  /* 0x4004000034107429 */ /* 0x000fd60000000000 */
.L_x_1804:
[----:B------:R-:W-:Y:S05]  /*1d700*/  BSYNC.RECONVERGENT B1 ;  /* 0x0000000000017941 */ /* 0x000fea0003800200 */
.L_x_1803:
        /* <DEDUP_REMOVED lines=29> */
.L_x_1809:
[----:B------:R-:W-:Y:S05]  /*1d8e0*/  BSYNC.RECONVERGENT B4 ;  /* 0x0000000000047941 */ /* 0x000fea0003800200 */
.L_x_1808:
[----:B------:R-:W-:Y:S01]  /*1d8f0*/  VIADD R0, R17, 0x1 ;  /* 0x0000000111007836 */ /* 0x000fe20000000000 */
[----:B------:R-:W-:Y:S06]  /*1d900*/  BRA `(.L_x_1810) ;  /* 0x0000000000087947 */ /* 0x000fec0003800000 */
.L_x_1807:
[----:B------:R-:W-:Y:S01]  /*1d910*/  DMUL R52, RZ, R40 ;  /* 0x00000028ff347228 */ /* 0x000fe20000000000 */
[----:B------:R-:W-:-:S10]  /*1d920*/  IMAD.MOV.U32 R0, RZ, RZ, 0x1 ;  /* 0x00000001ff007424 */ /* 0x000fd400078e00ff */
.L_x_1810:
[----:B------:R-:W-:Y:S05]  /*1d930*/  BSYNC.RECONVERGENT B1 ;  /* 0x0000000000017941 */ /* 0x000fea0003800200 */
.L_x_1806:
        /* <DEDUP_REMOVED lines=71> */
[----:B------:R-:W-:Y:S01]  /*1ddb0*/  @!P2 IMAD.MOV.U32 R20, RZ, RZ, RZ ;  /* 0x000000ffff14a224 */ /* 0x000fe200078e00ff */
[----:B------:R-:W-:Y:S02]  /*1ddc0*/  FSEL R23, R21, RZ, !P0 ;  /* 0x000000ff15177208 */ /* 0x000fe40004000000 */
[----:B------:R-:W-:-:S05]  /*1ddd0*/  @!P2 SHF.R.S32.HI R11, RZ, 0x1, R11 ;  /* 0x00000001ff0ba819 */ /* 0x000fca000001140b */
[----:B------:R-:W-:Y:S02]  /*1dde0*/  @!P2 IMAD.IADD R40, R40, 0x1, -R11 ;  /* 0x000000012828a824 */ /* 0x000fe400078e0a0b */
[----:B------:R-:W-:-:S03]  /*1ddf0*/  @!P2 IMAD R51, R11, 0x100000, R51 ;  /* 0x001000000b33a824 */ /* 0x000fc600078e0233 */
[----:B------:R-:W-:-:S06]  /*1de00*/  @!P2 LEA R21, R40, 0x3ff00000, 0x14 ;  /* 0x3ff000002815a811 */ /* 0x000fcc00078ea0ff */
[----:B------:R-:W-:-:S11]  /*1de10*/  @!P2 DMUL R22, R50, R20 ;  /* 0x000000143216a228 */ /* 0x000fd60000000000 */
.L_x_1812:
[----:B------:R-:W-:Y:S05]  /*1de20*/  BSYNC.RECONVERGENT B1 ;  /* 0x0000000000017941 */ /* 0x000fea0003800200 */
.L_x_1811:
        /* <DEDUP_REMOVED lines=34> */
.L_x_1814:
[----:B------:R-:W-:Y:S05]  /*1e050*/  BSYNC.RECONVERGENT B1 ;  /* 0x0000000000017941 */ /* 0x000fea0003800200 */
.L_x_1813:
[----:B------:R-:W-:Y:S01]  /*1e060*/  DFMA R2, R2, UR8, R28 ;  /* 0x0000000802027c2b */ /* 0x000fe2000800001c */
[----:B------:R-:W-:-:S04]  /*1e070*/  UIADD3 UR13, UPT, UPT, -UR5, UR4, URZ ;  /* 0x00000004050d7290 */ /* 0x000fc8000fffe1ff */
[----:B------:R-:W-:-:S03]  /*1e080*/  UISETP.GE.U32.AND UP0, UPT, UR13, 0x1400, UPT ;  /* 0x000014000d00788c */ /* 0x000fc6000bf06070 */
[----:B------:R-:W-:-:S08]  /*1e090*/  DFMA R2, R4, UR8, R2 ;  /* 0x0000000804027c2b */ /* 0x000fd00008000002 */
[----:B------:R-:W-:-:S08]  /*1e0a0*/  DFMA R2, R6, UR8, R2 ;  /* 0x0000000806027c2b */ /* 0x000fd00008000002 */
[----:B------:R-:W-:-:S08]  /*1e0b0*/  DFMA R2, R30, UR8, R2 ;  /* 0x000000081e027c2b */ /* 0x000fd00008000002 */
[----:B------:R-:W-:-:S08]  /*1e0c0*/  DFMA R2, R32, UR8, R2 ;  /* 0x0000000820027c2b */ /* 0x000fd00008000002 */
[----:B------:R-:W-:-:S08]  /*1e0d0*/  DFMA R2, R34, UR8, R2 ;  /* 0x0000000822027c2b */ /* 0x000fd00008000002 */
[----:B------:R-:W-:-:S08]  /*1e0e0*/  DFMA R2, R36, UR8, R2 ;  /* 0x0000000824027c2b */ /* 0x000fd00008000002 */
[----:B------:R-:W-:Y:S01]  /*1e0f0*/  DFMA R28, R16, UR8, R2 ;  /* 0x00000008101c7c2b */ /* 0x000fe20008000002 */
[----:B------:R-:W-:Y:S10]  /*1e100*/  BRA.U !UP0, `(.L_x_1815) ;  /* 0x0000001908947547 */ /* 0x000ff4000b800000 */
[----:B------:R-:W-:-:S04]  /*1e110*/  UIADD3 UR5, UPT, UPT, UR5, 0x1400, URZ ;  /* 0x0000140005057890 */ /* 0x000fc8000fffe0ff */
[----:B------:R-:W-:-:S09]  /*1e120*/  UISETP.GT.U32.AND UP0, UPT, UR5, UR12, UPT ;  /* 0x0000000c0500728c */ /* 0x000fd2000bf04070 */
[----:B------:R-:W-:Y:S05]  /*1e130*/  BRA.U !UP0, `(.L_x_1816) ;  /* 0xffffff31083c7547 */ /* 0x000fea000b83ffff */
.L_x_1625:
[----:B------:R-:W-:-:S09]  /*1e140*/  UISETP.GE.U32.AND UP0, UPT, UR5, UR4, UPT ;  /* 0x000000040500728c */ /* 0x000fd2000bf06070 */
        /* <DEDUP_REMOVED lines=9> */
[----:B------:R-:W-:-:S05]  /*1e1e0*/  IMAD.MOV.U32 R0, RZ, RZ, R10 ;  /* 0x000000ffff007224 */ /* 0x000fca00078e000a */
[----:B------:R-:W3:Y:S02]  /*1e1f0*/  LDC.64 R4, c[0x0][0x3a8] ;  /* 0x0000ea00ff047b82 */ /* 0x000ee40000000a00 */
.L_x_1839:
[----:B------:R-:W2:Y:S01]  /*1e200*/  I2F.F64 R6, R9 ;  /* 0x0000000900067312 */ /* 0x000ea20000201c00 */
[----:B------:R-:W-:Y:S01]  /*1e210*/  IMAD.MOV.U32 R14, RZ, RZ, 0x652b82fe ;  /* 0x652b82feff0e7424 */ /* 0x000fe200078e00ff */
[----:B------:R-:W-:Y:S01]  /*1e220*/  UMOV UR12, 0x3b39803f ;  /* 0x3b39803f000c7882 */ /* 0x000fe20000000000 */
[----:B------:R-:W-:Y:S01]  /*1e230*/  IMAD.MOV.U32 R15, RZ, RZ, 0x3ff71547 ;  /* 0x3ff71547ff0f7424 */ /* 0x000fe200078e00ff */
[----:B------:R-:W-:Y:S01]  /*1e240*/  UMOV UR13, 0x3c7abc9e ;  /* 0x3c7abc9e000d7882 */ /* 0x000fe20000000000 */
[----:B------:R-:W-:Y:S01]  /*1e250*/  IMAD.MOV.U32 R12, RZ, RZ, -0x105c611 ;  /* 0xfefa39efff0c7424 */ /* 0x000fe200078e00ff */
[----:B------:R-:W-:Y:S01]  /*1e260*/  BSSY.RECONVERGENT B2, `(.L_x_1818) ;  /* 0x0000043000027945 */ /* 0x000fe20003800200 */
[----:B------:R-:W-:Y:S02]  /*1e270*/  IMAD.MOV.U32 R13, RZ, RZ, 0x3fe62e42 ;  /* 0x3fe62e42ff0d7424 */ /* 0x000fe400078e00ff */
[----:B------:R-:W-:-:S05]  /*1e280*/  VIADD R0, R0, 0x280 ;  /* 0x0000028000007836 */ /* 0x000fca0000000000 */
[----:B------:R-:W-:Y:S01]  /*1e290*/  ISETP.GE.AND P2, PT, R0, UR4, PT ;  /* 0x0000000400007c0c */ /* 0x000fe2000bf46270 */
[----:B--23--:R-:W-:-:S08]  /*1e2a0*/  DFMA R6, R6, R4, R2 ;  /* 0x000000040606722b */ /* 0x00cfd00000000002 */
        /* <DEDUP_REMOVED lines=44> */
[----:B------:R-:W-:Y:S01]  /*1e570*/  ISETP.GT.U32.AND P1, PT, R8, 0x7feffffe, PT ;  /* 0x7feffffe0800780c */ /* 0x000fe20003f24070 */
[----:B------:R-:W-:Y:S02]  /*1e580*/  IMAD.MOV.U32 R8, RZ, RZ, -0x3ff ;  /* 0xfffffc01ff087424 */ /* 0x000fe400078e00ff */
[----:B------:R-:W-:Y:S02]  /*1e590*/  IMAD R17, R14, 0x100000, R21 ;  /* 0x001000000e117824 */ /* 0x000fe400078e0215 */
[----:B------:R-:W-:Y:S01]  /*1e5a0*/  IMAD.MOV.U32 R16, RZ, RZ, R20 ;  /* 0x000000ffff107224 */ /* 0x000fe200078e0014 */
[----:B------:R-:W-:Y:S07]  /*1e5b0*/  @!P3 BRA `(.L_x_1819) ;  /* 0x000000000034b947 */ /* 0x000fee0003800000 */
        /* <DEDUP_REMOVED lines=13> */
.L_x_1819:
[----:B01----:R-:W-:Y:S05]  /*1e690*/  BSYNC.RECONVERGENT B2 ;  /* 0x0000000000027941 */ /* 0x003fea0003800200 */
.L_x_1818:
        /* <DEDUP_REMOVED lines=66> */
.L_x_1821:
[----:B------:R-:W-:Y:S01]  /*1eac0*/  IMAD.MOV.U32 R12, RZ, RZ, 0x0 ;  /* 0x00000000ff0c7424 */ /* 0x000fe200078e00ff */
[----:B------:R-:W-:Y:S01]  /*1ead0*/  LOP3.LUT P0, RZ, R19, 0x7fffffff, RZ, 0xc0, !PT ;  /* 0x7fffffff13ff7812 */ /* 0x000fe2000780c0ff */
[----:B------:R-:W-:-:S06]  /*1eae0*/  IMAD.MOV.U32 R13, RZ, RZ, 0x7ff00000 ;  /* 0x7ff00000ff0d7424 */ /* 0x000fcc00078e00ff */
[----:B------:R-:W-:-:S10]  /*1eaf0*/  DFMA R12, R18, R12, +INF ;  /* 0x7ff00000120c742b */ /* 0x000fd4000000000c */
[----:B------:R-:W-:Y:S02]  /*1eb00*/  FSEL R12, R12, RZ, P0 ;  /* 0x000000ff0c0c7208 */ /* 0x000fe40000000000 */
[----:B------:R-:W-:-:S07]  /*1eb10*/  FSEL R13, R13, -QNAN , P0 ;  /* 0xfff000000d0d7808 */ /* 0x000fce0000000000 */
.L_x_1822:
[----:B------:R-:W-:Y:S05]  /*1eb20*/  BSYNC.RECONVERGENT B2 ;  /* 0x0000000000027941 */ /* 0x000fea0003800200 */
.L_x_1820:
        /* <DEDUP_REMOVED lines=28> */
.L_x_1824:
[----:B------:R-:W-:Y:S05]  /*1ecf0*/  BSYNC.RECONVERGENT B4 ;  /* 0x0000000000047941 */ /* 0x000fea0003800200 */
.L_x_1823:
        /* <DEDUP_REMOVED lines=52> */
[----:B------:R-:W-:-:S07]  /*1f040*/  IMAD.MOV.U32 R19, RZ, RZ, R11 ;  /* 0x000000ffff137224 */ /* 0x000fce00078e000b */
.L_x_1826:
[----:B------:R-:W-:Y:S05]  /*1f050*/  BSYNC.RECONVERGENT B3 ;  /* 0x0000000000037941 */ /* 0x000fea0003800200 */
.L_x_1825:
        /* <DEDUP_REMOVED lines=12> */
.L_x_1828:
[----:B------:R-:W-:Y:S05]  /*1f120*/  BSYNC.RECONVERGENT B2 ;  /* 0x0000000000027941 */ /* 0x000fea0003800200 */
.L_x_1827:
        /* <DEDUP_REMOVED lines=15> */
.L_x_1830:
[----:B------:R-:W-:Y:S05]  /*1f220*/  BSYNC.RECONVERGENT B2 ;  /* 0x0000000000027941 */ /* 0x000fea0003800200 */
.L_x_1829:
        /* <DEDUP_REMOVED lines=27> */
.L_x_1834:
[----:B------:R-:W-:Y:S05]  /*1f3e0*/  BSYNC.RECONVERGENT B5 ;  /* 0x0000000000057941 */ /* 0x000fea0003800200 */
.L_x_1833:
[----:B------:R-:W-:-:S07]  /*1f3f0*/  VIADD R8, R17, 0x1 ;  /* 0x0000000111087836 */ /* 0x000fce0000000000 */
.L_x_1832:
[----:B------:R-:W-:Y:S05]  /*1f400*/  BSYNC.RECONVERGENT B4 ;  /* 0x0000000000047941 */ /* 0x000fea0003800200 */
.L_x_1831:
        /* <DEDUP_REMOVED lines=78> */
.L_x_1836:
[----:B------:R-:W-:Y:S05]  /*1f8f0*/  BSYNC.RECONVERGENT B2 ;  /* 0x0000000000027941 */ /* 0x000fea0003800200 */
.L_x_1835:
        /* <DEDUP_REMOVED lines=33> */
.L_x_1838:
[----:B------:R-:W-:Y:S05]  /*1fb10*/  BSYNC.RECONVERGENT B3 ;  /* 0x0000000000037941 */ /* 0x000fea0003800200 */
.L_x_1837:
[----:B------:R-:W-:Y:S01]  /*1fb20*/  DFMA R28, R16, UR8, R28 ;  /* 0x00000008101c7c2b */ /* 0x000fe2000800001c */
[----:B------:R-:W-:Y:S01]  /*1fb30*/  VIADD R9, R9, 0x280 ;  /* 0x0000028009097836 */ /* 0x000fe20000000000 */
[----:B------:R-:W-:Y:S09]  /*1fb40*/  @!P2 BRA `(.L_x_1839) ;  /* 0xffffffe400aca947 */ /* 0x000ff2000383ffff */
.L_x_1817:
[----:B01----:R-:W-:Y:S05]  /*1fb50*/  BSYNC.RECONVERGENT B1 ;  /* 0x0000000000017941 */ /* 0x003fea0003800200 */
.L_x_1815:
        /* <DEDUP_REMOVED lines=47> */
[----:B------:R-:W0:Y:S04]  /*1fe50*/  LDS.128 R4, [UR4+0x20] ;  /* 0x00002004ff047984 */ /* 0x000e280008000c00 */
        /* <DEDUP_REMOVED lines=27> */
[----:B------:R-:W-:-:S11]  /*20010*/  DADD R2, R4, R2 ;  /* 0x0000000004027229 */ /* 0x000fd60000000002 */
.L_x_1435:
[----:B------:R-:W-:Y:S05]  /*20020*/  BSYNC.RECONVERGENT B0 ;  /* 0x0000000000007941 */ /* 0x000fea0003800200 */
.L_x_1385:
[----:B------:R-:W-:Y:S05]  /*20030*/  @P0 EXIT ;  /* 0x000000000000094d */ /* 0x000fea0003800000 */
[----:B------:R-:W2:Y:S01]  /*20040*/  LDCU.64 UR4, c[0x0][0x398] ;  /* 0x00007300ff0477ac */ /* 0x000ea20008000a00 */
[----:B0-----:R-:W0:Y:S01]  /*20050*/  LDC.64 R4, c[0x0][0x388] ;  /* 0x0000e200ff047b82 */ /* 0x001e220000000a00 */
[----:B--2---:R-:W-:-:S07]  /*20060*/  DADD R2, R2, UR4 ;  /* 0x0000000402027e29 */ /* 0x004fce0008000000 */
[----:B0-----:R-:W-:Y:S01]  /*20070*/  STG.E.64 desc[UR6][R4.64], R2 ;  /* 0x0000000204007986 */ /* 0x001fe2000c101b06 */
[----:B------:R-:W-:Y:S05]  /*20080*/  EXIT ;  /* 0x000000000000794d */ /* 0x000fea0003800000 */
        .weak           $__internal_6_$__cuda_sm20_div_rn_f64_full
        .type           $__internal_6_$__cuda_sm20_div_rn_f64_full,@function
        .size           $__internal_6_$__cuda_sm20_div_rn_f64_full,($__internal_7_$__cuda_sm20_dsqrt_rn_f64_mediumpath_v1 - $__internal_6_$__cuda_sm20_div_rn_f64_full)
$__internal_6_$__cuda_sm20_div_rn_f64_full:
[C---:B------:R-:W-:Y:S01]  /*20090*/  FSETP.GEU.AND P0, PT, |R17|.reuse, 1.469367938527859385e-39, PT ;  /* 0x001000001100780b */ /* 0x040fe20003f0e200 */
[--C-:B------:R-:W-:Y:S01]  /*200a0*/  IMAD.MOV.U32 R22, RZ, RZ, R16.reuse ;  /* 0x000000ffff167224 */ /* 0x100fe200078e0010 */
[----:B------:R-:W-:Y:S01]  /*200b0*/  LOP3.LUT R19, R17, 0x800fffff, RZ, 0xc0, !PT ;  /* 0x800fffff11137812 */ /* 0x000fe200078ec0ff */
[----:B------:R-:W-:Y:S01]  /*200c0*/  IMAD.MOV.U32 R23, RZ, RZ, R17 ;  /* 0x000000ffff177224 */ /* 0x000fe200078e0011 */
[----:B------:R-:W-:Y:S01]  /*200d0*/  MOV R27, R11 ;  /* 0x0000000b001b7202 */ /* 0x000fe20000000f00 */
[----:B------:R-:W-:Y:S01]  /*200e0*/  IMAD.MOV.U32 R24, RZ, RZ, R16 ;  /* 0x000000ffff187224 */ /* 0x000fe200078e0010 */
[----:B------:R-:W-:Y:S01]  /*200f0*/  LOP3.LUT R25, R19, 0x3ff00000, RZ, 0xfc, !PT ;  /* 0x3ff0000013197812 */ /* 0x000fe200078efcff */
[----:B------:R-:W-:Y:S01]  /*20100*/  IMAD.MOV.U32 R42, RZ, RZ, 0x1 ;  /* 0x00000001ff2a7424 */ /* 0x000fe200078e00ff */
[C---:B------:R-:W-:Y:S01]  /*20110*/  FSETP.GEU.AND P3, PT, |R27|.reuse, 1.469367938527859385e-39, PT ;  /* 0x001000001b00780b */ /* 0x040fe20003f6e200 */
[----:B------:R-:W-:Y:S01]  /*20120*/  IMAD.MOV.U32 R26, RZ, RZ, R20 ;  /* 0x000000ffff1a7224 */ /* 0x000fe200078e0014 */
[----:B------:R-:W-:Y:S01]  /*20130*/  LOP3.LUT R11, R27, 0x7ff00000, RZ, 0xc0, !PT ;  /* 0x7ff000001b0b7812 */ /* 0x000fe200078ec0ff */
[----:B------:R-:W-:Y:S01]  /*20140*/  BSSY.RECONVERGENT B2, `(.L_x_1840) ;  /* 0x0000055000027945 */ /* 0x000fe20003800200 */
[----:B------:R-:W-:Y:S01]  /*20150*/  LOP3.LUT R21, R17, 0x7ff00000, RZ, 0xc0, !PT ;  /* 0x7ff0000011157812 */ /* 0x000fe200078ec0ff */
[----:B------:R-:W-:-:S02]  /*20160*/  @!P0 DMUL R24, R22, 8.98846567431157953865e+307 ;  /* 0x7fe0000016188828 */ /* 0x000fc40000000000 */
[----:B------:R-:W-:Y:S01]  /*20170*/  IMAD.MOV.U32 R20, RZ, RZ, R11 ;  /* 0x000000ffff147224 */ /* 0x000fe200078e000b */
[----:B------:R-:W-:-:S03]  /*20180*/  ISETP.GE.U32.AND P1, PT, R11, R21, PT ;  /* 0x000000150b00720c */ /* 0x000fc60003f26070 */
[----:B------:R-:W0:Y:S02]  /*20190*/  MUFU.RCP64H R43, R25 ;  /* 0x00000019002b7308 */ /* 0x000e240000001800 */
[----:B------:R-:W-:Y:S01]  /*201a0*/  @!P3 LOP3.LUT R16, R23, 0x7ff00000, RZ, 0xc0, !PT ;  /* 0x7ff000001710b812 */ /* 0x000fe200078ec0ff */
[----:B------:R-:W-:Y:S01]  /*201b0*/  @!P3 IMAD.MOV.U32 R44, RZ, RZ, RZ ;  /* 0x000000ffff2cb224 */ /* 0x000fe200078e00ff */
[----:B------:R-:W-:Y:S02]  /*201c0*/  @!P0 LOP3.LUT R21, R25, 0x7ff00000, RZ, 0xc0, !PT ;  /* 0x7ff0000019158812 */ /* 0x000fe400078ec0ff */
[----:B------:R-:W-:Y:S01]  /*201d0*/  @!P3 ISETP.GE.U32.AND P4, PT, R11, R16, PT ;  /* 0x000000100b00b20c */ /* 0x000fe20003f86070 */
[----:B------:R-:W-:-:S05]  /*201e0*/  IMAD.MOV.U32 R16, RZ, RZ, 0x1ca00000 ;  /* 0x1ca00000ff107424 */ /* 0x000fca00078e00ff */
[C---:B------:R-:W-:Y:S02]  /*201f0*/  @!P3 SEL R17, R16.reuse, 0x63400000, !P4 ;  /* 0x634000001011b807 */ /* 0x040fe40006000000 */
[----:B------:R-:W-:Y:S02]  /*20200*/  SEL R19, R16, 0x63400000, !P1 ;  /* 0x6340000010137807 */ /* 0x000fe40004800000 */
[----:B------:R-:W-:Y:S01]  /*20210*/  @!P3 LOP3.LUT R17, R17, 0x80000000, R27, 0xf8, !PT ;  /* 0x800000001111b812 */ /* 0x000fe200078ef81b */
[----:B0-----:R-:W-:-:S03]  /*20220*/  DFMA R38, R42, -R24, 1 ;  /* 0x3ff000002a26742b */ /* 0x001fc60000000818 */
[----:B------:R-:W-:Y:S01]  /*20230*/  @!P3 LOP3.LUT R45, R17, 0x100000, RZ, 0xfc, !PT ;  /* 0x00100000112db812 */ /* 0x000fe200078efcff */
[----:B------:R-:W-:-:S04]  /*20240*/  VIADD R17, R21, 0xffffffff ;  /* 0xffffffff15117836 */ /* 0x000fc80000000000 */
[----:B------:R-:W-:-:S08]  /*20250*/  DFMA R38, R38, R38, R38 ;  /* 0x000000262626722b */ /* 0x000fd00000000026 */
[----:B------:R-:W-:Y:S01]  /*20260*/  DFMA R42, R42, R38, R42 ;  /* 0x000000262a2a722b */ /* 0x000fe2000000002a */
[----:B------:R-:W-:Y:S01]  /*20270*/  LOP3.LUT R39, R19, 0x800fffff, R27, 0xf8, !PT ;  /* 0x800fffff13277812 */ /* 0x000fe200078ef81b */
[----:B------:R-:W-:-:S06]  /*20280*/  IMAD.MOV.U32 R38, RZ, RZ, R26 ;  /* 0x000000ffff267224 */ /* 0x000fcc00078e001a */
[----:B------:R-:W-:Y:S02]  /*20290*/  DFMA R40, R42, -R24, 1 ;  /* 0x3ff000002a28742b */ /* 0x000fe40000000818 */
[----:B------:R-:W-:-:S06]  /*202a0*/  @!P3 DFMA R38, R38, 2, -R44 ;  /* 0x400000002626b82b */ /* 0x000fcc000000082c */
[----:B------:R-:W-:-:S04]  /*202b0*/  DFMA R42, R42, R40, R42 ;  /* 0x000000282a2a722b */ /* 0x000fc8000000002a */
[----:B------:R-:W-:-:S04]  /*202c0*/  @!P3 LOP3.LUT R20, R39, 0x7ff00000, RZ, 0xc0, !PT ;  /* 0x7ff000002714b812 */ /* 0x000fc800078ec0ff */
[----:B------:R-:W-:Y:S01]  /*202d0*/  DMUL R40, R42, R38 ;  /* 0x000000262a287228 */ /* 0x000fe20000000000 */
[----:B------:R-:W-:-:S05]  /*202e0*/  VIADD R19, R20, 0xffffffff ;  /* 0xffffffff14137836 */ /* 0x000fca0000000000 */
[----:B------:R-:W-:Y:S02]  /*202f0*/  ISETP.GT.U32.AND P0, PT, R19, 0x7feffffe, PT ;  /* 0x7feffffe1300780c */ /* 0x000fe40003f04070 */
[----:B------:R-:W-:Y:S02]  /*20300*/  DFMA R44, R40, -R24, R38 ;  /* 0x80000018282c722b */ /* 0x000fe40000000026 */
[----:B------:R-:W-:-:S06]  /*20310*/  ISETP.GT.U32.OR P0, PT, R17, 0x7feffffe, P0 ;  /* 0x7feffffe1100780c */ /* 0x000fcc0000704470 */
[----:B------:R-:W-:-:S07]  /*20320*/  DFMA R40, R42, R44, R40 ;  /* 0x0000002c2a28722b */ /* 0x000fce0000000028 */
        /* <DEDUP_REMOVED lines=28> */
[----:B------:R-:W-:Y:S01]  /*204f0*/  MOV R43, R17 ;  /* 0x00000011002b7202 */ /* 0x000fe20000000f00 */
[----:B------:R-:W-:Y:S06]  /*20500*/  BRA `(.L_x_1842) ;  /* 0x0000000000607947 */ /* 0x000fec0003800000 */
.L_x_1841:
        /* <DEDUP_REMOVED lines=13> */
[----:B------:R-:W-:Y:S02]  /*205e0*/  @!P0 IMAD.MOV.U32 R43, RZ, RZ, R11 ;  /* 0x000000ffff2b8224 */ /* 0x000fe400078e000b */
[----:B------:R-:W-:Y:S02]  /*205f0*/  @P0 IMAD.MOV.U32 R42, RZ, RZ, RZ ;  /* 0x000000ffff2a0224 */ /* 0x000fe400078e00ff */
[----:B------:R-:W-:Y:S01]  /*20600*/  @P0 IMAD.MOV.U32 R43, RZ, RZ, R16 ;  /* 0x000000ffff2b0224 */ /* 0x000fe200078e0010 */
[----:B------:R-:W-:Y:S06]  /*20610*/  BRA `(.L_x_1842) ;  /* 0x00000000001c7947 */ /* 0x000fec0003800000 */
.L_x_1844:
[----:B------:R-:W-:Y:S01]  /*20620*/  LOP3.LUT R11, R23, 0x80000, RZ, 0xfc, !PT ;  /* 0x00080000170b7812 */ /* 0x000fe200078efcff */
[----:B------:R-:W-:-:S04]  /*20630*/  IMAD.MOV.U32 R42, RZ, RZ, R22 ;  /* 0x000000ffff2a7224 */ /* 0x000fc800078e0016 */
[----:B------:R-:W-:Y:S01]  /*20640*/  IMAD.MOV.U32 R43, RZ, RZ, R11 ;  /* 0x000000ffff2b7224 */ /* 0x000fe200078e000b */
[----:B------:R-:W-:Y:S06]  /*20650*/  BRA `(.L_x_1842) ;  /* 0x00000000000c7947 */ /* 0x000fec0003800000 */
.L_x_1843:
[----:B------:R-:W-:Y:S01]  /*20660*/  LOP3.LUT R11, R27, 0x80000, RZ, 0xfc, !PT ;  /* 0x000800001b0b7812 */ /* 0x000fe200078efcff */
[----:B------:R-:W-:-:S04]  /*20670*/  IMAD.MOV.U32 R42, RZ, RZ, R26 ;  /* 0x000000ffff2a7224 */ /* 0x000fc800078e001a */
[----:B------:R-:W-:-:S07]  /*20680*/  IMAD.MOV.U32 R43, RZ, RZ, R11 ;  /* 0x000000ffff2b7224 */ /* 0x000fce00078e000b */
.L_x_1842:
[----:B------:R-:W-:Y:S05]  /*20690*/  BSYNC.RECONVERGENT B2 ;  /* 0x0000000000027941 */ /* 0x000fea0003800200 */
.L_x_1840:
[----:B------:R-:W-:Y:S02]  /*206a0*/  IMAD.MOV.U32 R19, RZ, RZ, 0x0 ;  /* 0x00000000ff137424 */ /* 0x000fe400078e00ff */
[----:B------:R-:W-:Y:S02]  /*206b0*/  IMAD.MOV.U32 R16, RZ, RZ, R42 ;  /* 0x000000ffff107224 */ /* 0x000fe400078e002a */
[----:B------:R-:W-:Y:S01]  /*206c0*/  IMAD.MOV.U32 R11, RZ, RZ, R43 ;  /* 0x000000ffff0b7224 */ /* 0x000fe200078e002b */
[----:B------:R-:W-:Y:S06]  /*206d0*/  RET.REL.NODEC R18 `(_ZN3cub18CUB_300001_SM_10006detail6reduce28DeviceReduceSingleTileKernelINS2_10policy_hubIdjN4cuda3std3__44plusIdEEE10Policy1000EN6thrust24THRUST_300001_SM_1000_NS17counting_iteratorIiNSD_11use_defaultESF_SF_EEPdjS9_dd22ComplexRiemannFunctionEEvT0_T1_T2_T3_T4_T6_) ;  /* 0xfffffdf812487950 */ /* 0x000fec0003c3ffff */
        .weak           $__internal_7_$__cuda_sm20_dsqrt_rn_f64_mediumpath_v1
        .type           $__internal_7_$__cuda_sm20_dsqrt_rn_f64_mediumpath_v1,@function
        .size           $__internal_7_$__cuda_sm20_dsqrt_rn_f64_mediumpath_v1,($_ZN3cub18CUB_300001_SM_10006detail6reduce28DeviceReduceSingleTileKernelINS2_10policy_hubIdjN4cuda3std3__44plusIdEEE10Policy1000EN6thrust24THRUST_300001_SM_1000_NS17counting_iteratorIiNSD_11use_defaultESF_SF_EEPdjS9_dd22ComplexRiemannFunctionEEvT0_T1_T2_T3_T4_T6_$__internal_accurate_pow - $__internal_7_$__cuda_sm20_dsqrt_rn_f64_mediumpath_v1)
$__internal_7_$__cuda_sm20_dsqrt_rn_f64_mediumpath_v1:
[----:B------:R-:W-:Y:S01]  /*206e0*/  ISETP.GE.U32.AND P0, PT, R24, -0x3400000, PT ;  /* 0xfcc000001800780c */ /* 0x000fe20003f06070 */
[----:B------:R-:W-:Y:S01]  /*206f0*/  BSSY.RECONVERGENT B2, `(.L_x_1845) ;  /* 0x0000027000027945 */ /* 0x000fe20003800200 */
[----:B------:R-:W-:Y:S01]  /*20700*/  IMAD.MOV.U32 R27, RZ, RZ, R21 ;  /* 0x000000ffff1b7224 */ /* 0x000fe200078e0015 */
[----:B------:R-:W-:Y:S01]  /*20710*/  MOV R23, R19 ;  /* 0x0000001300177202 */ /* 0x000fe20000000f00 */
[----:B------:R-:W-:Y:S02]  /*20720*/  IMAD.MOV.U32 R21, RZ, RZ, R17 ;  /* 0x000000ffff157224 */ /* 0x000fe400078e0011 */
[----:B------:R-:W-:-:S07]  /*20730*/  IMAD.MOV.U32 R19, RZ, RZ, R11 ;  /* 0x000000ffff137224 */ /* 0x000fce00078e000b */
        /* <DEDUP_REMOVED lines=9> */
.L_x_1846:
        /* <DEDUP_REMOVED lines=24> */
.L_x_1848:
[----:B------:R-:W-:-:S11]  /*20950*/  DADD R18, R26, R26 ;  /* 0x000000001a127229 */ /* 0x000fd6000000001a */
.L_x_1847:
[----:B------:R-:W-:Y:S05]  /*20960*/  BSYNC.RECONVERGENT B2 ;  /* 0x0000000000027941 */ /* 0x000fea0003800200 */
.L_x_1845:
[----:B------:R-:W-:Y:S02]  /*20970*/  IMAD.MOV.U32 R17, RZ, RZ, 0x0 ;  /* 0x00000000ff117424 */ /* 0x000fe400078e00ff */
[----:B------:R-:W-:Y:S02]  /*20980*/  IMAD.MOV.U32 R11, RZ, RZ, R19 ;  /* 0x000000ffff0b7224 */ /* 0x000fe400078e0013 */
[----:B------:R-:W-:Y:S05]  /*20990*/  RET.REL.NODEC R16 `(_ZN3cub18CUB_300001_SM_10006detail6reduce28DeviceReduceSingleTileKernelINS2_10policy_hubIdjN4cuda3std3__44plusIdEEE10Policy1000EN6thrust24THRUST_300001_SM_1000_NS17counting_iteratorIiNSD_11use_defaultESF_SF_EEPdjS9_dd22ComplexRiemannFunctionEEvT0_T1_T2_T3_T4_T6_) ;  /* 0xfffffdf410987950 */ /* 0x000fea0003c3ffff */
        .type           $_ZN3cub18CUB_300001_SM_10006detail6reduce28DeviceReduceSingleTileKernelINS2_10policy_hubIdjN4cuda3std3__44plusIdEEE10Policy1000EN6thrust24THRUST_300001_SM_1000_NS17counting_iteratorIiNSD_11use_defaultESF_SF_EEPdjS9_dd22ComplexRiemannFunctionEEvT0_T1_T2_T3_T4_T6_$__internal_accurate_pow,@function
        .size           $_ZN3cub18CUB_300001_SM_10006detail6reduce28DeviceReduceSingleTileKernelINS2_10policy_hubIdjN4cuda3std3__44plusIdEEE10Policy1000EN6thrust24THRUST_300001_SM_1000_NS17counting_iteratorIiNSD_11use_defaultESF_SF_EEPdjS9_dd22ComplexRiemannFunctionEEvT0_T1_T2_T3_T4_T6_$__internal_accurate_pow,($_ZN3cub18CUB_300001_SM_10006detail6reduce28DeviceReduceSingleTileKernelINS2_10policy_hubIdjN4cuda3std3__44plusIdEEE10Policy1000EN6thrust24THRUST_300001_SM_1000_NS17counting_iteratorIiNSD_11use_defaultESF_SF_EEPdjS9_dd22ComplexRiemannFunctionEEvT0_T1_T2_T3_T4_T6_$__internal_trig_reduction_slowpathd - $_ZN3cub18CUB_300001_SM_10006detail6reduce28DeviceReduceSingleTileKernelINS2_10policy_hubIdjN4cuda3std3__44plusIdEEE10Policy1000EN6thrust24THRUST_300001_SM_1000_NS17counting_iteratorIiNSD_11use_defaultESF_SF_EEPdjS9_dd22ComplexRiemannFunctionEEvT0_T1_T2_T3_T4_T6_$__internal_accurate_pow)
$_ZN3cub18CUB_300001_SM_10006detail6reduce28DeviceReduceSingleTileKernelINS2_10policy_hubIdjN4cuda3std3__44plusIdEEE10Policy1000EN6thrust24THRUST_300001_SM_1000_NS17counting_iteratorIiNSD_11use_defaultESF_SF_EEPdjS9_dd22ComplexRiemannFunctionEEvT0_T1_T2_T3_T4_T6_$__internal_accurate_pow:
        /* <DEDUP_REMOVED lines=8> */
[----:B------:R-:W-:Y:S01]  /*20a20*/  @!P0 MOV R17, R21 ;  /* 0x0000001500118202 */ /* 0x000fe20000000f00 */
        /* <DEDUP_REMOVED lines=96> */
[----:B------:R-:W-:Y:S01]  /*21030*/  IMAD.MOV.U32 R24, RZ, RZ, 0x652b82fe ;  /* 0x652b82feff187424 */ /* 0x000fe200078e00ff */
[----:B------:R-:W-:-:S06]  /*21040*/  MOV R25, 0x3ff71547 ;  /* 0x3ff7154700197802 */ /* 0x000fcc0000000f00 */
        /* <DEDUP_REMOVED lines=57> */
.L_x_1849:
[----:B------:R-:W-:Y:S01]  /*213e0*/  DFMA R20, R20, R22, R22 ;  /* 0x000000161414722b */ /* 0x000fe20000000016 */
[----:B------:R-:W-:Y:S01]  /*213f0*/  IMAD.MOV.U32 R18, RZ, RZ, R16 ;  /* 0x000000ffff127224 */ /* 0x000fe200078e0010 */
[----:B------:R-:W-:Y:S01]  /*21400*/  DSETP.NEU.AND P0, PT, |R22|, +INF , PT ;  /* 0x7ff000001600742a */ /* 0x000fe20003f0d200 */
[----:B------:R-:W-:-:S07]  /*21410*/  IMAD.MOV.U32 R19, RZ, RZ, 0x0 ;  /* 0x00000000ff137424 */ /* 0x000fce00078e00ff */
[----:B------:R-:W-:Y:S02]  /*21420*/  FSEL R17, R22, R20, !P0 ;  /* 0x0000001416117208 */ /* 0x000fe40004000000 */
[----:B------:R-:W-:Y:S01]  /*21430*/  FSEL R11, R23, R21, !P0 ;  /* 0x00000015170b7208 */ /* 0x000fe20004000000 */
[----:B------:R-:W-:Y:S06]  /*21440*/  RET.REL.NODEC R18 `(_ZN3cub18CUB_300001_SM_10006detail6reduce28DeviceReduceSingleTileKernelINS2_10policy_hubIdjN4cuda3std3__44plusIdEEE10Policy1000EN6thrust24THRUST_300001_SM_1000_NS17counting_iteratorIiNSD_11use_defaultESF_SF_EEPdjS9_dd22ComplexRiemannFunctionEEvT0_T1_T2_T3_T4_T6_) ;  /* 0xfffffde812ec7950 */ /* 0x000fec0003c3ffff */
        .type           $_ZN3cub18CUB_300001_SM_10006detail6reduce28DeviceReduceSingleTileKernelINS2_10policy_hubIdjN4cuda3std3__44plusIdEEE10Policy1000EN6thrust24THRUST_300001_SM_1000_NS17counting_iteratorIiNSD_11use_defaultESF_SF_EEPdjS9_dd22ComplexRiemannFunctionEEvT0_T1_T2_T3_T4_T6_$__internal_trig_reduction_slowpathd,@function
        .size           $_ZN3cub18CUB_300001_SM_10006detail6reduce28DeviceReduceSingleTileKernelINS2_10policy_hubIdjN4cuda3std3__44plusIdEEE10Policy1000EN6thrust24THRUST_300001_SM_1000_NS17counting_iteratorIiNSD_11use_defaultESF_SF_EEPdjS9_dd22ComplexRiemannFunctionEEvT0_T1_T2_T3_T4_T6_$__internal_trig_reduction_slowpathd,(.L_x_1874 - $_ZN3cub18CUB_300001_SM_10006detail6reduce28DeviceReduceSingleTileKernelINS2_10policy_hubIdjN4cuda3std3__44plusIdEEE10Policy1000EN6thrust24THRUST_300001_SM_1000_NS17counting_iteratorIiNSD_11use_defaultESF_SF_EEPdjS9_dd22ComplexRiemannFunctionEEvT0_T1_T2_T3_T4_T6_$__internal_trig_reduction_slowpathd)
$_ZN3cub18CUB_300001_SM_10006detail6reduce28DeviceReduceSingleTileKernelINS2_10policy_hubIdjN4cuda3std3__44plusIdEEE10Policy1000EN6thrust24THRUST_300001_SM_1000_NS17counting_iteratorIiNSD_11use_defaultESF_SF_EEPdjS9_dd22ComplexRiemannFunctionEEvT0_T1_T2_T3_T4_T6_$__internal_trig_reduction_slowpathd:
        /* <DEDUP_REMOVED lines=24> */
.L_x_1854:
[----:B0-----:R-:W-:Y:S01]  /*215d0*/  R2UR UR14, R48 ;  /* 0x00000000300e72ca */ /* 0x001fe200000e0000 */
[----:B-1----:R-:W-:Y:S01]  /*215e0*/  IMAD.WIDE R50, R21, 0x8, R46 ;  /* 0x0000000815327825 */ /* 0x002fe200078e022e */
[----:B------:R-:W-:-:S13]  /*215f0*/  R2UR UR15, R49 ;  /* 0x00000000310f72ca */ /* 0x000fda00000e0000 */
[----:B------:R-:W2:Y:S01]  /*21600*/  LDG.E.64.CONSTANT R50, desc[UR14][R50.64] ;  /* 0x0000000e32327981 */ /* 0x000ea2000c1e9b00 */
[----:B------:R-:W-:Y:S01]  /*21610*/  MOV R25, R53 ;  /* 0x0000003500197202 */ /* 0x000fe20000000f00 */
        /* <DEDUP_REMOVED lines=26> */
.L_x_1853:
[----:B------:R-:W-:-:S07]  /*217c0*/  IMAD.MOV.U32 R21, RZ, RZ, R16 ;  /* 0x000000ffff157224 */ /* 0x000fce00078e0010 */
.L_x_1852:
[----:B------:R-:W-:Y:S05]  /*217d0*/  BSYNC.RECONVERGENT B2 ;  /* 0x0000000000027941 */ /* 0x000fea0003800200 */
.L_x_1851:
[----:B------:R-:W-:Y:S01]  /*217e0*/  LOP3.LUT P0, R43, R43, 0x3f, RZ, 0xc0, !PT ;  /* 0x0000003f2b2b7812 */ /* 0x000fe2000780c0ff */
[----:B------:R-:W-:-:S04]  /*217f0*/  IMAD.IADD R16, R11, 0x1, R21 ;  /* 0x000000010b107824 */ /* 0x000fc800078e0215 */
        /* <DEDUP_REMOVED lines=32> */
[----:B------:R-:W-:Y:S02]  /*21a00*/  ISETP.GT.U32.AND P3, PT, R19, -0x1, PT ;  /* 0xffffffff1300780c */ /* 0x000fe40003f64070 */
[----:B------:R-:W-:-:S02]  /*21a10*/  IADD3.X R22, P1, PT, RZ, R22, RZ, P0, !PT ;  /* 0x00000016ff167210 */ /* 0x000fc4000073e4ff */
[C---:B------:R-:W-:Y:S02]  /*21a20*/  ISETP.GT.AND.EX P0, PT, R20.reuse, -0x1, PT, P3 ;  /* 0xffffffff1400780c */ /* 0x040fe40003f04330 */
[----:B------:R-:W-:Y:S02]  /*21a30*/  IADD3.X R23, PT, PT, RZ, R23, RZ, P1, !PT ;  /* 0x00000017ff177210 */ /* 0x000fe40000ffe4ff */
[----:B------:R-:W-:Y:S02]  /*21a40*/  SEL R19, R19, R22, P0 ;  /* 0x0000001613137207 */ /* 0x000fe40000000000 */
[----:B------:R-:W-:Y:S02]  /*21a50*/  SEL R16, R20, R23, P0 ;  /* 0x0000001714107207 */ /* 0x000fe40000000000 */
        /* <DEDUP_REMOVED lines=20> */
.L_x_1856:
[----:B------:R-:W-:Y:S05]  /*21ba0*/  BSYNC.RECONVERGENT B2 ;  /* 0x0000000000027941 */ /* 0x000fea0003800200 */
.L_x_1855:
        /* <DEDUP_REMOVED lines=36> */
.L_x_1850:
[----:B------:R-:W-:Y:S02]  /*21df0*/  IMAD.MOV.U32 R19, RZ, RZ, R41 ;  /* 0x000000ffff137224 */ /* 0x000fe400078e0029 */
[----:B------:R-:W-:-:S04]  /*21e00*/  IMAD.MOV.U32 R41, RZ, RZ, 0x0 ;  /* 0x00000000ff297424 */ /* 0x000fc800078e00ff */
[----:B------:R-:W-:Y:S05]  /*21e10*/  RET.REL.NODEC R40 `(_ZN3cub18CUB_300001_SM_10006detail6reduce28DeviceReduceSingleTileKernelINS2_10policy_hubIdjN4cuda3std3__44plusIdEEE10Policy1000EN6thrust24THRUST_300001_SM_1000_NS17counting_iteratorIiNSD_11use_defaultESF_SF_EEPdjS9_dd22ComplexRiemannFunctionEEvT0_T1_T2_T3_T4_T6_) ;  /* 0xfffffde028787950 */ /* 0x000fea0003c3ffff */
.L_x_1857:
        /* <DEDUP_REMOVED lines=14> */
.L_x_1874:


//--------------------- .text._ZN3cub18CUB_300001_SM_10006detail11EmptyKernelIvEEvv --------------------------
	.section	.text._ZN3cub18CUB_300001_SM_10006detail11EmptyKernelIvEEvv,"ax",@progbits
	.align	128
        .global         _ZN3cub18CUB_300001_SM_10006detail11EmptyKernelIvEEvv
        .type           _ZN3cub18CUB_300001_SM_10006detail11EmptyKernelIvEEvv,@function
        .size           _ZN3cub18CUB_300001_SM_10006detail11EmptyKernelIvEEvv,(.L_x_1881 - _ZN3cub18CUB_300001_SM_10006detail11EmptyKernelIvEEvv)
        .other          _ZN3cub18CUB_300001_SM_10006detail11EmptyKernelIvEEvv,@"STO_CUDA_ENTRY STV_DEFAULT"
_ZN3cub18CUB_300001_SM_10006detail11EmptyKernelIvEEvv:
.text._ZN3cub18CUB_300001_SM_10006detail11EmptyKernelIvEEvv:
[----:B------:R-:W-:Y:S01]  /*0000*/  LDC R1, c[0x0][0x37c] ;  /* 0x0000df00ff017b82 */ /* 0x000fe20000000800 */
[----:B------:R-:W-:Y:S05]  /*0010*/  EXIT ;  /* 0x000000000000794d */ /* 0x000fea0003800000 */
.L_x_1858:
        /* <DEDUP_REMOVED lines=14> */
.L_x_1881:


//--------------------- .nv.global.init           --------------------------
	.section	.nv.global.init,"aw",@progbits
	.align	16
.nv.global.init:
	.type		__cudart_sin_cos_coeffs,@object
	.size		__cudart_sin_cos_coeffs,(__cudart_i2opi_d - __cudart_sin_cos_coeffs)
__cudart_sin_cos_coeffs:
        /*0000*/ 	.byte	0x46, 0xd2, 0xb0, 0x2c, 0xf1, 0xe5, 0x5a, 0xbe, 0x92, 0xe3, 0xac, 0x69, 0xe3, 0x1d, 0xc7, 0x3e
        /*0010*/ 	.byte	0xa1, 0x62, 0xdb, 0x19, 0xa0, 0x01, 0x2a, 0xbf, 0x18, 0x08, 0x11, 0x11, 0x11, 0x11, 0x81, 0x3f
        /*0020*/ 	.byte	0x54, 0x55, 0x55, 0x55, 0x55, 0x55, 0xc5, 0xbf, 0x00, 0x00, 0x00, 0x00, 0x00, 0x00, 0x00, 0x00
        /*0030*/ 	.byte	0x00, 0x00, 0x00, 0x00, 0x00, 0x00, 0x00, 0x00, 0x64, 0x81, 0xfd, 0x20, 0x83, 0xff, 0xa8, 0xbd
        /*0040*/ 	.byte	0x28, 0x85, 0xef, 0xc1, 0xa7, 0xee, 0x21, 0x3e, 0xd9, 0xe6, 0x06, 0x8e, 0x4f, 0x7e, 0x92, 0xbe
        /*0050*/ 	.byte	0xe9, 0xbc, 0xdd, 0x19, 0xa0, 0x01, 0xfa, 0x3e, 0x47, 0x5d, 0xc1, 0x16, 0x6c, 0xc1, 0x56, 0xbf
        /*0060*/ 	.byte	0x51, 0x55, 0x55, 0x55, 0x55, 0x55, 0xa5, 0x3f, 0x00, 0x00, 0x00, 0x00, 0x00, 0x00, 0xe0, 0xbf
        /*0070*/ 	.byte	0x00, 0x00, 0x00, 0x00, 0x00, 0x00, 0xf0, 0x3f, 0x00, 0x00, 0x00, 0x00, 0x00, 0x00, 0x00, 0x00
	.type		__cudart_i2opi_d,@object
	.size		__cudart_i2opi_d,(.L_43 - __cudart_i2opi_d)
__cudart_i2opi_d:
        /* <DEDUP_REMOVED lines=9> */
.L_43:


//--------------------- .nv.shared._ZN3cub18CUB_300001_SM_10006detail6reduce28DeviceReduceSingleTileKernelINS2_10policy_hubIdyN4cuda3std3__44plusIdEEE10Policy1000EPdSC_iS9_ddNS7_10__identityEEEvT0_T1_T2_T3_T4_T6_ --------------------------
	.section	.nv.shared._ZN3cub18CUB_300001_SM_10006detail6reduce28DeviceReduceSingleTileKernelINS2_10policy_hubIdyN4cuda3std3__44plusIdEEE10Policy1000EPdSC_iS9_ddNS7_10__identityEEEvT0_T1_T2_T3_T4_T6_,"aw",@nobits
	.sectionflags	@""
	.align	8
.nv.shared._ZN3cub18CUB_300001_SM_10006detail6reduce28DeviceReduceSingleTileKernelINS2_10policy_hubIdyN4cuda3std3__44plusIdEEE10Policy1000EPdSC_iS9_ddNS7_10__identityEEEvT0_T1_T2_T3_T4_T6_:
	.zero		1176


//--------------------- .nv.shared.reserved.0     --------------------------
	.section	.nv.shared.reserved.0,"aw",@nobits
	.weak		__nv_reservedSMEM_offset_0_alias
	.size		__nv_reservedSMEM_offset_0_alias, 0, 64
	.other		__nv_reservedSMEM_offset_0_alias,@"STO_CUDA_RESERVED_SHARED STV_DEFAULT"
__nv_reservedSMEM_offset_0_alias:
	.zero		0
	.zero		64


//--------------------- .nv.global                --------------------------
	.section	.nv.global,"aw",@nobits
.nv.global:
	.type		_ZN30_INTERNAL_b2246b2a_4_k_cu_main6thrust24THRUST_300001_SM_1000_NS3seqE,@object
	.size		_ZN30_INTERNAL_b2246b2a_4_k_cu_main6thrust24THRUST_300001_SM_1000_NS3seqE,(_ZN30_INTERNAL_b2246b2a_4_k_cu_main4cuda3std3__48in_placeE - _ZN30_INTERNAL_b2246b2a_4_k_cu_main6thrust24THRUST_300001_SM_1000_NS3seqE)
_ZN30_INTERNAL_b2246b2a_4_k_cu_main6thrust24THRUST_300001_SM_1000_NS3seqE:
	.zero		1
	.type		_ZN30_INTERNAL_b2246b2a_4_k_cu_main4cuda3std3__48in_placeE,@object
	.size		_ZN30_INTERNAL_b2246b2a_4_k_cu_main4cuda3std3__48in_placeE,(_ZN30_INTERNAL_b2246b2a_4_k_cu_main4cuda3std6ranges3__45__cpo4sizeE - _ZN30_INTERNAL_b2246b2a_4_k_cu_main4cuda3std3__48in_placeE)
_ZN30_INTERNAL_b2246b2a_4_k_cu_main4cuda3std3__48in_placeE:
	.zero		1
	.type		_ZN30_INTERNAL_b2246b2a_4_k_cu_main4cuda3std6ranges3__45__cpo4sizeE,@object
	.size		_ZN30_INTERNAL_b2246b2a_4_k_cu_main4cuda3std6ranges3__45__cpo4sizeE,(_ZN30_INTERNAL_b2246b2a_4_k_cu_main6thrust24THRUST_300001_SM_1000_NS12placeholders2_3E - _ZN30_INTERNAL_b2246b2a_4_k_cu_main4cuda3std6ranges3__45__cpo4sizeE)
_ZN30_INTERNAL_b2246b2a_4_k_cu_main4cuda3std6ranges3__45__cpo4sizeE:
	.zero		1
	.type		_ZN30_INTERNAL_b2246b2a_4_k_cu_main6thrust24THRUST_300001_SM_1000_NS12placeholders2_3E,@object
	.size		_ZN30_INTERNAL_b2246b2a_4_k_cu_main6thrust24THRUST_300001_SM_1000_NS12placeholders2_3E,(_ZN30_INTERNAL_b2246b2a_4_k_cu_main4cuda3std3__45__cpo6cbeginE - _ZN30_INTERNAL_b2246b2a_4_k_cu_main6thrust24THRUST_300001_SM_1000_NS12placeholders2_3E)
_ZN30_INTERNAL_b2246b2a_4_k_cu_main6thrust24THRUST_300001_SM_1000_NS12placeholders2_3E:
	.zero		1
	.type		_ZN30_INTERNAL_b2246b2a_4_k_cu_main4cuda3std3__45__cpo6cbeginE,@object
	.size		_ZN30_INTERNAL_b2246b2a_4_k_cu_main4cuda3std3__45__cpo6cbeginE,(_ZN30_INTERNAL_b2246b2a_4_k_cu_main4cuda3std6ranges3__45__cpo6cbeginE - _ZN30_INTERNAL_b2246b2a_4_k_cu_main4cuda3std3__45__cpo6cbeginE)
_ZN30_INTERNAL_b2246b2a_4_k_cu_main4cuda3std3__45__cpo6cbeginE:
	.zero		1
	.type		_ZN30_INTERNAL_b2246b2a_4_k_cu_main4cuda3std6ranges3__45__cpo6cbeginE,@object
	.size		_ZN30_INTERNAL_b2246b2a_4_k_cu_main4cuda3std6ranges3__45__cpo6cbeginE,(_ZN30_INTERNAL_b2246b2a_4_k_cu_main6thrust24THRUST_300001_SM_1000_NS12placeholders2_7E - _ZN30_INTERNAL_b2246b2a_4_k_cu_main4cuda3std6ranges3__45__cpo6cbeginE)
_ZN30_INTERNAL_b2246b2a_4_k_cu_main4cuda3std6ranges3__45__cpo6cbeginE:
	.zero		1
	.type		_ZN30_INTERNAL_b2246b2a_4_k_cu_main6thrust24THRUST_300001_SM_1000_NS12placeholders2_7E,@object
	.size		_ZN30_INTERNAL_b2246b2a_4_k_cu_main6thrust24THRUST_300001_SM_1000_NS12placeholders2_7E,(_ZN30_INTERNAL_b2246b2a_4_k_cu_main4cuda3std3__45__cpo7crbeginE - _ZN30_INTERNAL_b2246b2a_4_k_cu_main6thrust24THRUST_300001_SM_1000_NS12placeholders2_7E)
_ZN30_INTERNAL_b2246b2a_4_k_cu_main6thrust24THRUST_300001_SM_1000_NS12placeholders2_7E:
	.zero		1
	.type		_ZN30_INTERNAL_b2246b2a_4_k_cu_main4cuda3std3__45__cpo7crbeginE,@object
	.size		_ZN30_INTERNAL_b2246b2a_4_k_cu_main4cuda3std3__45__cpo7crbeginE,(_ZN30_INTERNAL_b2246b2a_4_k_cu_main4cuda3std6ranges3__45__cpo4nextE - _ZN30_INTERNAL_b2246b2a_4_k_cu_main4cuda3std3__45__cpo7crbeginE)
_ZN30_INTERNAL_b2246b2a_4_k_cu_main4cuda3std3__45__cpo7crbeginE:
	.zero		1
	.type		_ZN30_INTERNAL_b2246b2a_4_k_cu_main4cuda3std6ranges3__45__cpo4nextE,@object
	.size		_ZN30_INTERNAL_b2246b2a_4_k_cu_main4cuda3std6ranges3__45__cpo4nextE,(_ZN30_INTERNAL_b2246b2a_4_k_cu_main4cuda3std6ranges3__45__cpo4swapE - _ZN30_INTERNAL_b2246b2a_4_k_cu_main4cuda3std6ranges3__45__cpo4nextE)
_ZN30_INTERNAL_b2246b2a_4_k_cu_main4cuda3std6ranges3__45__cpo4nextE:
	.zero		1
	.type		_ZN30_INTERNAL_b2246b2a_4_k_cu_main4cuda3std6ranges3__45__cpo4swapE,@object
	.size		_ZN30_INTERNAL_b2246b2a_4_k_cu_main4cuda3std6ranges3__45__cpo4swapE,(_ZN30_INTERNAL_b2246b2a_4_k_cu_main6thrust24THRUST_300001_SM_1000_NS8cuda_cub10par_nosyncE - _ZN30_INTERNAL_b2246b2a_4_k_cu_main4cuda3std6ranges3__45__cpo4swapE)
_ZN30_INTERNAL_b2246b2a_4_k_cu_main4cuda3std6ranges3__45__cpo4swapE:
	.zero		1
	.type		_ZN30_INTERNAL_b2246b2a_4_k_cu_main6thrust24THRUST_300001_SM_1000_NS8cuda_cub10par_nosyncE,@object
	.size		_ZN30_INTERNAL_b2246b2a_4_k_cu_main6thrust24THRUST_300001_SM_1000_NS8cuda_cub10par_nosyncE,(_ZN30_INTERNAL_b2246b2a_4_k_cu_main6thrust24THRUST_300001_SM_1000_NS12placeholders2_9E - _ZN30_INTERNAL_b2246b2a_4_k_cu_main6thrust24THRUST_300001_SM_1000_NS8cuda_cub10par_nosyncE)
_ZN30_INTERNAL_b2246b2a_4_k_cu_main6thrust24THRUST_300001_SM_1000_NS8cuda_cub10par_nosyncE:
	.zero		1
	.type		_ZN30_INTERNAL_b2246b2a_4_k_cu_main6thrust24THRUST_300001_SM_1000_NS12placeholders2_9E,@object
	.size		_ZN30_INTERNAL_b2246b2a_4_k_cu_main6thrust24THRUST_300001_SM_1000_NS12placeholders2_9E,(_ZN30_INTERNAL_b2246b2a_4_k_cu_main4cuda3std3__432_GLOBAL__N__b2246b2a_4_k_cu_main6ignoreE - _ZN30_INTERNAL_b2246b2a_4_k_cu_main6thrust24THRUST_300001_SM_1000_NS12placeholders2_9E)
_ZN30_INTERNAL_b2246b2a_4_k_cu_main6thrust24THRUST_300001_SM_1000_NS12placeholders2_9E:
	.zero		1
	.type		_ZN30_INTERNAL_b2246b2a_4_k_cu_main4cuda3std3__432_GLOBAL__N__b2246b2a_4_k_cu_main6ignoreE,@object
	.size		_ZN30_INTERNAL_b2246b2a_4_k_cu_main4cuda3std3__432_GLOBAL__N__b2246b2a_4_k_cu_main6ignoreE,(_ZN30_INTERNAL_b2246b2a_4_k_cu_main4cuda3std6ranges3__45__cpo4dataE - _ZN30_INTERNAL_b2246b2a_4_k_cu_main4cuda3std3__432_GLOBAL__N__b2246b2a_4_k_cu_main6ignoreE)
_ZN30_INTERNAL_b2246b2a_4_k_cu_main4cuda3std3__432_GLOBAL__N__b2246b2a_4_k_cu_main6ignoreE:
	.zero		1
	.type		_ZN30_INTERNAL_b2246b2a_4_k_cu_main4cuda3std6ranges3__45__cpo4dataE,@object
	.size		_ZN30_INTERNAL_b2246b2a_4_k_cu_main4cuda3std6ranges3__45__cpo4dataE,(_ZN30_INTERNAL_b2246b2a_4_k_cu_main6thrust24THRUST_300001_SM_1000_NS12placeholders2_1E - _ZN30_INTERNAL_b2246b2a_4_k_cu_main4cuda3std6ranges3__45__cpo4dataE)
_ZN30_INTERNAL_b2246b2a_4_k_cu_main4cuda3std6ranges3__45__cpo4dataE:
	.zero		1
	.type		_ZN30_INTERNAL_b2246b2a_4_k_cu_main6thrust24THRUST_300001_SM_1000_NS12placeholders2_1E,@object
	.size		_ZN30_INTERNAL_b2246b2a_4_k_cu_main6thrust24THRUST_300001_SM_1000_NS12placeholders2_1E,(_ZN30_INTERNAL_b2246b2a_4_k_cu_main4cuda3std3__45__cpo5beginE - _ZN30_INTERNAL_b2246b2a_4_k_cu_main6thrust24THRUST_300001_SM_1000_NS12placeholders2_1E)
_ZN30_INTERNAL_b2246b2a_4_k_cu_main6thrust24THRUST_300001_SM_1000_NS12placeholders2_1E:
	.zero		1
	.type		_ZN30_INTERNAL_b2246b2a_4_k_cu_main4cuda3std3__45__cpo5beginE,@object
	.size		_ZN30_INTERNAL_b2246b2a_4_k_cu_main4cuda3std3__45__cpo5beginE,(_ZN30_INTERNAL_b2246b2a_4_k_cu_main4cuda3std6ranges3__45__cpo5beginE - _ZN30_INTERNAL_b2246b2a_4_k_cu_main4cuda3std3__45__cpo5beginE)
_ZN30_INTERNAL_b2246b2a_4_k_cu_main4cuda3std3__45__cpo5beginE:
	.zero		1
	.type		_ZN30_INTERNAL_b2246b2a_4_k_cu_main4cuda3std6ranges3__45__cpo5beginE,@object
	.size		_ZN30_INTERNAL_b2246b2a_4_k_cu_main4cuda3std6ranges3__45__cpo5beginE,(_ZN30_INTERNAL_b2246b2a_4_k_cu_main6thrust24THRUST_300001_SM_1000_NS12placeholders2_5E - _ZN30_INTERNAL_b2246b2a_4_k_cu_main4cuda3std6ranges3__45__cpo5beginE)
_ZN30_INTERNAL_b2246b2a_4_k_cu_main4cuda3std6ranges3__45__cpo5beginE:
	.zero		1
	.type		_ZN30_INTERNAL_b2246b2a_4_k_cu_main6thrust24THRUST_300001_SM_1000_NS12placeholders2_5E,@object
	.size		_ZN30_INTERNAL_b2246b2a_4_k_cu_main6thrust24THRUST_300001_SM_1000_NS12placeholders2_5E,(_ZN30_INTERNAL_b2246b2a_4_k_cu_main4cuda3std3__45__cpo6rbeginE - _ZN30_INTERNAL_b2246b2a_4_k_cu_main6thrust24THRUST_300001_SM_1000_NS12placeholders2_5E)
_ZN30_INTERNAL_b2246b2a_4_k_cu_main6thrust24THRUST_300001_SM_1000_NS12placeholders2_5E:
	.zero		1
	.type		_ZN30_INTERNAL_b2246b2a_4_k_cu_main4cuda3std3__45__cpo6rbeginE,@object
	.size		_ZN30_INTERNAL_b2246b2a_4_k_cu_main4cuda3std3__45__cpo6rbeginE,(_ZN30_INTERNAL_b2246b2a_4_k_cu_main4cuda3std6ranges3__45__cpo7advanceE - _ZN30_INTERNAL_b2246b2a_4_k_cu_main4cuda3std3__45__cpo6rbeginE)
_ZN30_INTERNAL_b2246b2a_4_k_cu_main4cuda3std3__45__cpo6rbeginE:
	.zero		1
	.type		_ZN30_INTERNAL_b2246b2a_4_k_cu_main4cuda3std6ranges3__45__cpo7advanceE,@object
	.size		_ZN30_INTERNAL_b2246b2a_4_k_cu_main4cuda3std6ranges3__45__cpo7advanceE,(_ZN30_INTERNAL_b2246b2a_4_k_cu_main4cuda3std3__47nulloptE - _ZN30_INTERNAL_b2246b2a_4_k_cu_main4cuda3std6ranges3__45__cpo7advanceE)
_ZN30_INTERNAL_b2246b2a_4_k_cu_main4cuda3std6ranges3__45__cpo7advanceE:
	.zero		1
	.type		_ZN30_INTERNAL_b2246b2a_4_k_cu_main4cuda3std3__47nulloptE,@object
	.size		_ZN30_INTERNAL_b2246b2a_4_k_cu_main4cuda3std3__47nulloptE,(_ZN30_INTERNAL_b2246b2a_4_k_cu_main4cuda3std6ranges3__45__cpo8distanceE - _ZN30_INTERNAL_b2246b2a_4_k_cu_main4cuda3std3__47nulloptE)
_ZN30_INTERNAL_b2246b2a_4_k_cu_main4cuda3std3__47nulloptE:
	.zero		1
	.type		_ZN30_INTERNAL_b2246b2a_4_k_cu_main4cuda3std6ranges3__45__cpo8distanceE,@object
	.size		_ZN30_INTERNAL_b2246b2a_4_k_cu_main4cuda3std6ranges3__45__cpo8distanceE,(_ZN30_INTERNAL_b2246b2a_4_k_cu_main6thrust24THRUST_300001_SM_1000_NS12placeholders3_10E - _ZN30_INTERNAL_b2246b2a_4_k_cu_main4cuda3std6ranges3__45__cpo8distanceE)
_ZN30_INTERNAL_b2246b2a_4_k_cu_main4cuda3std6ranges3__45__cpo8distanceE:
	.zero		1
	.type		_ZN30_INTERNAL_b2246b2a_4_k_cu_main6thrust24THRUST_300001_SM_1000_NS12placeholders3_10E,@object
	.size		_ZN30_INTERNAL_b2246b2a_4_k_cu_main6thrust24THRUST_300001_SM_1000_NS12placeholders3_10E,(_ZN30_INTERNAL_b2246b2a_4_k_cu_main4cuda3std3__419piecewise_constructE - _ZN30_INTERNAL_b2246b2a_4_k_cu_main6thrust24THRUST_300001_SM_1000_NS12placeholders3_10E)
_ZN30_INTERNAL_b2246b2a_4_k_cu_main6thrust24THRUST_300001_SM_1000_NS12placeholders3_10E:
	.zero		1
	.type		_ZN30_INTERNAL_b2246b2a_4_k_cu_main4cuda3std3__419piecewise_constructE,@object
	.size		_ZN30_INTERNAL_b2246b2a_4_k_cu_main4cuda3std3__419piecewise_constructE,(_ZN30_INTERNAL_b2246b2a_4_k_cu_main4cuda3std6ranges3__45__cpo5cdataE - _ZN30_INTERNAL_b2246b2a_4_k_cu_main4cuda3std3__419piecewise_constructE)
_ZN30_INTERNAL_b2246b2a_4_k_cu_main4cuda3std3__419piecewise_constructE:
	.zero		1
	.type		_ZN30_INTERNAL_b2246b2a_4_k_cu_main4cuda3std6ranges3__45__cpo5cdataE,@object
	.size		_ZN30_INTERNAL_b2246b2a_4_k_cu_main4cuda3std6ranges3__45__cpo5cdataE,(_ZN30_INTERNAL_b2246b2a_4_k_cu_main6thrust24THRUST_300001_SM_1000_NS12placeholders2_2E - _ZN30_INTERNAL_b2246b2a_4_k_cu_main4cuda3std6ranges3__45__cpo5cdataE)
_ZN30_INTERNAL_b2246b2a_4_k_cu_main4cuda3std6ranges3__45__cpo5cdataE:
	.zero		1
	.type		_ZN30_INTERNAL_b2246b2a_4_k_cu_main6thrust24THRUST_300001_SM_1000_NS12placeholders2_2E,@object
	.size		_ZN30_INTERNAL_b2246b2a_4_k_cu_main6thrust24THRUST_300001_SM_1000_NS12placeholders2_2E,(_ZN30_INTERNAL_b2246b2a_4_k_cu_main4cuda3std3__45__cpo3endE - _ZN30_INTERNAL_b2246b2a_4_k_cu_main6thrust24THRUST_300001_SM_1000_NS12placeholders2_2E)
_ZN30_INTERNAL_b2246b2a_4_k_cu_main6thrust24THRUST_300001_SM_1000_NS12placeholders2_2E:
	.zero		1
	.type		_ZN30_INTERNAL_b2246b2a_4_k_cu_main4cuda3std3__45__cpo3endE,@object
	.size		_ZN30_INTERNAL_b2246b2a_4_k_cu_main4cuda3std3__45__cpo3endE,(_ZN30_INTERNAL_b2246b2a_4_k_cu_main4cuda3std6ranges3__45__cpo3endE - _ZN30_INTERNAL_b2246b2a_4_k_cu_main4cuda3std3__45__cpo3endE)
_ZN30_INTERNAL_b2246b2a_4_k_cu_main4cuda3std3__45__cpo3endE:
	.zero		1
	.type		_ZN30_INTERNAL_b2246b2a_4_k_cu_main4cuda3std6ranges3__45__cpo3endE,@object
	.size		_ZN30_INTERNAL_b2246b2a_4_k_cu_main4cuda3std6ranges3__45__cpo3endE,(_ZN30_INTERNAL_b2246b2a_4_k_cu_main6thrust24THRUST_300001_SM_1000_NS12placeholders2_6E - _ZN30_INTERNAL_b2246b2a_4_k_cu_main4cuda3std6ranges3__45__cpo3endE)
_ZN30_INTERNAL_b2246b2a_4_k_cu_main4cuda3std6ranges3__45__cpo3endE:
	.zero		1
	.type		_ZN30_INTERNAL_b2246b2a_4_k_cu_main6thrust24THRUST_300001_SM_1000_NS12placeholders2_6E,@object
	.size		_ZN30_INTERNAL_b2246b2a_4_k_cu_main6thrust24THRUST_300001_SM_1000_NS12placeholders2_6E,(_ZN30_INTERNAL_b2246b2a_4_k_cu_main4cuda3std3__45__cpo4rendE - _ZN30_INTERNAL_b2246b2a_4_k_cu_main6thrust24THRUST_300001_SM_1000_NS12placeholders2_6E)
_ZN30_INTERNAL_b2246b2a_4_k_cu_main6thrust24THRUST_300001_SM_1000_NS12placeholders2_6E:
	.zero		1
	.type		_ZN30_INTERNAL_b2246b2a_4_k_cu_main4cuda3std3__45__cpo4rendE,@object
	.size		_ZN30_INTERNAL_b2246b2a_4_k_cu_main4cuda3std3__45__cpo4rendE,(_ZN30_INTERNAL_b2246b2a_4_k_cu_main4cuda3std6ranges3__45__cpo9iter_swapE - _ZN30_INTERNAL_b2246b2a_4_k_cu_main4cuda3std3__45__cpo4rendE)
_ZN30_INTERNAL_b2246b2a_4_k_cu_main4cuda3std3__45__cpo4rendE:
	.zero		1
	.type		_ZN30_INTERNAL_b2246b2a_4_k_cu_main4cuda3std6ranges3__45__cpo9iter_swapE,@object
	.size		_ZN30_INTERNAL_b2246b2a_4_k_cu_main4cuda3std6ranges3__45__cpo9iter_swapE,(_ZN30_INTERNAL_b2246b2a_4_k_cu_main4cuda3std3__48unexpectE - _ZN30_INTERNAL_b2246b2a_4_k_cu_main4cuda3std6ranges3__45__cpo9iter_swapE)
_ZN30_INTERNAL_b2246b2a_4_k_cu_main4cuda3std6ranges3__45__cpo9iter_swapE:
	.zero		1
	.type		_ZN30_INTERNAL_b2246b2a_4_k_cu_main4cuda3std3__48unexpectE,@object
	.size		_ZN30_INTERNAL_b2246b2a_4_k_cu_main4cuda3std3__48unexpectE,(_ZN30_INTERNAL_b2246b2a_4_k_cu_main6thrust24THRUST_300001_SM_1000_NS8cuda_cub3parE - _ZN30_INTERNAL_b2246b2a_4_k_cu_main4cuda3std3__48unexpectE)
_ZN30_INTERNAL_b2246b2a_4_k_cu_main4cuda3std3__48unexpectE:
	.zero		1
	.type		_ZN30_INTERNAL_b2246b2a_4_k_cu_main6thrust24THRUST_300001_SM_1000_NS8cuda_cub3parE,@object
	.size		_ZN30_INTERNAL_b2246b2a_4_k_cu_main6thrust24THRUST_300001_SM_1000_NS8cuda_cub3parE,(_ZN30_INTERNAL_b2246b2a_4_k_cu_main6thrust24THRUST_300001_SM_1000_NS12placeholders2_4E - _ZN30_INTERNAL_b2246b2a_4_k_cu_main6thrust24THRUST_300001_SM_1000_NS8cuda_cub3parE)
_ZN30_INTERNAL_b2246b2a_4_k_cu_main6thrust24THRUST_300001_SM_1000_NS8cuda_cub3parE:
	.zero		1
	.type		_ZN30_INTERNAL_b2246b2a_4_k_cu_main6thrust24THRUST_300001_SM_1000_NS12placeholders2_4E,@object
	.size		_ZN30_INTERNAL_b2246b2a_4_k_cu_main6thrust24THRUST_300001_SM_1000_NS12placeholders2_4E,(_ZN30_INTERNAL_b2246b2a_4_k_cu_main4cuda3std3__45__cpo4cendE - _ZN30_INTERNAL_b2246b2a_4_k_cu_main6thrust24THRUST_300001_SM_1000_NS12placeholders2_4E)
_ZN30_INTERNAL_b2246b2a_4_k_cu_main6thrust24THRUST_300001_SM_1000_NS12placeholders2_4E:
	.zero		1
	.type		_ZN30_INTERNAL_b2246b2a_4_k_cu_main4cuda3std3__45__cpo4cendE,@object
	.size		_ZN30_INTERNAL_b2246b2a_4_k_cu_main4cuda3std3__45__cpo4cendE,(_ZN30_INTERNAL_b2246b2a_4_k_cu_main4cuda3std6ranges3__45__cpo4cendE - _ZN30_INTERNAL_b2246b2a_4_k_cu_main4cuda3std3__45__cpo4cendE)
_ZN30_INTERNAL_b2246b2a_4_k_cu_main4cuda3std3__45__cpo4cendE:
	.zero		1
	.type		_ZN30_INTERNAL_b2246b2a_4_k_cu_main4cuda3std6ranges3__45__cpo4cendE,@object
	.size		_ZN30_INTERNAL_b2246b2a_4_k_cu_main4cuda3std6ranges3__45__cpo4cendE,(_ZN30_INTERNAL_b2246b2a_4_k_cu_main4cuda3std3__420unreachable_sentinelE - _ZN30_INTERNAL_b2246b2a_4_k_cu_main4cuda3std6ranges3__45__cpo4cendE)
_ZN30_INTERNAL_b2246b2a_4_k_cu_main4cuda3std6ranges3__45__cpo4cendE:
	.zero		1
	.type		_ZN30_INTERNAL_b2246b2a_4_k_cu_main4cuda3std3__420unreachable_sentinelE,@object
	.size		_ZN30_INTERNAL_b2246b2a_4_k_cu_main4cuda3std3__420unreachable_sentinelE,(_ZN30_INTERNAL_b2246b2a_4_k_cu_main4cuda3std6ranges3__45__cpo5ssizeE - _ZN30_INTERNAL_b2246b2a_4_k_cu_main4cuda3std3__420unreachable_sentinelE)
_ZN30_INTERNAL_b2246b2a_4_k_cu_main4cuda3std3__420unreachable_sentinelE:
	.zero		1
	.type		_ZN30_INTERNAL_b2246b2a_4_k_cu_main4cuda3std6ranges3__45__cpo5ssizeE,@object
	.size		_ZN30_INTERNAL_b2246b2a_4_k_cu_main4cuda3std6ranges3__45__cpo5ssizeE,(_ZN30_INTERNAL_b2246b2a_4_k_cu_main6thrust24THRUST_300001_SM_1000_NS12placeholders2_8E - _ZN30_INTERNAL_b2246b2a_4_k_cu_main4cuda3std6ranges3__45__cpo5ssizeE)
_ZN30_INTERNAL_b2246b2a_4_k_cu_main4cuda3std6ranges3__45__cpo5ssizeE:
	.zero		1
	.type		_ZN30_INTERNAL_b2246b2a_4_k_cu_main6thrust24THRUST_300001_SM_1000_NS12placeholders2_8E,@object
	.size		_ZN30_INTERNAL_b2246b2a_4_k_cu_main6thrust24THRUST_300001_SM_1000_NS12placeholders2_8E,(_ZN30_INTERNAL_b2246b2a_4_k_cu_main4cuda3std3__45__cpo5crendE - _ZN30_INTERNAL_b2246b2a_4_k_cu_main6thrust24THRUST_300001_SM_1000_NS12placeholders2_8E)
_ZN30_INTERNAL_b2246b2a_4_k_cu_main6thrust24THRUST_300001_SM_1000_NS12placeholders2_8E:
	.zero		1
	.type		_ZN30_INTERNAL_b2246b2a_4_k_cu_main4cuda3std3__45__cpo5crendE,@object
	.size		_ZN30_INTERNAL_b2246b2a_4_k_cu_main4cuda3std3__45__cpo5crendE,(_ZN30_INTERNAL_b2246b2a_4_k_cu_main4cuda3std6ranges3__45__cpo4prevE - _ZN30_INTERNAL_b2246b2a_4_k_cu_main4cuda3std3__45__cpo5crendE)
_ZN30_INTERNAL_b2246b2a_4_k_cu_main4cuda3std3__45__cpo5crendE:
	.zero		1
	.type		_ZN30_INTERNAL_b2246b2a_4_k_cu_main4cuda3std6ranges3__45__cpo4prevE,@object
	.size		_ZN30_INTERNAL_b2246b2a_4_k_cu_main4cuda3std6ranges3__45__cpo4prevE,(_ZN30_INTERNAL_b2246b2a_4_k_cu_main4cuda3std6ranges3__45__cpo9iter_moveE - _ZN30_INTERNAL_b2246b2a_4_k_cu_main4cuda3std6ranges3__45__cpo4prevE)
_ZN30_INTERNAL_b2246b2a_4_k_cu_main4cuda3std6ranges3__45__cpo4prevE:
	.zero		1
	.type		_ZN30_INTERNAL_b2246b2a_4_k_cu_main4cuda3std6ranges3__45__cpo9iter_moveE,@object
	.size		_ZN30_INTERNAL_b2246b2a_4_k_cu_main4cuda3std6ranges3__45__cpo9iter_moveE,(_ZN30_INTERNAL_b2246b2a_4_k_cu_main6thrust24THRUST_300001_SM_1000_NS6system6detail10sequential3seqE - _ZN30_INTERNAL_b2246b2a_4_k_cu_main4cuda3std6ranges3__45__cpo9iter_moveE)
_ZN30_INTERNAL_b2246b2a_4_k_cu_main4cuda3std6ranges3__45__cpo9iter_moveE:
	.zero		1
	.type		_ZN30_INTERNAL_b2246b2a_4_k_cu_main6thrust24THRUST_300001_SM_1000_NS6system6detail10sequential3seqE,@object
	.size		_ZN30_INTERNAL_b2246b2a_4_k_cu_main6thrust24THRUST_300001_SM_1000_NS6system6detail10sequential3seqE,(.L_31 - _ZN30_INTERNAL_b2246b2a_4_k_cu_main6thrust24THRUST_300001_SM_1000_NS6system6detail10sequential3seqE)
_ZN30_INTERNAL_b2246b2a_4_k_cu_main6thrust24THRUST_300001_SM_1000_NS6system6detail10sequential3seqE:
	.zero		1
.L_31:


//--------------------- .nv.shared._ZN3cub18CUB_300001_SM_10006detail6reduce18DeviceReduceKernelINS2_10policy_hubIdyN4cuda3std3__44plusIdEEE10Policy1000EN6thrust24THRUST_300001_SM_1000_NS17counting_iteratorIiNSD_11use_defaultESF_SF_EEyS9_d22ComplexRiemannFunctionEEvT0_PT3_T1_NS0_13GridEvenShareISL_EET2_T4_ --------------------------
	.section	.nv.shared._ZN3cub18CUB_300001_SM_10006detail6reduce18DeviceReduceKernelINS2_10policy_hubIdyN4cuda3std3__44plusIdEEE10Policy1000EN6thrust24THRUST_300001_SM_1000_NS17counting_iteratorIiNSD_11use_defaultESF_SF_EEyS9_d22ComplexRiemannFunctionEEvT0_PT3_T1_NS0_13GridEvenShareISL_EET2_T4_,"aw",@nobits
	.sectionflags	@""
	.align	8
.nv.shared._ZN3cub18CUB_300001_SM_10006detail6reduce18DeviceReduceKernelINS2_10policy_hubIdyN4cuda3std3__44plusIdEEE10Policy1000EN6thrust24THRUST_300001_SM_1000_NS17counting_iteratorIiNSD_11use_defaultESF_SF_EEyS9_d22ComplexRiemannFunctionEEvT0_PT3_T1_NS0_13GridEvenShareISL_EET2_T4_:
	.zero		1176


//--------------------- .nv.shared._ZN3cub18CUB_300001_SM_10006detail6reduce28DeviceReduceSingleTileKernelINS2_10policy_hubIdyN4cuda3std3__44plusIdEEE10Policy1000EN6thrust24THRUST_300001_SM_1000_NS17counting_iteratorIiNSD_11use_defaultESF_SF_EEPdyS9_dd22ComplexRiemannFunctionEEvT0_T1_T2_T3_T4_T6_ --------------------------
	.section	.nv.shared._ZN3cub18CUB_300001_SM_10006detail6reduce28DeviceReduceSingleTileKernelINS2_10policy_hubIdyN4cuda3std3__44plusIdEEE10Policy1000EN6thrust24THRUST_300001_SM_1000_NS17counting_iteratorIiNSD_11use_defaultESF_SF_EEPdyS9_dd22ComplexRiemannFunctionEEvT0_T1_T2_T3_T4_T6_,"aw",@nobits
	.sectionflags	@""
	.align	8
.nv.shared._ZN3cub18CUB_300001_SM_10006detail6reduce28DeviceReduceSingleTileKernelINS2_10policy_hubIdyN4cuda3std3__44plusIdEEE10Policy1000EN6thrust24THRUST_300001_SM_1000_NS17counting_iteratorIiNSD_11use_defaultESF_SF_EEPdyS9_dd22ComplexRiemannFunctionEEvT0_T1_T2_T3_T4_T6_:
	.zero		1176


//--------------------- .nv.shared._ZN3cub18CUB_300001_SM_10006detail6reduce28DeviceReduceSingleTileKernelINS2_10policy_hubIdjN4cuda3std3__44plusIdEEE10Policy1000EPdSC_iS9_ddNS7_10__identityEEEvT0_T1_T2_T3_T4_T6_ --------------------------
	.section	.nv.shared._ZN3cub18CUB_300001_SM_10006detail6reduce28DeviceReduceSingleTileKernelINS2_10policy_hubIdjN4cuda3std3__44plusIdEEE10Policy1000EPdSC_iS9_ddNS7_10__identityEEEvT0_T1_T2_T3_T4_T6_,"aw",@nobits
	.sectionflags	@""
	.align	8
.nv.shared._ZN3cub18CUB_300001_SM_10006detail6reduce28DeviceReduceSingleTileKernelINS2_10policy_hubIdjN4cuda3std3__44plusIdEEE10Policy1000EPdSC_iS9_ddNS7_10__identityEEEvT0_T1_T2_T3_T4_T6_:
	.zero		1216


//--------------------- .nv.shared._ZN3cub18CUB_300001_SM_10006detail6reduce18DeviceReduceKernelINS2_10policy_hubIdjN4cuda3std3__44plusIdEEE10Policy1000EN6thrust24THRUST_300001_SM_1000_NS17counting_iteratorIiNSD_11use_defaultESF_SF_EEjS9_d22ComplexRiemannFunctionEEvT0_PT3_T1_NS0_13GridEvenShareISL_EET2_T4_ --------------------------
	.section	.nv.shared._ZN3cub18CUB_300001_SM_10006detail6reduce18DeviceReduceKernelINS2_10policy_hubIdjN4cuda3std3__44plusIdEEE10Policy1000EN6thrust24THRUST_300001_SM_1000_NS17counting_iteratorIiNSD_11use_defaultESF_SF_EEjS9_d22ComplexRiemannFunctionEEvT0_PT3_T1_NS0_13GridEvenShareISL_EET2_T4_,"aw",@nobits
	.sectionflags	@""
	.align	8
.nv.shared._ZN3cub18CUB_300001_SM_10006detail6reduce18DeviceReduceKernelINS2_10policy_hubIdjN4cuda3std3__44plusIdEEE10Policy1000EN6thrust24THRUST_300001_SM_1000_NS17counting_iteratorIiNSD_11use_defaultESF_SF_EEjS9_d22ComplexRiemannFunctionEEvT0_PT3_T1_NS0_13GridEvenShareISL_EET2_T4_:
	.zero		1216


//--------------------- .nv.shared._ZN3cub18CUB_300001_SM_10006detail6reduce28DeviceReduceSingleTileKernelINS2_10policy_hubIdjN4cuda3std3__44plusIdEEE10Policy1000EN6thrust24THRUST_300001_SM_1000_NS17counting_iteratorIiNSD_11use_defaultESF_SF_EEPdjS9_dd22ComplexRiemannFunctionEEvT0_T1_T2_T3_T4_T6_ --------------------------
	.section	.nv.shared._ZN3cub18CUB_300001_SM_10006detail6reduce28DeviceReduceSingleTileKernelINS2_10policy_hubIdjN4cuda3std3__44plusIdEEE10Policy1000EN6thrust24THRUST_300001_SM_1000_NS17counting_iteratorIiNSD_11use_defaultESF_SF_EEPdjS9_dd22ComplexRiemannFunctionEEvT0_T1_T2_T3_T4_T6_,"aw",@nobits
	.sectionflags	@""
	.align	8
.nv.shared._ZN3cub18CUB_300001_SM_10006detail6reduce28DeviceReduceSingleTileKernelINS2_10policy_hubIdjN4cuda3std3__44plusIdEEE10Policy1000EN6thrust24THRUST_300001_SM_1000_NS17counting_iteratorIiNSD_11use_defaultESF_SF_EEPdjS9_dd22ComplexRiemannFunctionEEvT0_T1_T2_T3_T4_T6_:
	.zero		1216


//--------------------- .nv.constant0._ZN3cub18CUB_300001_SM_10006detail6reduce28DeviceReduceSingleTileKernelINS2_10policy_hubIdyN4cuda3std3__44plusIdEEE10Policy1000EPdSC_iS9_ddNS7_10__identityEEEvT0_T1_T2_T3_T4_T6_ --------------------------
	.section	.nv.constant0._ZN3cub18CUB_300001_SM_10006detail6reduce28DeviceReduceSingleTileKernelINS2_10policy_hubIdyN4cuda3std3__44plusIdEEE10Policy1000EPdSC_iS9_ddNS7_10__identityEEEvT0_T1_T2_T3_T4_T6_,"a",@progbits
	.sectionflags	@""
	.align	4
.nv.constant0._ZN3cub18CUB_300001_SM_10006detail6reduce28DeviceReduceSingleTileKernelINS2_10policy_hubIdyN4cuda3std3__44plusIdEEE10Policy1000EPdSC_iS9_ddNS7_10__identityEEEvT0_T1_T2_T3_T4_T6_:
	.zero		929


//--------------------- .nv.constant0._ZN3cub18CUB_300001_SM_10006detail6reduce18DeviceReduceKernelINS2_10policy_hubIdyN4cuda3std3__44plusIdEEE10Policy1000EN6thrust24THRUST_300001_SM_1000_NS17counting_iteratorIiNSD_11use_defaultESF_SF_EEyS9_d22ComplexRiemannFunctionEEvT0_PT3_T1_NS0_13GridEvenShareISL_EET2_T4_ --------------------------
	.section	.nv.constant0._ZN3cub18CUB_300001_SM_10006detail6reduce18DeviceReduceKernelINS2_10policy_hubIdyN4cuda3std3__44plusIdEEE10Policy1000EN6thrust24THRUST_300001_SM_1000_NS17counting_iteratorIiNSD_11use_defaultESF_SF_EEyS9_d22ComplexRiemannFunctionEEvT0_PT3_T1_NS0_13GridEvenShareISL_EET2_T4_,"a",@progbits
	.sectionflags	@""
	.align	4
.nv.constant0._ZN3cub18CUB_300001_SM_10006detail6reduce18DeviceReduceKernelINS2_10policy_hubIdyN4cuda3std3__44plusIdEEE10Policy1000EN6thrust24THRUST_300001_SM_1000_NS17counting_iteratorIiNSD_11use_defaultESF_SF_EEyS9_d22ComplexRiemannFunctionEEvT0_PT3_T1_NS0_13GridEvenShareISL_EET2_T4_:
	.zero		1016


//--------------------- .nv.constant0._ZN3cub18CUB_300001_SM_10006detail6reduce28DeviceReduceSingleTileKernelINS2_10policy_hubIdyN4cuda3std3__44plusIdEEE10Policy1000EN6thrust24THRUST_300001_SM_1000_NS17counting_iteratorIiNSD_11use_defaultESF_SF_EEPdyS9_dd22ComplexRiemannFunctionEEvT0_T1_T2_T3_T4_T6_ --------------------------
	.section	.nv.constant0._ZN3cub18CUB_300001_SM_10006detail6reduce28DeviceReduceSingleTileKernelINS2_10policy_hubIdyN4cuda3std3__44plusIdEEE10Policy1000EN6thrust24THRUST_300001_SM_1000_NS17counting_iteratorIiNSD_11use_defaultESF_SF_EEPdyS9_dd22ComplexRiemannFunctionEEvT0_T1_T2_T3_T4_T6_,"a",@progbits
	.sectionflags	@""
	.align	4
.nv.constant0._ZN3cub18CUB_300001_SM_10006detail6reduce28DeviceReduceSingleTileKernelINS2_10policy_hubIdyN4cuda3std3__44plusIdEEE10Policy1000EN6thrust24THRUST_300001_SM_1000_NS17counting_iteratorIiNSD_11use_defaultESF_SF_EEPdyS9_dd22ComplexRiemannFunctionEEvT0_T1_T2_T3_T4_T6_:
	.zero		952


//--------------------- .nv.constant0._ZN3cub18CUB_300001_SM_10006detail6reduce28DeviceReduceSingleTileKernelINS2_10policy_hubIdjN4cuda3std3__44plusIdEEE10Policy1000EPdSC_iS9_ddNS7_10__identityEEEvT0_T1_T2_T3_T4_T6_ --------------------------
	.section	.nv.constant0._ZN3cub18CUB_300001_SM_10006detail6reduce28DeviceReduceSingleTileKernelINS2_10policy_hubIdjN4cuda3std3__44plusIdEEE10Policy1000EPdSC_iS9_ddNS7_10__identityEEEvT0_T1_T2_T3_T4_T6_,"a",@progbits
	.sectionflags	@""
	.align	4
.nv.constant0._ZN3cub18CUB_300001_SM_10006detail6reduce28DeviceReduceSingleTileKernelINS2_10policy_hubIdjN4cuda3std3__44plusIdEEE10Policy1000EPdSC_iS9_ddNS7_10__identityEEEvT0_T1_T2_T3_T4_T6_:
	.zero		929


//--------------------- .nv.constant0._ZN3cub18CUB_300001_SM_10006detail6reduce18DeviceReduceKernelINS2_10policy_hubIdjN4cuda3std3__44plusIdEEE10Policy1000EN6thrust24THRUST_300001_SM_1000_NS17counting_iteratorIiNSD_11use_defaultESF_SF_EEjS9_d22ComplexRiemannFunctionEEvT0_PT3_T1_NS0_13GridEvenShareISL_EET2_T4_ --------------------------
	.section	.nv.constant0._ZN3cub18CUB_300001_SM_10006detail6reduce18DeviceReduceKernelINS2_10policy_hubIdjN4cuda3std3__44plusIdEEE10Policy1000EN6thrust24THRUST_300001_SM_1000_NS17counting_iteratorIiNSD_11use_defaultESF_SF_EEjS9_d22ComplexRiemannFunctionEEvT0_PT3_T1_NS0_13GridEvenShareISL_EET2_T4_,"a",@progbits
	.sectionflags	@""
	.align	4
.nv.constant0._ZN3cub18CUB_300001_SM_10006detail6reduce18DeviceReduceKernelINS2_10policy_hubIdjN4cuda3std3__44plusIdEEE10Policy1000EN6thrust24THRUST_300001_SM_1000_NS17counting_iteratorIiNSD_11use_defaultESF_SF_EEjS9_d22ComplexRiemannFunctionEEvT0_PT3_T1_NS0_13GridEvenShareISL_EET2_T4_:
	.zero		976


//--------------------- .nv.constant0._ZN3cub18CUB_300001_SM_10006detail6reduce28DeviceReduceSingleTileKernelINS2_10policy_hubIdjN4cuda3std3__44plusIdEEE10Policy1000EN6thrust24THRUST_300001_SM_1000_NS17counting_iteratorIiNSD_11use_defaultESF_SF_EEPdjS9_dd22ComplexRiemannFunctionEEvT0_T1_T2_T3_T4_T6_ --------------------------
	.section	.nv.constant0._ZN3cub18CUB_300001_SM_10006detail6reduce28DeviceReduceSingleTileKernelINS2_10policy_hubIdjN4cuda3std3__44plusIdEEE10Policy1000EN6thrust24THRUST_300001_SM_1000_NS17counting_iteratorIiNSD_11use_defaultESF_SF_EEPdjS9_dd22ComplexRiemannFunctionEEvT0_T1_T2_T3_T4_T6_,"a",@progbits
	.sectionflags	@""
	.align	4
.nv.constant0._ZN3cub18CUB_300001_SM_10006detail6reduce28DeviceReduceSingleTileKernelINS2_10policy_hubIdjN4cuda3std3__44plusIdEEE10Policy1000EN6thrust24THRUST_300001_SM_1000_NS17counting_iteratorIiNSD_11use_defaultESF_SF_EEPdjS9_dd22ComplexRiemannFunctionEEvT0_T1_T2_T3_T4_T6_:
	.zero		944


//--------------------- .nv.constant0._ZN3cub18CUB_300001_SM_10006detail11EmptyKernelIvEEvv --------------------------
	.section	.nv.constant0._ZN3cub18CUB_300001_SM_10006detail11EmptyKernelIvEEvv,"a",@progbits
	.sectionflags	@""
	.align	4
.nv.constant0._ZN3cub18CUB_300001_SM_10006detail11EmptyKernelIvEEvv:
	.zero		896


//--------------------- SYMBOLS --------------------------

	.type		.nv.reservedSmem.offset0,@object
	.size		.nv.reservedSmem.offset0,0x4
	.type		.nv.reservedSmem.cap,@object
	.size		.nv.reservedSmem.cap,0x4
